//
// Generated by NVIDIA NVVM Compiler
//
// Compiler Build ID: CL-36424714
// Cuda compilation tools, release 13.0, V13.0.88
// Based on NVVM 20.0.0
//

.version 9.0
.target sm_100
.address_size 64

	// .globl	_Z12init_dev_rngPjP17curandStateXORWOW
.func  (.param .align 16 .b8 func_retval0[16]) __internal_trig_reduction_slowpathd
(
	.param .b64 __internal_trig_reduction_slowpathd_param_0
)
;
.global .align 4 .b8 precalc_xorwow_matrix[102400];
.global .align 4 .b8 precalc_xorwow_offset_matrix[102400];
.global .align 4 .b8 mrg32k3aM1[2304];
.global .align 4 .b8 mrg32k3aM2[2304];
.global .align 4 .b8 mrg32k3aM1SubSeq[2016];
.global .align 4 .b8 mrg32k3aM2SubSeq[2016];
.global .align 4 .b8 mrg32k3aM1Seq[2304];
.global .align 4 .b8 mrg32k3aM2Seq[2304];
.const .align 8 .b8 __cr_lgamma_table[72];
.const .align 8 .f64 d_amp;
.const .align 8 .f64 d_omega;
.const .align 8 .f64 d_force;
.const .align 8 .f64 d_Dg;
.const .align 8 .f64 d_Dp;
.const .align 8 .f64 d_lambda;
.const .align 8 .f64 d_mean;
.const .align 8 .f64 d_fa;
.const .align 8 .f64 d_fb;
.const .align 8 .f64 d_mua;
.const .align 8 .f64 d_mub;
.const .align 4 .u32 d_comp;
.const .align 4 .u32 d_spp;
.const .align 4 .u32 d_2ndorder;
.const .align 4 .u32 d_samples;
.const .align 4 .u32 d_initnoise;
.const .align 8 .u64 d_paths;
.const .align 1 .u8 d_domainx;
.const .align 4 .u32 d_moments;
.const .align 4 .u32 d_points;
.global .align 8 .b8 __cudart_i2opi_d[144] = {8, 93, 141, 31, 177, 95, 251, 107, 234, 146, 82, 138, 247, 57, 7, 61, 123, 241, 229, 235, 199, 186, 39, 117, 45, 234, 95, 158, 102, 63, 70, 79, 183, 9, 203, 39, 207, 126, 54, 109, 31, 109, 10, 90, 139, 17, 47, 239, 15, 152, 5, 222, 255, 151, 248, 31, 59, 40, 249, 189, 139, 95, 132, 156, 244, 57, 83, 131, 57, 214, 145, 57, 65, 126, 95, 180, 38, 112, 156, 233, 132, 68, 187, 46, 245, 53, 130, 232, 62, 167, 41, 177, 28, 235, 29, 254, 28, 146, 209, 9, 234, 46, 73, 6, 224, 210, 77, 66, 58, 110, 36, 183, 97, 197, 187, 222, 171, 99, 81, 254, 65, 144, 67, 60, 153, 149, 98, 219, 192, 221, 52, 245, 209, 87, 39, 252, 41, 21, 68, 78, 110, 131, 249, 162};
.global .align 16 .b8 __cudart_sin_cos_coeffs[128] = {70, 210, 176, 44, 241, 229, 90, 190, 146, 227, 172, 105, 227, 29, 199, 62, 161, 98, 219, 25, 160, 1, 42, 191, 24, 8, 17, 17, 17, 17, 129, 63, 84, 85, 85, 85, 85, 85, 197, 191, 0, 0, 0, 0, 0, 0, 0, 0, 0, 0, 0, 0, 0, 0, 0, 0, 100, 129, 253, 32, 131, 255, 168, 189, 40, 133, 239, 193, 167, 238, 33, 62, 217, 230, 6, 142, 79, 126, 146, 190, 233, 188, 221, 25, 160, 1, 250, 62, 71, 93, 193, 22, 108, 193, 86, 191, 81, 85, 85, 85, 85, 85, 165, 63, 0, 0, 0, 0, 0, 0, 224, 191, 0, 0, 0, 0, 0, 0, 240, 63};

.visible .entry _Z12init_dev_rngPjP17curandStateXORWOW(
	.param .u64 .ptr .align 1 _Z12init_dev_rngPjP17curandStateXORWOW_param_0,
	.param .u64 .ptr .align 1 _Z12init_dev_rngPjP17curandStateXORWOW_param_1
)
{
	.reg .b32 	%r<15>;
	.reg .b64 	%rd<10>;

	ld.param.u64 	%rd1, [_Z12init_dev_rngPjP17curandStateXORWOW_param_0];
	ld.param.u64 	%rd2, [_Z12init_dev_rngPjP17curandStateXORWOW_param_1];
	cvta.to.global.u64 	%rd3, %rd2;
	cvta.to.global.u64 	%rd4, %rd1;
	mov.u32 	%r1, %ctaid.x;
	mov.u32 	%r2, %ntid.x;
	mov.u32 	%r3, %tid.x;
	mad.lo.s32 	%r4, %r1, %r2, %r3;
	mul.wide.u32 	%rd5, %r4, 4;
	add.s64 	%rd6, %rd4, %rd5;
	ld.global.u32 	%r5, [%rd6];
	mul.wide.u32 	%rd7, %r4, 48;
	add.s64 	%rd8, %rd3, %rd7;
	xor.b32  	%r6, %r5, -1429050551;
	mul.lo.s32 	%r7, %r6, 1099087573;
	add.s32 	%r8, %r7, -638133224;
	add.s32 	%r9, %r7, 123456789;
	st.global.v2.u32 	[%rd8], {%r8, %r9};
	xor.b32  	%r10, %r7, 362436069;
	mov.b32 	%r11, -123459836;
	st.global.v2.u32 	[%rd8+8], {%r10, %r11};
	add.s32 	%r12, %r7, 5783321;
	mov.b32 	%r13, -589760388;
	st.global.v2.u32 	[%rd8+16], {%r13, %r12};
	mov.b32 	%r14, 0;
	st.global.v2.u32 	[%rd8+24], {%r14, %r14};
	st.global.u32 	[%rd8+32], %r14;
	mov.b64 	%rd9, 0;
	st.global.u64 	[%rd8+40], %rd9;
	ret;

}
	// .globl	_Z4foldPdS_d
.visible .entry _Z4foldPdS_d(
	.param .u64 .ptr .align 1 _Z4foldPdS_d_param_0,
	.param .u64 .ptr .align 1 _Z4foldPdS_d_param_1,
	.param .f64 _Z4foldPdS_d_param_2
)
{
	.reg .b32 	%r<5>;
	.reg .b64 	%rd<8>;
	.reg .b64 	%fd<9>;

	ld.param.u64 	%rd1, [_Z4foldPdS_d_param_0];
	ld.param.u64 	%rd2, [_Z4foldPdS_d_param_1];
	ld.param.f64 	%fd1, [_Z4foldPdS_d_param_2];
	cvta.to.global.u64 	%rd3, %rd2;
	cvta.to.global.u64 	%rd4, %rd1;
	mov.u32 	%r1, %ctaid.x;
	mov.u32 	%r2, %ntid.x;
	mov.u32 	%r3, %tid.x;
	mad.lo.s32 	%r4, %r1, %r2, %r3;
	mul.wide.u32 	%rd5, %r4, 8;
	add.s64 	%rd6, %rd4, %rd5;
	ld.global.f64 	%fd2, [%rd6];
	add.s64 	%rd7, %rd3, %rd5;
	ld.global.f64 	%fd3, [%rd7];
	div.rn.f64 	%fd4, %fd2, %fd1;
	cvt.rmi.f64.f64 	%fd5, %fd4;
	mul.f64 	%fd6, %fd1, %fd5;
	sub.f64 	%fd7, %fd2, %fd6;
	add.f64 	%fd8, %fd3, %fd6;
	st.global.f64 	[%rd6], %fd7;
	st.global.f64 	[%rd7], %fd8;
	ret;

}
	// .globl	_Z7run_simPdS_S_PiS0_S0_P17curandStateXORWOW
.visible .entry _Z7run_simPdS_S_PiS0_S0_P17curandStateXORWOW(
	.param .u64 .ptr .align 1 _Z7run_simPdS_S_PiS0_S0_P17curandStateXORWOW_param_0,
	.param .u64 .ptr .align 1 _Z7run_simPdS_S_PiS0_S0_P17curandStateXORWOW_param_1,
	.param .u64 .ptr .align 1 _Z7run_simPdS_S_PiS0_S0_P17curandStateXORWOW_param_2,
	.param .u64 .ptr .align 1 _Z7run_simPdS_S_PiS0_S0_P17curandStateXORWOW_param_3,
	.param .u64 .ptr .align 1 _Z7run_simPdS_S_PiS0_S0_P17curandStateXORWOW_param_4,
	.param .u64 .ptr .align 1 _Z7run_simPdS_S_PiS0_S0_P17curandStateXORWOW_param_5,
	.param .u64 .ptr .align 1 _Z7run_simPdS_S_PiS0_S0_P17curandStateXORWOW_param_6
)
{
	.reg .pred 	%p<173>;
	.reg .b16 	%rs<2>;
	.reg .b32 	%r<1167>;
	.reg .b32 	%f<80>;
	.reg .b64 	%rd<155>;
	.reg .b64 	%fd<1208>;

	ld.param.u64 	%rd13, [_Z7run_simPdS_S_PiS0_S0_P17curandStateXORWOW_param_0];
	ld.param.u64 	%rd14, [_Z7run_simPdS_S_PiS0_S0_P17curandStateXORWOW_param_1];
	ld.param.u64 	%rd15, [_Z7run_simPdS_S_PiS0_S0_P17curandStateXORWOW_param_2];
	ld.param.u64 	%rd19, [_Z7run_simPdS_S_PiS0_S0_P17curandStateXORWOW_param_6];
	cvta.to.global.u64 	%rd20, %rd19;
	cvta.to.global.u64 	%rd21, %rd14;
	cvta.to.global.u64 	%rd22, %rd13;
	mov.u32 	%r398, %ctaid.x;
	mov.u32 	%r399, %ntid.x;
	mov.u32 	%r400, %tid.x;
	mad.lo.s32 	%r401, %r398, %r399, %r400;
	cvt.u64.u32 	%rd1, %r401;
	mul.wide.u32 	%rd23, %r401, 8;
	add.s64 	%rd24, %rd22, %rd23;
	ld.global.f64 	%fd1207, [%rd24];
	add.s64 	%rd25, %rd21, %rd23;
	ld.global.f64 	%fd1206, [%rd25];
	mul.wide.u32 	%rd26, %r401, 48;
	add.s64 	%rd27, %rd20, %rd26;
	ld.global.v2.u32 	{%r1043, %r1042}, [%rd27];
	ld.global.v2.u32 	{%r1041, %r4}, [%rd27+8];
	ld.global.v2.u32 	{%r5, %r1053}, [%rd27+16];
	ld.global.v2.u32 	{%r7, %r1099}, [%rd27+24];
	ld.global.f32 	%f1, [%rd27+32];
	ld.global.f64 	%fd1187, [%rd27+40];
	ld.const.f64 	%fd4, [d_amp];
	ld.const.f64 	%fd5, [d_omega];
	ld.const.f64 	%fd6, [d_force];
	ld.const.f64 	%fd7, [d_Dg];
	ld.const.f64 	%fd1119, [d_Dp];
	ld.const.f64 	%fd1120, [d_lambda];
	ld.const.f64 	%fd10, [d_mean];
	ld.const.u32 	%r10, [d_comp];
	ld.const.f64 	%fd1121, [d_fa];
	ld.const.f64 	%fd1122, [d_fb];
	ld.const.f64 	%fd1123, [d_mua];
	ld.const.f64 	%fd1124, [d_mub];
	ld.const.u32 	%r11, [d_2ndorder];
	ld.const.u32 	%r402, [d_moments];
	setp.eq.s32 	%p3, %r402, 0;
	mov.f64 	%fd1115, %fd7;
	mov.f64 	%fd1116, %fd6;
	mov.f64 	%fd1117, %fd5;
	mov.f64 	%fd1118, %fd4;
	@%p3 bra 	$L__BB2_41;
	ld.const.u64 	%rd2, [d_paths];
	and.b64  	%rd28, %rd2, -4294967296;
	setp.ne.s64 	%p4, %rd28, 0;
	@%p4 bra 	$L__BB2_3;
	cvt.u32.u64 	%r403, %rd2;
	cvt.u32.u64 	%r404, %rd1;
	div.u32 	%r405, %r404, %r403;
	cvt.u64.u32 	%rd153, %r405;
	bra.uni 	$L__BB2_4;
$L__BB2_3:
	div.s64 	%rd153, %rd1, %rd2;
$L__BB2_4:
	ld.const.s32 	%rd6, [d_points];
	or.b64  	%rd29, %rd153, %rd6;
	and.b64  	%rd30, %rd29, -4294967296;
	setp.ne.s64 	%p5, %rd30, 0;
	@%p5 bra 	$L__BB2_6;
	cvt.u32.u64 	%r406, %rd6;
	cvt.u32.u64 	%r407, %rd153;
	rem.u32 	%r408, %r407, %r406;
	cvt.u64.u32 	%rd154, %r408;
	bra.uni 	$L__BB2_7;
$L__BB2_6:
	rem.s64 	%rd154, %rd153, %rd6;
$L__BB2_7:
	cvta.to.global.u64 	%rd31, %rd15;
	shl.b64 	%rd32, %rd154, 3;
	add.s64 	%rd33, %rd31, %rd32;
	ld.global.f64 	%fd15, [%rd33];
	ld.const.u8 	%rs1, [d_domainx];
	setp.gt.s16 	%p6, %rs1, 107;
	@%p6 bra 	$L__BB2_16;
	setp.gt.s16 	%p13, %rs1, 101;
	@%p13 bra 	$L__BB2_11;
	setp.eq.s16 	%p17, %rs1, 68;
	mov.f64 	%fd1115, %fd15;
	mov.f64 	%fd1116, %fd6;
	mov.f64 	%fd1117, %fd5;
	mov.f64 	%fd1118, %fd4;
	@%p17 bra 	$L__BB2_41;
	setp.eq.s16 	%p18, %rs1, 97;
	mov.f64 	%fd1115, %fd7;
	mov.f64 	%fd1116, %fd6;
	mov.f64 	%fd1117, %fd5;
	mov.f64 	%fd1118, %fd15;
	@%p18 bra 	$L__BB2_41;
	bra.uni 	$L__BB2_24;
$L__BB2_11:
	setp.eq.s16 	%p14, %rs1, 102;
	mov.f64 	%fd1115, %fd7;
	mov.f64 	%fd1116, %fd15;
	mov.f64 	%fd1117, %fd5;
	mov.f64 	%fd1118, %fd4;
	@%p14 bra 	$L__BB2_41;
	setp.eq.s16 	%p15, %rs1, 105;
	@%p15 bra 	$L__BB2_29;
	setp.eq.s16 	%p16, %rs1, 106;
	@%p16 bra 	$L__BB2_14;
	bra.uni 	$L__BB2_24;
$L__BB2_14:
	setp.ne.s32 	%p25, %r10, 1;
	@%p25 bra 	$L__BB2_33;
	neg.f64 	%fd310, %fd15;
	mul.f64 	%fd311, %fd1123, %fd310;
	div.rn.f64 	%fd1124, %fd311, %fd1121;
	mov.f64 	%fd1115, %fd7;
	mov.f64 	%fd1116, %fd6;
	mov.f64 	%fd1117, %fd5;
	mov.f64 	%fd1118, %fd4;
	mov.f64 	%fd1122, %fd15;
	bra.uni 	$L__BB2_41;
$L__BB2_16:
	setp.gt.s16 	%p7, %rs1, 109;
	@%p7 bra 	$L__BB2_21;
	setp.eq.s16 	%p11, %rs1, 108;
	@%p11 bra 	$L__BB2_27;
	setp.eq.s16 	%p12, %rs1, 109;
	@%p12 bra 	$L__BB2_19;
	bra.uni 	$L__BB2_24;
$L__BB2_19:
	setp.ne.s32 	%p22, %r10, 1;
	@%p22 bra 	$L__BB2_35;
	neg.f64 	%fd304, %fd1122;
	mul.f64 	%fd305, %fd15, %fd304;
	div.rn.f64 	%fd1121, %fd305, %fd1124;
	mov.f64 	%fd1115, %fd7;
	mov.f64 	%fd1116, %fd6;
	mov.f64 	%fd1117, %fd5;
	mov.f64 	%fd1118, %fd4;
	mov.f64 	%fd1123, %fd15;
	bra.uni 	$L__BB2_41;
$L__BB2_21:
	setp.eq.s16 	%p8, %rs1, 110;
	@%p8 bra 	$L__BB2_37;
	setp.eq.s16 	%p9, %rs1, 112;
	@%p9 bra 	$L__BB2_25;
	setp.ne.s16 	%p10, %rs1, 119;
	mov.f64 	%fd1115, %fd7;
	mov.f64 	%fd1116, %fd6;
	mov.f64 	%fd1117, %fd15;
	mov.f64 	%fd1118, %fd4;
	@%p10 bra 	$L__BB2_24;
	bra.uni 	$L__BB2_41;
$L__BB2_24:
	mov.f64 	%fd1115, %fd7;
	mov.f64 	%fd1116, %fd6;
	mov.f64 	%fd1117, %fd5;
	mov.f64 	%fd1118, %fd4;
	bra.uni 	$L__BB2_41;
$L__BB2_25:
	setp.eq.f64 	%p19, %fd10, 0d0000000000000000;
	mov.f64 	%fd1115, %fd7;
	mov.f64 	%fd1116, %fd6;
	mov.f64 	%fd1117, %fd5;
	mov.f64 	%fd1118, %fd4;
	mov.f64 	%fd1119, %fd15;
	@%p19 bra 	$L__BB2_41;
	mul.f64 	%fd293, %fd10, %fd10;
	div.rn.f64 	%fd1120, %fd293, %fd15;
	mov.f64 	%fd1115, %fd7;
	mov.f64 	%fd1116, %fd6;
	mov.f64 	%fd1117, %fd5;
	mov.f64 	%fd1118, %fd4;
	mov.f64 	%fd1119, %fd15;
	bra.uni 	$L__BB2_41;
$L__BB2_27:
	setp.eq.f64 	%p24, %fd10, 0d0000000000000000;
	mov.f64 	%fd1115, %fd7;
	mov.f64 	%fd1116, %fd6;
	mov.f64 	%fd1117, %fd5;
	mov.f64 	%fd1118, %fd4;
	mov.f64 	%fd1120, %fd15;
	@%p24 bra 	$L__BB2_41;
	mul.f64 	%fd306, %fd10, %fd10;
	div.rn.f64 	%fd1119, %fd306, %fd15;
	mov.f64 	%fd1115, %fd7;
	mov.f64 	%fd1116, %fd6;
	mov.f64 	%fd1117, %fd5;
	mov.f64 	%fd1118, %fd4;
	mov.f64 	%fd1120, %fd15;
	bra.uni 	$L__BB2_41;
$L__BB2_29:
	setp.ne.s32 	%p27, %r10, 1;
	@%p27 bra 	$L__BB2_31;
	neg.f64 	%fd315, %fd15;
	mul.f64 	%fd316, %fd1124, %fd315;
	div.rn.f64 	%fd1123, %fd316, %fd1122;
	mov.f64 	%fd1115, %fd7;
	mov.f64 	%fd1116, %fd6;
	mov.f64 	%fd1117, %fd5;
	mov.f64 	%fd1118, %fd4;
	mov.f64 	%fd1121, %fd15;
	bra.uni 	$L__BB2_41;
$L__BB2_31:
	setp.eq.f64 	%p28, %fd10, 0d0000000000000000;
	mov.f64 	%fd1115, %fd7;
	mov.f64 	%fd1116, %fd6;
	mov.f64 	%fd1117, %fd5;
	mov.f64 	%fd1118, %fd4;
	mov.f64 	%fd1121, %fd15;
	@%p28 bra 	$L__BB2_41;
	sub.f64 	%fd312, %fd15, %fd10;
	mul.f64 	%fd313, %fd1124, %fd312;
	sub.f64 	%fd314, %fd10, %fd1122;
	div.rn.f64 	%fd1123, %fd313, %fd314;
	mov.f64 	%fd1115, %fd7;
	mov.f64 	%fd1116, %fd6;
	mov.f64 	%fd1117, %fd5;
	mov.f64 	%fd1118, %fd4;
	mov.f64 	%fd1121, %fd15;
	bra.uni 	$L__BB2_41;
$L__BB2_33:
	setp.eq.f64 	%p26, %fd10, 0d0000000000000000;
	mov.f64 	%fd1115, %fd7;
	mov.f64 	%fd1116, %fd6;
	mov.f64 	%fd1117, %fd5;
	mov.f64 	%fd1118, %fd4;
	mov.f64 	%fd1122, %fd15;
	@%p26 bra 	$L__BB2_41;
	sub.f64 	%fd307, %fd15, %fd10;
	mul.f64 	%fd308, %fd1123, %fd307;
	sub.f64 	%fd309, %fd10, %fd1121;
	div.rn.f64 	%fd1124, %fd308, %fd309;
	mov.f64 	%fd1115, %fd7;
	mov.f64 	%fd1116, %fd6;
	mov.f64 	%fd1117, %fd5;
	mov.f64 	%fd1118, %fd4;
	mov.f64 	%fd1122, %fd15;
	bra.uni 	$L__BB2_41;
$L__BB2_35:
	setp.eq.f64 	%p23, %fd10, 0d0000000000000000;
	mov.f64 	%fd1115, %fd7;
	mov.f64 	%fd1116, %fd6;
	mov.f64 	%fd1117, %fd5;
	mov.f64 	%fd1118, %fd4;
	mov.f64 	%fd1123, %fd15;
	@%p23 bra 	$L__BB2_41;
	add.f64 	%fd300, %fd1124, %fd15;
	mul.f64 	%fd301, %fd10, %fd300;
	mul.f64 	%fd302, %fd1122, %fd15;
	sub.f64 	%fd303, %fd301, %fd302;
	div.rn.f64 	%fd1121, %fd303, %fd1124;
	mov.f64 	%fd1115, %fd7;
	mov.f64 	%fd1116, %fd6;
	mov.f64 	%fd1117, %fd5;
	mov.f64 	%fd1118, %fd4;
	mov.f64 	%fd1123, %fd15;
	bra.uni 	$L__BB2_41;
$L__BB2_37:
	setp.ne.s32 	%p20, %r10, 1;
	@%p20 bra 	$L__BB2_39;
	neg.f64 	%fd298, %fd1121;
	mul.f64 	%fd299, %fd15, %fd298;
	div.rn.f64 	%fd1122, %fd299, %fd1123;
	mov.f64 	%fd1115, %fd7;
	mov.f64 	%fd1116, %fd6;
	mov.f64 	%fd1117, %fd5;
	mov.f64 	%fd1118, %fd4;
	mov.f64 	%fd1124, %fd15;
	bra.uni 	$L__BB2_41;
$L__BB2_39:
	setp.eq.f64 	%p21, %fd10, 0d0000000000000000;
	mov.f64 	%fd1115, %fd7;
	mov.f64 	%fd1116, %fd6;
	mov.f64 	%fd1117, %fd5;
	mov.f64 	%fd1118, %fd4;
	mov.f64 	%fd1124, %fd15;
	@%p21 bra 	$L__BB2_41;
	add.f64 	%fd294, %fd1123, %fd15;
	mul.f64 	%fd295, %fd10, %fd294;
	mul.f64 	%fd296, %fd1121, %fd15;
	sub.f64 	%fd297, %fd295, %fd296;
	div.rn.f64 	%fd1122, %fd297, %fd1123;
	mov.f64 	%fd1115, %fd7;
	mov.f64 	%fd1116, %fd6;
	mov.f64 	%fd1117, %fd5;
	mov.f64 	%fd1118, %fd4;
	mov.f64 	%fd1124, %fd15;
$L__BB2_41:
	mov.f64 	%fd317, 0d401921FB60000000;
	div.rn.f64 	%fd1126, %fd317, %fd1117;
	setp.neu.f64 	%p29, %fd1120, 0d0000000000000000;
	setp.ne.s32 	%p30, %r11, 0;
	and.pred  	%p1, %p29, %p30;
	not.pred 	%p31, %p1;
	@%p31 bra 	$L__BB2_43;
	rcp.rn.f64 	%fd318, %fd1120;
	setp.lt.f64 	%p32, %fd318, %fd1126;
	selp.f64 	%fd1126, %fd318, %fd1126, %p32;
$L__BB2_43:
	setp.neu.f64 	%p33, %fd1123, 0d0000000000000000;
	setp.neu.f64 	%p34, %fd1124, 0d0000000000000000;
	or.pred  	%p2, %p33, %p34;
	not.pred 	%p35, %p2;
	@%p35 bra 	$L__BB2_45;
	rcp.rn.f64 	%fd319, %fd1123;
	rcp.rn.f64 	%fd320, %fd1124;
	setp.lt.f64 	%p36, %fd319, %fd320;
	selp.f64 	%fd321, %fd319, %fd320, %p36;
	setp.lt.f64 	%p37, %fd321, %fd1126;
	selp.f64 	%fd1126, %fd321, %fd1126, %p37;
$L__BB2_45:
	ld.param.u64 	%rd150, [_Z7run_simPdS_S_PiS0_S0_P17curandStateXORWOW_param_5];
	ld.param.u64 	%rd148, [_Z7run_simPdS_S_PiS0_S0_P17curandStateXORWOW_param_4];
	ld.param.u64 	%rd146, [_Z7run_simPdS_S_PiS0_S0_P17curandStateXORWOW_param_3];
	ld.const.u32 	%r409, [d_spp];
	cvt.rn.f64.s32 	%fd322, %r409;
	div.rn.f64 	%fd41, %fd1126, %fd322;
	ld.const.u32 	%r12, [d_samples];
	ld.const.u32 	%r410, [d_initnoise];
	setp.eq.s32 	%p38, %r410, 0;
	cvta.to.global.u64 	%rd34, %rd146;
	shl.b64 	%rd35, %rd1, 2;
	add.s64 	%rd10, %rd34, %rd35;
	cvta.to.global.u64 	%rd36, %rd148;
	add.s64 	%rd11, %rd36, %rd35;
	cvta.to.global.u64 	%rd37, %rd150;
	add.s64 	%rd12, %rd37, %rd35;
	@%p38 bra 	$L__BB2_73;
	mov.u32 	%r967, %r1053;
	mov.u32 	%r1054, %r5;
	mov.u32 	%r1055, %r4;
	@%p31 bra 	$L__BB2_55;
	shr.u32 	%r413, %r1042, 2;
	xor.b32  	%r414, %r413, %r1042;
	shl.b32 	%r415, %r1053, 4;
	shl.b32 	%r416, %r414, 1;
	xor.b32  	%r417, %r415, %r416;
	xor.b32  	%r418, %r417, %r1053;
	xor.b32  	%r1054, %r418, %r414;
	add.s32 	%r419, %r1043, %r1054;
	add.s32 	%r420, %r419, 362437;
	shr.u32 	%r421, %r1041, 2;
	xor.b32  	%r422, %r421, %r1041;
	shl.b32 	%r423, %r1054, 4;
	shl.b32 	%r424, %r422, 1;
	xor.b32  	%r425, %r424, %r423;
	xor.b32  	%r426, %r425, %r422;
	xor.b32  	%r967, %r426, %r1054;
	add.s32 	%r1043, %r1043, 724874;
	add.s32 	%r427, %r967, %r1043;
	cvt.u64.u32 	%rd38, %r420;
	mul.wide.u32 	%rd39, %r427, 2097152;
	xor.b64  	%rd40, %rd39, %rd38;
	cvt.rn.f64.u64 	%fd323, %rd40;
	fma.rn.f64 	%fd1127, %fd323, 0d3CA0000000000000, 0d3C90000000000000;
	{
	.reg .b32 %temp; 
	mov.b64 	{%temp, %r963}, %fd1127;
	}
	{
	.reg .b32 %temp; 
	mov.b64 	{%r964, %temp}, %fd1127;
	}
	setp.gt.s32 	%p40, %r963, 1048575;
	mov.b32 	%r965, -1023;
	@%p40 bra 	$L__BB2_49;
	mul.f64 	%fd1127, %fd1127, 0d4350000000000000;
	{
	.reg .b32 %temp; 
	mov.b64 	{%temp, %r963}, %fd1127;
	}
	{
	.reg .b32 %temp; 
	mov.b64 	{%r964, %temp}, %fd1127;
	}
	mov.b32 	%r965, -1077;
$L__BB2_49:
	add.s32 	%r429, %r963, -1;
	setp.gt.u32 	%p41, %r429, 2146435070;
	@%p41 bra 	$L__BB2_53;
	shr.u32 	%r432, %r963, 20;
	add.s32 	%r966, %r965, %r432;
	and.b32  	%r433, %r963, 1048575;
	or.b32  	%r434, %r433, 1072693248;
	mov.b64 	%fd1128, {%r964, %r434};
	setp.lt.u32 	%p43, %r434, 1073127583;
	@%p43 bra 	$L__BB2_52;
	{
	.reg .b32 %temp; 
	mov.b64 	{%r435, %temp}, %fd1128;
	}
	{
	.reg .b32 %temp; 
	mov.b64 	{%temp, %r436}, %fd1128;
	}
	add.s32 	%r437, %r436, -1048576;
	mov.b64 	%fd1128, {%r435, %r437};
	add.s32 	%r966, %r966, 1;
$L__BB2_52:
	add.f64 	%fd325, %fd1128, 0dBFF0000000000000;
	add.f64 	%fd326, %fd1128, 0d3FF0000000000000;
	rcp.approx.ftz.f64 	%fd327, %fd326;
	neg.f64 	%fd328, %fd326;
	fma.rn.f64 	%fd329, %fd328, %fd327, 0d3FF0000000000000;
	fma.rn.f64 	%fd330, %fd329, %fd329, %fd329;
	fma.rn.f64 	%fd331, %fd330, %fd327, %fd327;
	mul.f64 	%fd332, %fd325, %fd331;
	fma.rn.f64 	%fd333, %fd325, %fd331, %fd332;
	mul.f64 	%fd334, %fd333, %fd333;
	fma.rn.f64 	%fd335, %fd334, 0d3EB1380B3AE80F1E, 0d3ED0EE258B7A8B04;
	fma.rn.f64 	%fd336, %fd335, %fd334, 0d3EF3B2669F02676F;
	fma.rn.f64 	%fd337, %fd336, %fd334, 0d3F1745CBA9AB0956;
	fma.rn.f64 	%fd338, %fd337, %fd334, 0d3F3C71C72D1B5154;
	fma.rn.f64 	%fd339, %fd338, %fd334, 0d3F624924923BE72D;
	fma.rn.f64 	%fd340, %fd339, %fd334, 0d3F8999999999A3C4;
	fma.rn.f64 	%fd341, %fd340, %fd334, 0d3FB5555555555554;
	sub.f64 	%fd342, %fd325, %fd333;
	add.f64 	%fd343, %fd342, %fd342;
	neg.f64 	%fd344, %fd333;
	fma.rn.f64 	%fd345, %fd344, %fd325, %fd343;
	mul.f64 	%fd346, %fd331, %fd345;
	mul.f64 	%fd347, %fd334, %fd341;
	fma.rn.f64 	%fd348, %fd347, %fd333, %fd346;
	xor.b32  	%r438, %r966, -2147483648;
	mov.b32 	%r439, 1127219200;
	mov.b64 	%fd349, {%r438, %r439};
	mov.b32 	%r440, -2147483648;
	mov.b64 	%fd350, {%r440, %r439};
	sub.f64 	%fd351, %fd349, %fd350;
	fma.rn.f64 	%fd352, %fd351, 0d3FE62E42FEFA39EF, %fd333;
	fma.rn.f64 	%fd353, %fd351, 0dBFE62E42FEFA39EF, %fd352;
	sub.f64 	%fd354, %fd353, %fd333;
	sub.f64 	%fd355, %fd348, %fd354;
	fma.rn.f64 	%fd356, %fd351, 0d3C7ABC9E3B39803F, %fd355;
	add.f64 	%fd1129, %fd352, %fd356;
	bra.uni 	$L__BB2_54;
$L__BB2_53:
	fma.rn.f64 	%fd324, %fd1127, 0d7FF0000000000000, 0d7FF0000000000000;
	{
	.reg .b32 %temp; 
	mov.b64 	{%temp, %r430}, %fd1127;
	}
	and.b32  	%r431, %r430, 2147483647;
	setp.eq.s32 	%p42, %r431, 0;
	selp.f64 	%fd1129, 0dFFF0000000000000, %fd324, %p42;
$L__BB2_54:
	div.rn.f64 	%fd357, %fd1129, %fd1120;
	div.rn.f64 	%fd358, %fd357, %fd41;
	mov.f64 	%fd359, 0d3FE0000000000000;
	sub.f64 	%fd360, %fd359, %fd358;
	cvt.rmi.f64.f64 	%fd361, %fd360;
	cvt.rzi.s32.f64 	%r1044, %fd361;
	mov.u32 	%r1055, %r1053;
	mov.u32 	%r1041, %r5;
	mov.u32 	%r1042, %r4;
	mov.u32 	%r1053, %r967;
$L__BB2_55:
	@%p35 bra 	$L__BB2_242;
	shr.u32 	%r442, %r1042, 2;
	xor.b32  	%r443, %r442, %r1042;
	shl.b32 	%r444, %r967, 4;
	shl.b32 	%r445, %r443, 1;
	xor.b32  	%r446, %r444, %r445;
	xor.b32  	%r447, %r446, %r967;
	xor.b32  	%r34, %r447, %r443;
	add.s32 	%r448, %r1043, %r34;
	add.s32 	%r449, %r448, 362437;
	shr.u32 	%r450, %r1041, 2;
	xor.b32  	%r451, %r450, %r1041;
	shl.b32 	%r452, %r34, 4;
	shl.b32 	%r453, %r451, 1;
	xor.b32  	%r454, %r453, %r452;
	xor.b32  	%r455, %r454, %r451;
	xor.b32  	%r35, %r455, %r34;
	add.s32 	%r456, %r1043, %r35;
	add.s32 	%r457, %r456, 724874;
	cvt.u64.u32 	%rd41, %r449;
	mul.wide.u32 	%rd42, %r457, 2097152;
	xor.b64  	%rd43, %rd42, %rd41;
	cvt.rn.f64.u64 	%fd362, %rd43;
	fma.rn.f64 	%fd363, %fd362, 0d3CA0000000000000, 0d3C90000000000000;
	setp.geu.f64 	%p45, %fd363, 0d3FE0000000000000;
	@%p45 bra 	$L__BB2_65;
	shr.u32 	%r489, %r1055, 2;
	xor.b32  	%r490, %r489, %r1055;
	shl.b32 	%r491, %r35, 4;
	shl.b32 	%r492, %r490, 1;
	xor.b32  	%r493, %r492, %r491;
	xor.b32  	%r494, %r493, %r490;
	xor.b32  	%r36, %r494, %r35;
	add.s32 	%r495, %r1043, %r36;
	add.s32 	%r496, %r495, 1087311;
	shr.u32 	%r497, %r1054, 2;
	xor.b32  	%r498, %r497, %r1054;
	shl.b32 	%r499, %r36, 4;
	shl.b32 	%r500, %r498, 1;
	xor.b32  	%r501, %r500, %r499;
	xor.b32  	%r502, %r501, %r498;
	xor.b32  	%r1053, %r502, %r36;
	add.s32 	%r1043, %r1043, 1449748;
	add.s32 	%r503, %r1053, %r1043;
	cvt.u64.u32 	%rd47, %r496;
	mul.wide.u32 	%rd48, %r503, 2097152;
	xor.b64  	%rd49, %rd48, %rd47;
	cvt.rn.f64.u64 	%fd403, %rd49;
	fma.rn.f64 	%fd1130, %fd403, 0d3CA0000000000000, 0d3C90000000000000;
	{
	.reg .b32 %temp; 
	mov.b64 	{%temp, %r974}, %fd1130;
	}
	{
	.reg .b32 %temp; 
	mov.b64 	{%r975, %temp}, %fd1130;
	}
	setp.gt.s32 	%p50, %r974, 1048575;
	mov.b32 	%r976, -1023;
	@%p50 bra 	$L__BB2_59;
	mul.f64 	%fd1130, %fd1130, 0d4350000000000000;
	{
	.reg .b32 %temp; 
	mov.b64 	{%temp, %r974}, %fd1130;
	}
	{
	.reg .b32 %temp; 
	mov.b64 	{%r975, %temp}, %fd1130;
	}
	mov.b32 	%r976, -1077;
$L__BB2_59:
	add.s32 	%r505, %r974, -1;
	setp.gt.u32 	%p51, %r505, 2146435070;
	@%p51 bra 	$L__BB2_63;
	shr.u32 	%r508, %r974, 20;
	add.s32 	%r977, %r976, %r508;
	and.b32  	%r509, %r974, 1048575;
	or.b32  	%r510, %r509, 1072693248;
	mov.b64 	%fd1131, {%r975, %r510};
	setp.lt.u32 	%p53, %r510, 1073127583;
	@%p53 bra 	$L__BB2_62;
	{
	.reg .b32 %temp; 
	mov.b64 	{%r511, %temp}, %fd1131;
	}
	{
	.reg .b32 %temp; 
	mov.b64 	{%temp, %r512}, %fd1131;
	}
	add.s32 	%r513, %r512, -1048576;
	mov.b64 	%fd1131, {%r511, %r513};
	add.s32 	%r977, %r977, 1;
$L__BB2_62:
	add.f64 	%fd405, %fd1131, 0dBFF0000000000000;
	add.f64 	%fd406, %fd1131, 0d3FF0000000000000;
	rcp.approx.ftz.f64 	%fd407, %fd406;
	neg.f64 	%fd408, %fd406;
	fma.rn.f64 	%fd409, %fd408, %fd407, 0d3FF0000000000000;
	fma.rn.f64 	%fd410, %fd409, %fd409, %fd409;
	fma.rn.f64 	%fd411, %fd410, %fd407, %fd407;
	mul.f64 	%fd412, %fd405, %fd411;
	fma.rn.f64 	%fd413, %fd405, %fd411, %fd412;
	mul.f64 	%fd414, %fd413, %fd413;
	fma.rn.f64 	%fd415, %fd414, 0d3EB1380B3AE80F1E, 0d3ED0EE258B7A8B04;
	fma.rn.f64 	%fd416, %fd415, %fd414, 0d3EF3B2669F02676F;
	fma.rn.f64 	%fd417, %fd416, %fd414, 0d3F1745CBA9AB0956;
	fma.rn.f64 	%fd418, %fd417, %fd414, 0d3F3C71C72D1B5154;
	fma.rn.f64 	%fd419, %fd418, %fd414, 0d3F624924923BE72D;
	fma.rn.f64 	%fd420, %fd419, %fd414, 0d3F8999999999A3C4;
	fma.rn.f64 	%fd421, %fd420, %fd414, 0d3FB5555555555554;
	sub.f64 	%fd422, %fd405, %fd413;
	add.f64 	%fd423, %fd422, %fd422;
	neg.f64 	%fd424, %fd413;
	fma.rn.f64 	%fd425, %fd424, %fd405, %fd423;
	mul.f64 	%fd426, %fd411, %fd425;
	mul.f64 	%fd427, %fd414, %fd421;
	fma.rn.f64 	%fd428, %fd427, %fd413, %fd426;
	xor.b32  	%r514, %r977, -2147483648;
	mov.b32 	%r515, 1127219200;
	mov.b64 	%fd429, {%r514, %r515};
	mov.b32 	%r516, -2147483648;
	mov.b64 	%fd430, {%r516, %r515};
	sub.f64 	%fd431, %fd429, %fd430;
	fma.rn.f64 	%fd432, %fd431, 0d3FE62E42FEFA39EF, %fd413;
	fma.rn.f64 	%fd433, %fd431, 0dBFE62E42FEFA39EF, %fd432;
	sub.f64 	%fd434, %fd433, %fd413;
	sub.f64 	%fd435, %fd428, %fd434;
	fma.rn.f64 	%fd436, %fd431, 0d3C7ABC9E3B39803F, %fd435;
	add.f64 	%fd1132, %fd432, %fd436;
	bra.uni 	$L__BB2_64;
$L__BB2_63:
	fma.rn.f64 	%fd404, %fd1130, 0d7FF0000000000000, 0d7FF0000000000000;
	{
	.reg .b32 %temp; 
	mov.b64 	{%temp, %r506}, %fd1130;
	}
	and.b32  	%r507, %r506, 2147483647;
	setp.eq.s32 	%p52, %r507, 0;
	selp.f64 	%fd1132, 0dFFF0000000000000, %fd404, %p52;
$L__BB2_64:
	div.rn.f64 	%fd437, %fd1132, %fd1123;
	div.rn.f64 	%fd438, %fd437, %fd41;
	mov.f64 	%fd439, 0d3FE0000000000000;
	sub.f64 	%fd440, %fd439, %fd438;
	cvt.rmi.f64.f64 	%fd441, %fd440;
	cvt.rzi.s32.f64 	%r1059, %fd441;
	mov.b32 	%r1060, 0;
	mov.u32 	%r1054, %r36;
	mov.u32 	%r1055, %r35;
	mov.u32 	%r1041, %r34;
	mov.u32 	%r1042, %r967;
	bra.uni 	$L__BB2_242;
$L__BB2_65:
	shr.u32 	%r459, %r1055, 2;
	xor.b32  	%r460, %r459, %r1055;
	shl.b32 	%r461, %r35, 4;
	shl.b32 	%r462, %r460, 1;
	xor.b32  	%r463, %r462, %r461;
	xor.b32  	%r464, %r463, %r460;
	xor.b32  	%r50, %r464, %r35;
	add.s32 	%r465, %r1043, %r50;
	add.s32 	%r466, %r465, 1087311;
	shr.u32 	%r467, %r1054, 2;
	xor.b32  	%r468, %r467, %r1054;
	shl.b32 	%r469, %r50, 4;
	shl.b32 	%r470, %r468, 1;
	xor.b32  	%r471, %r470, %r469;
	xor.b32  	%r472, %r471, %r468;
	xor.b32  	%r1053, %r472, %r50;
	add.s32 	%r1043, %r1043, 1449748;
	add.s32 	%r473, %r1053, %r1043;
	cvt.u64.u32 	%rd44, %r466;
	mul.wide.u32 	%rd45, %r473, 2097152;
	xor.b64  	%rd46, %rd45, %rd44;
	cvt.rn.f64.u64 	%fd364, %rd46;
	fma.rn.f64 	%fd1133, %fd364, 0d3CA0000000000000, 0d3C90000000000000;
	{
	.reg .b32 %temp; 
	mov.b64 	{%temp, %r978}, %fd1133;
	}
	{
	.reg .b32 %temp; 
	mov.b64 	{%r979, %temp}, %fd1133;
	}
	setp.gt.s32 	%p46, %r978, 1048575;
	mov.b32 	%r980, -1023;
	@%p46 bra 	$L__BB2_67;
	mul.f64 	%fd1133, %fd1133, 0d4350000000000000;
	{
	.reg .b32 %temp; 
	mov.b64 	{%temp, %r978}, %fd1133;
	}
	{
	.reg .b32 %temp; 
	mov.b64 	{%r979, %temp}, %fd1133;
	}
	mov.b32 	%r980, -1077;
$L__BB2_67:
	add.s32 	%r475, %r978, -1;
	setp.gt.u32 	%p47, %r475, 2146435070;
	@%p47 bra 	$L__BB2_71;
	shr.u32 	%r478, %r978, 20;
	add.s32 	%r981, %r980, %r478;
	and.b32  	%r479, %r978, 1048575;
	or.b32  	%r480, %r479, 1072693248;
	mov.b64 	%fd1134, {%r979, %r480};
	setp.lt.u32 	%p49, %r480, 1073127583;
	@%p49 bra 	$L__BB2_70;
	{
	.reg .b32 %temp; 
	mov.b64 	{%r481, %temp}, %fd1134;
	}
	{
	.reg .b32 %temp; 
	mov.b64 	{%temp, %r482}, %fd1134;
	}
	add.s32 	%r483, %r482, -1048576;
	mov.b64 	%fd1134, {%r481, %r483};
	add.s32 	%r981, %r981, 1;
$L__BB2_70:
	add.f64 	%fd366, %fd1134, 0dBFF0000000000000;
	add.f64 	%fd367, %fd1134, 0d3FF0000000000000;
	rcp.approx.ftz.f64 	%fd368, %fd367;
	neg.f64 	%fd369, %fd367;
	fma.rn.f64 	%fd370, %fd369, %fd368, 0d3FF0000000000000;
	fma.rn.f64 	%fd371, %fd370, %fd370, %fd370;
	fma.rn.f64 	%fd372, %fd371, %fd368, %fd368;
	mul.f64 	%fd373, %fd366, %fd372;
	fma.rn.f64 	%fd374, %fd366, %fd372, %fd373;
	mul.f64 	%fd375, %fd374, %fd374;
	fma.rn.f64 	%fd376, %fd375, 0d3EB1380B3AE80F1E, 0d3ED0EE258B7A8B04;
	fma.rn.f64 	%fd377, %fd376, %fd375, 0d3EF3B2669F02676F;
	fma.rn.f64 	%fd378, %fd377, %fd375, 0d3F1745CBA9AB0956;
	fma.rn.f64 	%fd379, %fd378, %fd375, 0d3F3C71C72D1B5154;
	fma.rn.f64 	%fd380, %fd379, %fd375, 0d3F624924923BE72D;
	fma.rn.f64 	%fd381, %fd380, %fd375, 0d3F8999999999A3C4;
	fma.rn.f64 	%fd382, %fd381, %fd375, 0d3FB5555555555554;
	sub.f64 	%fd383, %fd366, %fd374;
	add.f64 	%fd384, %fd383, %fd383;
	neg.f64 	%fd385, %fd374;
	fma.rn.f64 	%fd386, %fd385, %fd366, %fd384;
	mul.f64 	%fd387, %fd372, %fd386;
	mul.f64 	%fd388, %fd375, %fd382;
	fma.rn.f64 	%fd389, %fd388, %fd374, %fd387;
	xor.b32  	%r484, %r981, -2147483648;
	mov.b32 	%r485, 1127219200;
	mov.b64 	%fd390, {%r484, %r485};
	mov.b32 	%r486, -2147483648;
	mov.b64 	%fd391, {%r486, %r485};
	sub.f64 	%fd392, %fd390, %fd391;
	fma.rn.f64 	%fd393, %fd392, 0d3FE62E42FEFA39EF, %fd374;
	fma.rn.f64 	%fd394, %fd392, 0dBFE62E42FEFA39EF, %fd393;
	sub.f64 	%fd395, %fd394, %fd374;
	sub.f64 	%fd396, %fd389, %fd395;
	fma.rn.f64 	%fd397, %fd392, 0d3C7ABC9E3B39803F, %fd396;
	add.f64 	%fd1135, %fd393, %fd397;
	bra.uni 	$L__BB2_72;
$L__BB2_71:
	fma.rn.f64 	%fd365, %fd1133, 0d7FF0000000000000, 0d7FF0000000000000;
	{
	.reg .b32 %temp; 
	mov.b64 	{%temp, %r476}, %fd1133;
	}
	and.b32  	%r477, %r476, 2147483647;
	setp.eq.s32 	%p48, %r477, 0;
	selp.f64 	%fd1135, 0dFFF0000000000000, %fd365, %p48;
$L__BB2_72:
	div.rn.f64 	%fd398, %fd1135, %fd1124;
	div.rn.f64 	%fd399, %fd398, %fd41;
	mov.f64 	%fd400, 0d3FE0000000000000;
	sub.f64 	%fd401, %fd400, %fd399;
	cvt.rmi.f64.f64 	%fd402, %fd401;
	cvt.rzi.s32.f64 	%r1059, %fd402;
	mov.b32 	%r1060, 1;
	mov.u32 	%r1054, %r50;
	mov.u32 	%r1055, %r35;
	mov.u32 	%r1041, %r34;
	mov.u32 	%r1042, %r967;
	bra.uni 	$L__BB2_242;
$L__BB2_73:
	@%p31 bra 	$L__BB2_75;
	ld.global.u32 	%r1044, [%rd10];
$L__BB2_75:
	@%p35 bra 	$L__BB2_77;
	ld.global.u32 	%r1059, [%rd11];
	ld.global.u32 	%r1060, [%rd12];
$L__BB2_77:
	setp.lt.s32 	%p56, %r12, 1;
	mov.u32 	%r1054, %r5;
	mov.u32 	%r1055, %r4;
	@%p56 bra 	$L__BB2_242;
	add.f64 	%fd442, %fd1115, %fd1115;
	sqrt.rn.f64 	%fd69, %fd442;
	neg.f64 	%fd70, %fd69;
	mul.f64 	%fd443, %fd41, 0d4008000000000000;
	sqrt.rn.f64 	%fd444, %fd443;
	mul.f64 	%fd71, %fd444, %fd70;
	mul.f64 	%fd72, %fd69, %fd444;
	setp.eq.s32 	%p57, %r10, 0;
	mul.f64 	%fd445, %fd1119, %fd1120;
	sqrt.rn.f64 	%fd446, %fd445;
	neg.f64 	%fd447, %fd41;
	mul.f64 	%fd448, %fd446, %fd447;
	div.rn.f64 	%fd449, %fd1120, %fd1119;
	sqrt.rn.f64 	%fd73, %fd449;
	mov.b32 	%r522, 1127219200;
	mov.b32 	%r523, -2147483648;
	mov.b64 	%fd74, {%r523, %r522};
	mul.f64 	%fd75, %fd446, %fd41;
	sqrt.rn.f64 	%fd76, %fd41;
	mul.f64 	%fd450, %fd1120, %fd41;
	cvt.rn.f32.f64 	%f12, %fd450;
	sqrt.rn.f64 	%fd77, %fd450;
	fma.rn.f32 	%f13, %f12, 0f3BBB989D, 0f3F000000;
	cvt.sat.f32.f32 	%f14, %f13;
	mov.f32 	%f15, 0f4B400001;
	mov.f32 	%f16, 0f437C0000;
	fma.rm.f32 	%f17, %f14, %f16, %f15;
	add.f32 	%f18, %f17, 0fCB40007F;
	neg.f32 	%f19, %f18;
	fma.rn.f32 	%f20, %f12, 0f3FB8AA3B, %f19;
	fma.rn.f32 	%f2, %f12, 0f32A57060, %f20;
	selp.f64 	%fd78, 0d0000000000000000, %fd448, %p57;
	mov.b32 	%r985, 0;
	mov.u64 	%rd100, __cudart_sin_cos_coeffs;
	ex2.approx.ftz.f32 	%f69, %f2;
	mov.u64 	%rd110, __cr_lgamma_table;
	mov.u32 	%r1055, %r4;
	mov.u32 	%r1054, %r5;
$L__BB2_79:
	setp.eq.s32 	%p58, %r11, 0;
	@%p58 bra 	$L__BB2_167;
	mul.f64 	%fd82, %fd1207, 0d401921FB60000000;
	abs.f64 	%fd83, %fd82;
	setp.neu.f64 	%p59, %fd83, 0d7FF0000000000000;
	@%p59 bra 	$L__BB2_82;
	mov.f64 	%fd456, 0d0000000000000000;
	mul.rn.f64 	%fd1140, %fd82, %fd456;
	mov.b32 	%r997, 1;
	bra.uni 	$L__BB2_85;
$L__BB2_82:
	mul.f64 	%fd451, %fd82, 0d3FE45F306DC9C883;
	cvt.rni.s32.f64 	%r996, %fd451;
	cvt.rn.f64.s32 	%fd452, %r996;
	fma.rn.f64 	%fd453, %fd452, 0dBFF921FB54442D18, %fd82;
	fma.rn.f64 	%fd454, %fd452, 0dBC91A62633145C00, %fd453;
	fma.rn.f64 	%fd1140, %fd452, 0dB97B839A252049C0, %fd454;
	setp.ltu.f64 	%p60, %fd83, 0d41E0000000000000;
	@%p60 bra 	$L__BB2_84;
	{ // callseq 0, 0
	.param .b64 param0;
	st.param.f64 	[param0], %fd82;
	.param .align 16 .b8 retval0[16];
	call.uni (retval0), 
	__internal_trig_reduction_slowpathd, 
	(
	param0
	);
	ld.param.f64 	%fd1140, [retval0];
	ld.param.b32 	%r996, [retval0+8];
	} // callseq 0
$L__BB2_84:
	add.s32 	%r997, %r996, 1;
$L__BB2_85:
	shl.b32 	%r527, %r997, 6;
	cvt.u64.u32 	%rd50, %r527;
	and.b64  	%rd51, %rd50, 64;
	add.s64 	%rd53, %rd100, %rd51;
	mul.rn.f64 	%fd457, %fd1140, %fd1140;
	and.b32  	%r528, %r997, 1;
	setp.eq.b32 	%p61, %r528, 1;
	selp.f64 	%fd458, 0dBDA8FF8320FD8164, 0d3DE5DB65F9785EBA, %p61;
	ld.global.nc.v2.f64 	{%fd459, %fd460}, [%rd53];
	fma.rn.f64 	%fd461, %fd458, %fd457, %fd459;
	fma.rn.f64 	%fd462, %fd461, %fd457, %fd460;
	ld.global.nc.v2.f64 	{%fd463, %fd464}, [%rd53+16];
	fma.rn.f64 	%fd465, %fd462, %fd457, %fd463;
	fma.rn.f64 	%fd466, %fd465, %fd457, %fd464;
	ld.global.nc.v2.f64 	{%fd467, %fd468}, [%rd53+32];
	fma.rn.f64 	%fd469, %fd466, %fd457, %fd467;
	fma.rn.f64 	%fd470, %fd469, %fd457, %fd468;
	fma.rn.f64 	%fd471, %fd470, %fd1140, %fd1140;
	fma.rn.f64 	%fd472, %fd470, %fd457, 0d3FF0000000000000;
	selp.f64 	%fd473, %fd472, %fd471, %p61;
	and.b32  	%r529, %r997, 2;
	setp.eq.s32 	%p62, %r529, 0;
	mov.f64 	%fd474, 0d0000000000000000;
	sub.f64 	%fd475, %fd474, %fd473;
	selp.f64 	%fd89, %fd473, %fd475, %p62;
	abs.f64 	%fd90, %fd1206;
	setp.neu.f64 	%p63, %fd90, 0d7FF0000000000000;
	@%p63 bra 	$L__BB2_87;
	mov.f64 	%fd481, 0d0000000000000000;
	mul.rn.f64 	%fd1142, %fd1206, %fd481;
	mov.b32 	%r999, 1;
	bra.uni 	$L__BB2_90;
$L__BB2_87:
	mul.f64 	%fd476, %fd1206, 0d3FE45F306DC9C883;
	cvt.rni.s32.f64 	%r998, %fd476;
	cvt.rn.f64.s32 	%fd477, %r998;
	fma.rn.f64 	%fd478, %fd477, 0dBFF921FB54442D18, %fd1206;
	fma.rn.f64 	%fd479, %fd477, 0dBC91A62633145C00, %fd478;
	fma.rn.f64 	%fd1142, %fd477, 0dB97B839A252049C0, %fd479;
	setp.ltu.f64 	%p64, %fd90, 0d41E0000000000000;
	@%p64 bra 	$L__BB2_89;
	{ // callseq 1, 0
	.param .b64 param0;
	st.param.f64 	[param0], %fd1206;
	.param .align 16 .b8 retval0[16];
	call.uni (retval0), 
	__internal_trig_reduction_slowpathd, 
	(
	param0
	);
	ld.param.f64 	%fd1142, [retval0];
	ld.param.b32 	%r998, [retval0+8];
	} // callseq 1
$L__BB2_89:
	add.s32 	%r999, %r998, 1;
$L__BB2_90:
	setp.eq.f64 	%p65, %fd1115, 0d0000000000000000;
	shl.b32 	%r532, %r999, 6;
	cvt.u64.u32 	%rd54, %r532;
	and.b64  	%rd55, %rd54, 64;
	add.s64 	%rd57, %rd100, %rd55;
	mul.rn.f64 	%fd483, %fd1142, %fd1142;
	and.b32  	%r533, %r999, 1;
	setp.eq.b32 	%p66, %r533, 1;
	selp.f64 	%fd484, 0dBDA8FF8320FD8164, 0d3DE5DB65F9785EBA, %p66;
	ld.global.nc.v2.f64 	{%fd485, %fd486}, [%rd57];
	fma.rn.f64 	%fd487, %fd484, %fd483, %fd485;
	fma.rn.f64 	%fd488, %fd487, %fd483, %fd486;
	ld.global.nc.v2.f64 	{%fd489, %fd490}, [%rd57+16];
	fma.rn.f64 	%fd491, %fd488, %fd483, %fd489;
	fma.rn.f64 	%fd492, %fd491, %fd483, %fd490;
	ld.global.nc.v2.f64 	{%fd493, %fd494}, [%rd57+32];
	fma.rn.f64 	%fd495, %fd492, %fd483, %fd493;
	fma.rn.f64 	%fd496, %fd495, %fd483, %fd494;
	fma.rn.f64 	%fd497, %fd496, %fd1142, %fd1142;
	fma.rn.f64 	%fd498, %fd496, %fd483, 0d3FF0000000000000;
	selp.f64 	%fd499, %fd498, %fd497, %p66;
	and.b32  	%r534, %r999, 2;
	setp.eq.s32 	%p67, %r534, 0;
	mov.f64 	%fd1143, 0d0000000000000000;
	sub.f64 	%fd500, %fd1143, %fd499;
	selp.f64 	%fd501, %fd499, %fd500, %p67;
	mul.f64 	%fd502, %fd89, 0dC01921FB60000000;
	fma.rn.f64 	%fd503, %fd1118, %fd501, %fd502;
	add.f64 	%fd96, %fd1116, %fd503;
	mov.u32 	%r1000, %r1053;
	mov.u32 	%r1001, %r1054;
	mov.u32 	%r1002, %r1055;
	@%p65 bra 	$L__BB2_93;
	shr.u32 	%r535, %r1042, 2;
	xor.b32  	%r536, %r535, %r1042;
	shl.b32 	%r537, %r1053, 4;
	shl.b32 	%r538, %r536, 1;
	xor.b32  	%r539, %r537, %r538;
	xor.b32  	%r540, %r539, %r1053;
	xor.b32  	%r1001, %r540, %r536;
	add.s32 	%r541, %r1043, %r1001;
	add.s32 	%r542, %r541, 362437;
	shr.u32 	%r543, %r1041, 2;
	xor.b32  	%r544, %r543, %r1041;
	shl.b32 	%r545, %r1001, 4;
	shl.b32 	%r546, %r544, 1;
	xor.b32  	%r547, %r546, %r545;
	xor.b32  	%r548, %r547, %r544;
	xor.b32  	%r1000, %r548, %r1001;
	add.s32 	%r1043, %r1043, 724874;
	add.s32 	%r549, %r1000, %r1043;
	cvt.u64.u32 	%rd58, %r542;
	mul.wide.u32 	%rd59, %r549, 2097152;
	xor.b64  	%rd60, %rd59, %rd58;
	cvt.rn.f64.u64 	%fd504, %rd60;
	fma.rn.f64 	%fd97, %fd504, 0d3CA0000000000000, 0d3C90000000000000;
	setp.le.f64 	%p68, %fd97, 0d3FC5555555555555;
	mov.u32 	%r1002, %r1053;
	mov.u32 	%r1041, %r1054;
	mov.u32 	%r1042, %r1055;
	mov.f64 	%fd1143, %fd71;
	@%p68 bra 	$L__BB2_93;
	setp.gt.f64 	%p69, %fd97, 0d3FC5555555555555;
	setp.le.f64 	%p70, %fd97, 0d3FD5555555555555;
	selp.f64 	%fd505, %fd72, 0d0000000000000000, %p70;
	selp.f64 	%fd1143, %fd505, 0d0000000000000000, %p69;
$L__BB2_93:
	fma.rn.f64 	%fd506, %fd41, %fd96, %fd1207;
	add.f64 	%fd507, %fd506, %fd1143;
	fma.rn.f64 	%fd100, %fd1117, %fd41, %fd1206;
	mul.f64 	%fd101, %fd507, 0d401921FB60000000;
	abs.f64 	%fd102, %fd101;
	setp.neu.f64 	%p71, %fd102, 0d7FF0000000000000;
	@%p71 bra 	$L__BB2_95;
	mov.f64 	%fd513, 0d0000000000000000;
	mul.rn.f64 	%fd1145, %fd101, %fd513;
	mov.b32 	%r1007, 1;
	bra.uni 	$L__BB2_98;
$L__BB2_95:
	mul.f64 	%fd508, %fd101, 0d3FE45F306DC9C883;
	cvt.rni.s32.f64 	%r1006, %fd508;
	cvt.rn.f64.s32 	%fd509, %r1006;
	fma.rn.f64 	%fd510, %fd509, 0dBFF921FB54442D18, %fd101;
	fma.rn.f64 	%fd511, %fd509, 0dBC91A62633145C00, %fd510;
	fma.rn.f64 	%fd1145, %fd509, 0dB97B839A252049C0, %fd511;
	setp.ltu.f64 	%p72, %fd102, 0d41E0000000000000;
	@%p72 bra 	$L__BB2_97;
	{ // callseq 2, 0
	.param .b64 param0;
	st.param.f64 	[param0], %fd101;
	.param .align 16 .b8 retval0[16];
	call.uni (retval0), 
	__internal_trig_reduction_slowpathd, 
	(
	param0
	);
	ld.param.f64 	%fd1145, [retval0];
	ld.param.b32 	%r1006, [retval0+8];
	} // callseq 2
$L__BB2_97:
	add.s32 	%r1007, %r1006, 1;
$L__BB2_98:
	shl.b32 	%r552, %r1007, 6;
	cvt.u64.u32 	%rd61, %r552;
	and.b64  	%rd62, %rd61, 64;
	add.s64 	%rd64, %rd100, %rd62;
	mul.rn.f64 	%fd514, %fd1145, %fd1145;
	and.b32  	%r553, %r1007, 1;
	setp.eq.b32 	%p73, %r553, 1;
	selp.f64 	%fd515, 0dBDA8FF8320FD8164, 0d3DE5DB65F9785EBA, %p73;
	ld.global.nc.v2.f64 	{%fd516, %fd517}, [%rd64];
	fma.rn.f64 	%fd518, %fd515, %fd514, %fd516;
	fma.rn.f64 	%fd519, %fd518, %fd514, %fd517;
	ld.global.nc.v2.f64 	{%fd520, %fd521}, [%rd64+16];
	fma.rn.f64 	%fd522, %fd519, %fd514, %fd520;
	fma.rn.f64 	%fd523, %fd522, %fd514, %fd521;
	ld.global.nc.v2.f64 	{%fd524, %fd525}, [%rd64+32];
	fma.rn.f64 	%fd526, %fd523, %fd514, %fd524;
	fma.rn.f64 	%fd527, %fd526, %fd514, %fd525;
	fma.rn.f64 	%fd528, %fd527, %fd1145, %fd1145;
	fma.rn.f64 	%fd529, %fd527, %fd514, 0d3FF0000000000000;
	selp.f64 	%fd530, %fd529, %fd528, %p73;
	and.b32  	%r554, %r1007, 2;
	setp.eq.s32 	%p74, %r554, 0;
	mov.f64 	%fd531, 0d0000000000000000;
	sub.f64 	%fd532, %fd531, %fd530;
	selp.f64 	%fd108, %fd530, %fd532, %p74;
	abs.f64 	%fd109, %fd100;
	setp.neu.f64 	%p75, %fd109, 0d7FF0000000000000;
	@%p75 bra 	$L__BB2_100;
	mov.f64 	%fd538, 0d0000000000000000;
	mul.rn.f64 	%fd1147, %fd100, %fd538;
	mov.b32 	%r1009, 1;
	bra.uni 	$L__BB2_103;
$L__BB2_100:
	mul.f64 	%fd533, %fd100, 0d3FE45F306DC9C883;
	cvt.rni.s32.f64 	%r1008, %fd533;
	cvt.rn.f64.s32 	%fd534, %r1008;
	fma.rn.f64 	%fd535, %fd534, 0dBFF921FB54442D18, %fd100;
	fma.rn.f64 	%fd536, %fd534, 0dBC91A62633145C00, %fd535;
	fma.rn.f64 	%fd1147, %fd534, 0dB97B839A252049C0, %fd536;
	setp.ltu.f64 	%p76, %fd109, 0d41E0000000000000;
	@%p76 bra 	$L__BB2_102;
	{ // callseq 3, 0
	.param .b64 param0;
	st.param.f64 	[param0], %fd100;
	.param .align 16 .b8 retval0[16];
	call.uni (retval0), 
	__internal_trig_reduction_slowpathd, 
	(
	param0
	);
	ld.param.f64 	%fd1147, [retval0];
	ld.param.b32 	%r1008, [retval0+8];
	} // callseq 3
$L__BB2_102:
	add.s32 	%r1009, %r1008, 1;
$L__BB2_103:
	shl.b32 	%r557, %r1009, 6;
	cvt.u64.u32 	%rd65, %r557;
	and.b64  	%rd66, %rd65, 64;
	mov.u64 	%rd67, __cudart_sin_cos_coeffs;
	add.s64 	%rd68, %rd67, %rd66;
	mul.rn.f64 	%fd540, %fd1147, %fd1147;
	and.b32  	%r558, %r1009, 1;
	setp.eq.b32 	%p78, %r558, 1;
	selp.f64 	%fd541, 0dBDA8FF8320FD8164, 0d3DE5DB65F9785EBA, %p78;
	ld.global.nc.v2.f64 	{%fd542, %fd543}, [%rd68];
	fma.rn.f64 	%fd544, %fd541, %fd540, %fd542;
	fma.rn.f64 	%fd545, %fd544, %fd540, %fd543;
	ld.global.nc.v2.f64 	{%fd546, %fd547}, [%rd68+16];
	fma.rn.f64 	%fd548, %fd545, %fd540, %fd546;
	fma.rn.f64 	%fd549, %fd548, %fd540, %fd547;
	ld.global.nc.v2.f64 	{%fd550, %fd551}, [%rd68+32];
	fma.rn.f64 	%fd552, %fd549, %fd540, %fd550;
	fma.rn.f64 	%fd553, %fd552, %fd540, %fd551;
	fma.rn.f64 	%fd554, %fd553, %fd1147, %fd1147;
	fma.rn.f64 	%fd555, %fd553, %fd540, 0d3FF0000000000000;
	selp.f64 	%fd556, %fd555, %fd554, %p78;
	and.b32  	%r559, %r1009, 2;
	setp.eq.s32 	%p79, %r559, 0;
	mov.f64 	%fd1148, 0d0000000000000000;
	sub.f64 	%fd557, %fd1148, %fd556;
	selp.f64 	%fd558, %fd556, %fd557, %p79;
	mul.f64 	%fd559, %fd108, 0dC01921FB60000000;
	fma.rn.f64 	%fd560, %fd1118, %fd558, %fd559;
	add.f64 	%fd561, %fd1116, %fd560;
	add.f64 	%fd562, %fd96, %fd561;
	mul.f64 	%fd563, %fd562, 0d3FE0000000000000;
	fma.rn.f64 	%fd115, %fd41, %fd563, %fd1207;
	mov.u32 	%r1010, %r1000;
	mov.u32 	%r1011, %r1001;
	mov.u32 	%r1012, %r1002;
	@%p65 bra 	$L__BB2_106;
	shr.u32 	%r560, %r1042, 2;
	xor.b32  	%r561, %r560, %r1042;
	shl.b32 	%r562, %r1000, 4;
	shl.b32 	%r563, %r561, 1;
	xor.b32  	%r564, %r562, %r563;
	xor.b32  	%r565, %r564, %r1000;
	xor.b32  	%r1011, %r565, %r561;
	add.s32 	%r566, %r1043, %r1011;
	add.s32 	%r567, %r566, 362437;
	shr.u32 	%r568, %r1041, 2;
	xor.b32  	%r569, %r568, %r1041;
	shl.b32 	%r570, %r1011, 4;
	shl.b32 	%r571, %r569, 1;
	xor.b32  	%r572, %r571, %r570;
	xor.b32  	%r573, %r572, %r569;
	xor.b32  	%r1010, %r573, %r1011;
	add.s32 	%r1043, %r1043, 724874;
	add.s32 	%r574, %r1010, %r1043;
	cvt.u64.u32 	%rd69, %r567;
	mul.wide.u32 	%rd70, %r574, 2097152;
	xor.b64  	%rd71, %rd70, %rd69;
	cvt.rn.f64.u64 	%fd564, %rd71;
	fma.rn.f64 	%fd116, %fd564, 0d3CA0000000000000, 0d3C90000000000000;
	setp.le.f64 	%p80, %fd116, 0d3FC5555555555555;
	mov.u32 	%r1012, %r1000;
	mov.u32 	%r1041, %r1001;
	mov.u32 	%r1042, %r1002;
	mov.f64 	%fd1148, %fd71;
	@%p80 bra 	$L__BB2_106;
	setp.gt.f64 	%p81, %fd116, 0d3FC5555555555555;
	setp.le.f64 	%p82, %fd116, 0d3FD5555555555555;
	selp.f64 	%fd565, %fd72, 0d0000000000000000, %p82;
	selp.f64 	%fd1148, %fd565, 0d0000000000000000, %p81;
$L__BB2_106:
	add.f64 	%fd566, %fd115, %fd1148;
	add.f64 	%fd567, %fd1117, %fd1117;
	mul.f64 	%fd568, %fd567, 0d3FE0000000000000;
	fma.rn.f64 	%fd119, %fd568, %fd41, %fd1206;
	mul.f64 	%fd120, %fd566, 0d401921FB60000000;
	abs.f64 	%fd121, %fd120;
	setp.neu.f64 	%p83, %fd121, 0d7FF0000000000000;
	@%p83 bra 	$L__BB2_108;
	mov.f64 	%fd574, 0d0000000000000000;
	mul.rn.f64 	%fd1150, %fd120, %fd574;
	mov.b32 	%r1017, 1;
	bra.uni 	$L__BB2_111;
$L__BB2_108:
	mul.f64 	%fd569, %fd120, 0d3FE45F306DC9C883;
	cvt.rni.s32.f64 	%r1016, %fd569;
	cvt.rn.f64.s32 	%fd570, %r1016;
	fma.rn.f64 	%fd571, %fd570, 0dBFF921FB54442D18, %fd120;
	fma.rn.f64 	%fd572, %fd570, 0dBC91A62633145C00, %fd571;
	fma.rn.f64 	%fd1150, %fd570, 0dB97B839A252049C0, %fd572;
	setp.ltu.f64 	%p84, %fd121, 0d41E0000000000000;
	@%p84 bra 	$L__BB2_110;
	{ // callseq 4, 0
	.param .b64 param0;
	st.param.f64 	[param0], %fd120;
	.param .align 16 .b8 retval0[16];
	call.uni (retval0), 
	__internal_trig_reduction_slowpathd, 
	(
	param0
	);
	ld.param.f64 	%fd1150, [retval0];
	ld.param.b32 	%r1016, [retval0+8];
	} // callseq 4
$L__BB2_110:
	add.s32 	%r1017, %r1016, 1;
$L__BB2_111:
	shl.b32 	%r577, %r1017, 6;
	cvt.u64.u32 	%rd72, %r577;
	and.b64  	%rd73, %rd72, 64;
	mov.u64 	%rd74, __cudart_sin_cos_coeffs;
	add.s64 	%rd75, %rd74, %rd73;
	mul.rn.f64 	%fd575, %fd1150, %fd1150;
	and.b32  	%r578, %r1017, 1;
	setp.eq.b32 	%p85, %r578, 1;
	selp.f64 	%fd576, 0dBDA8FF8320FD8164, 0d3DE5DB65F9785EBA, %p85;
	ld.global.nc.v2.f64 	{%fd577, %fd578}, [%rd75];
	fma.rn.f64 	%fd579, %fd576, %fd575, %fd577;
	fma.rn.f64 	%fd580, %fd579, %fd575, %fd578;
	ld.global.nc.v2.f64 	{%fd581, %fd582}, [%rd75+16];
	fma.rn.f64 	%fd583, %fd580, %fd575, %fd581;
	fma.rn.f64 	%fd584, %fd583, %fd575, %fd582;
	ld.global.nc.v2.f64 	{%fd585, %fd586}, [%rd75+32];
	fma.rn.f64 	%fd587, %fd584, %fd575, %fd585;
	fma.rn.f64 	%fd588, %fd587, %fd575, %fd586;
	fma.rn.f64 	%fd589, %fd588, %fd1150, %fd1150;
	fma.rn.f64 	%fd590, %fd588, %fd575, 0d3FF0000000000000;
	selp.f64 	%fd591, %fd590, %fd589, %p85;
	and.b32  	%r579, %r1017, 2;
	setp.eq.s32 	%p86, %r579, 0;
	mov.f64 	%fd592, 0d0000000000000000;
	sub.f64 	%fd593, %fd592, %fd591;
	selp.f64 	%fd127, %fd591, %fd593, %p86;
	abs.f64 	%fd128, %fd119;
	setp.neu.f64 	%p87, %fd128, 0d7FF0000000000000;
	@%p87 bra 	$L__BB2_113;
	mov.f64 	%fd599, 0d0000000000000000;
	mul.rn.f64 	%fd1152, %fd119, %fd599;
	mov.b32 	%r1019, 1;
	bra.uni 	$L__BB2_116;
$L__BB2_113:
	mul.f64 	%fd594, %fd119, 0d3FE45F306DC9C883;
	cvt.rni.s32.f64 	%r1018, %fd594;
	cvt.rn.f64.s32 	%fd595, %r1018;
	fma.rn.f64 	%fd596, %fd595, 0dBFF921FB54442D18, %fd119;
	fma.rn.f64 	%fd597, %fd595, 0dBC91A62633145C00, %fd596;
	fma.rn.f64 	%fd1152, %fd595, 0dB97B839A252049C0, %fd597;
	setp.ltu.f64 	%p88, %fd128, 0d41E0000000000000;
	@%p88 bra 	$L__BB2_115;
	{ // callseq 5, 0
	.param .b64 param0;
	st.param.f64 	[param0], %fd119;
	.param .align 16 .b8 retval0[16];
	call.uni (retval0), 
	__internal_trig_reduction_slowpathd, 
	(
	param0
	);
	ld.param.f64 	%fd1152, [retval0];
	ld.param.b32 	%r1018, [retval0+8];
	} // callseq 5
$L__BB2_115:
	add.s32 	%r1019, %r1018, 1;
$L__BB2_116:
	shl.b32 	%r582, %r1019, 6;
	cvt.u64.u32 	%rd76, %r582;
	and.b64  	%rd77, %rd76, 64;
	mov.u64 	%rd78, __cudart_sin_cos_coeffs;
	add.s64 	%rd79, %rd78, %rd77;
	mul.rn.f64 	%fd601, %fd1152, %fd1152;
	and.b32  	%r583, %r1019, 1;
	setp.eq.b32 	%p90, %r583, 1;
	selp.f64 	%fd602, 0dBDA8FF8320FD8164, 0d3DE5DB65F9785EBA, %p90;
	ld.global.nc.v2.f64 	{%fd603, %fd604}, [%rd79];
	fma.rn.f64 	%fd605, %fd602, %fd601, %fd603;
	fma.rn.f64 	%fd606, %fd605, %fd601, %fd604;
	ld.global.nc.v2.f64 	{%fd607, %fd608}, [%rd79+16];
	fma.rn.f64 	%fd609, %fd606, %fd601, %fd607;
	fma.rn.f64 	%fd610, %fd609, %fd601, %fd608;
	ld.global.nc.v2.f64 	{%fd611, %fd612}, [%rd79+32];
	fma.rn.f64 	%fd613, %fd610, %fd601, %fd611;
	fma.rn.f64 	%fd614, %fd613, %fd601, %fd612;
	fma.rn.f64 	%fd615, %fd614, %fd1152, %fd1152;
	fma.rn.f64 	%fd616, %fd614, %fd601, 0d3FF0000000000000;
	selp.f64 	%fd617, %fd616, %fd615, %p90;
	and.b32  	%r584, %r1019, 2;
	setp.eq.s32 	%p91, %r584, 0;
	mov.f64 	%fd1153, 0d0000000000000000;
	sub.f64 	%fd618, %fd1153, %fd617;
	selp.f64 	%fd619, %fd617, %fd618, %p91;
	mul.f64 	%fd620, %fd127, 0dC01921FB60000000;
	fma.rn.f64 	%fd621, %fd1118, %fd619, %fd620;
	add.f64 	%fd622, %fd1116, %fd621;
	add.f64 	%fd623, %fd96, %fd622;
	mul.f64 	%fd624, %fd623, 0d3FE0000000000000;
	fma.rn.f64 	%fd134, %fd41, %fd624, %fd1207;
	mov.u32 	%r133, %r1010;
	mov.u32 	%r1039, %r1011;
	mov.u32 	%r1040, %r1012;
	@%p65 bra 	$L__BB2_119;
	shr.u32 	%r585, %r1042, 2;
	xor.b32  	%r586, %r585, %r1042;
	shl.b32 	%r587, %r1010, 4;
	shl.b32 	%r588, %r586, 1;
	xor.b32  	%r589, %r587, %r588;
	xor.b32  	%r590, %r589, %r1010;
	xor.b32  	%r1039, %r590, %r586;
	add.s32 	%r591, %r1043, %r1039;
	add.s32 	%r592, %r591, 362437;
	shr.u32 	%r593, %r1041, 2;
	xor.b32  	%r594, %r593, %r1041;
	shl.b32 	%r595, %r1039, 4;
	shl.b32 	%r596, %r594, 1;
	xor.b32  	%r597, %r596, %r595;
	xor.b32  	%r598, %r597, %r594;
	xor.b32  	%r133, %r598, %r1039;
	add.s32 	%r1043, %r1043, 724874;
	add.s32 	%r599, %r133, %r1043;
	cvt.u64.u32 	%rd80, %r592;
	mul.wide.u32 	%rd81, %r599, 2097152;
	xor.b64  	%rd82, %rd81, %rd80;
	cvt.rn.f64.u64 	%fd625, %rd82;
	fma.rn.f64 	%fd135, %fd625, 0d3CA0000000000000, 0d3C90000000000000;
	setp.le.f64 	%p92, %fd135, 0d3FC5555555555555;
	mov.u32 	%r1040, %r1010;
	mov.u32 	%r1041, %r1011;
	mov.u32 	%r1042, %r1012;
	mov.f64 	%fd1153, %fd71;
	@%p92 bra 	$L__BB2_119;
	setp.gt.f64 	%p93, %fd135, 0d3FC5555555555555;
	setp.le.f64 	%p94, %fd135, 0d3FD5555555555555;
	selp.f64 	%fd626, %fd72, 0d0000000000000000, %p94;
	selp.f64 	%fd1153, %fd626, 0d0000000000000000, %p93;
$L__BB2_119:
	setp.eq.f64 	%p95, %fd1120, 0d0000000000000000;
	add.f64 	%fd138, %fd134, %fd1153;
	mov.f64 	%fd1163, 0d0000000000000000;
	mov.u32 	%r1038, %r133;
	@%p95 bra 	$L__BB2_146;
	setp.gt.s32 	%p96, %r1044, 0;
	@%p96 bra 	$L__BB2_145;
	shr.u32 	%r601, %r1042, 2;
	xor.b32  	%r602, %r601, %r1042;
	shl.b32 	%r603, %r133, 4;
	shl.b32 	%r604, %r602, 1;
	xor.b32  	%r605, %r603, %r604;
	xor.b32  	%r606, %r605, %r133;
	xor.b32  	%r139, %r606, %r602;
	add.s32 	%r607, %r1043, %r139;
	add.s32 	%r608, %r607, 362437;
	shr.u32 	%r609, %r1041, 2;
	xor.b32  	%r610, %r609, %r1041;
	shl.b32 	%r611, %r139, 4;
	shl.b32 	%r612, %r610, 1;
	xor.b32  	%r613, %r612, %r611;
	xor.b32  	%r614, %r613, %r610;
	xor.b32  	%r140, %r614, %r139;
	add.s32 	%r615, %r1043, %r140;
	add.s32 	%r616, %r615, 724874;
	cvt.u64.u32 	%rd83, %r608;
	mul.wide.u32 	%rd84, %r616, 2097152;
	xor.b64  	%rd85, %rd84, %rd83;
	cvt.rn.f64.u64 	%fd628, %rd85;
	fma.rn.f64 	%fd1154, %fd628, 0d3CA0000000000000, 0d3C90000000000000;
	{
	.reg .b32 %temp; 
	mov.b64 	{%temp, %r1026}, %fd1154;
	}
	{
	.reg .b32 %temp; 
	mov.b64 	{%r1027, %temp}, %fd1154;
	}
	setp.gt.s32 	%p97, %r1026, 1048575;
	mov.b32 	%r1028, -1023;
	@%p97 bra 	$L__BB2_123;
	mul.f64 	%fd1154, %fd1154, 0d4350000000000000;
	{
	.reg .b32 %temp; 
	mov.b64 	{%temp, %r1026}, %fd1154;
	}
	{
	.reg .b32 %temp; 
	mov.b64 	{%r1027, %temp}, %fd1154;
	}
	mov.b32 	%r1028, -1077;
$L__BB2_123:
	add.s32 	%r618, %r1026, -1;
	setp.gt.u32 	%p98, %r618, 2146435070;
	@%p98 bra 	$L__BB2_127;
	shr.u32 	%r621, %r1026, 20;
	add.s32 	%r1029, %r1028, %r621;
	and.b32  	%r622, %r1026, 1048575;
	or.b32  	%r623, %r622, 1072693248;
	mov.b64 	%fd1155, {%r1027, %r623};
	setp.lt.u32 	%p100, %r623, 1073127583;
	@%p100 bra 	$L__BB2_126;
	{
	.reg .b32 %temp; 
	mov.b64 	{%r624, %temp}, %fd1155;
	}
	{
	.reg .b32 %temp; 
	mov.b64 	{%temp, %r625}, %fd1155;
	}
	add.s32 	%r626, %r625, -1048576;
	mov.b64 	%fd1155, {%r624, %r626};
	add.s32 	%r1029, %r1029, 1;
$L__BB2_126:
	add.f64 	%fd630, %fd1155, 0dBFF0000000000000;
	add.f64 	%fd631, %fd1155, 0d3FF0000000000000;
	rcp.approx.ftz.f64 	%fd632, %fd631;
	neg.f64 	%fd633, %fd631;
	fma.rn.f64 	%fd634, %fd633, %fd632, 0d3FF0000000000000;
	fma.rn.f64 	%fd635, %fd634, %fd634, %fd634;
	fma.rn.f64 	%fd636, %fd635, %fd632, %fd632;
	mul.f64 	%fd637, %fd630, %fd636;
	fma.rn.f64 	%fd638, %fd630, %fd636, %fd637;
	mul.f64 	%fd639, %fd638, %fd638;
	fma.rn.f64 	%fd640, %fd639, 0d3EB1380B3AE80F1E, 0d3ED0EE258B7A8B04;
	fma.rn.f64 	%fd641, %fd640, %fd639, 0d3EF3B2669F02676F;
	fma.rn.f64 	%fd642, %fd641, %fd639, 0d3F1745CBA9AB0956;
	fma.rn.f64 	%fd643, %fd642, %fd639, 0d3F3C71C72D1B5154;
	fma.rn.f64 	%fd644, %fd643, %fd639, 0d3F624924923BE72D;
	fma.rn.f64 	%fd645, %fd644, %fd639, 0d3F8999999999A3C4;
	fma.rn.f64 	%fd646, %fd645, %fd639, 0d3FB5555555555554;
	sub.f64 	%fd647, %fd630, %fd638;
	add.f64 	%fd648, %fd647, %fd647;
	neg.f64 	%fd649, %fd638;
	fma.rn.f64 	%fd650, %fd649, %fd630, %fd648;
	mul.f64 	%fd651, %fd636, %fd650;
	mul.f64 	%fd652, %fd639, %fd646;
	fma.rn.f64 	%fd653, %fd652, %fd638, %fd651;
	xor.b32  	%r627, %r1029, -2147483648;
	mov.b32 	%r628, 1127219200;
	mov.b64 	%fd654, {%r627, %r628};
	sub.f64 	%fd655, %fd654, %fd74;
	fma.rn.f64 	%fd656, %fd655, 0d3FE62E42FEFA39EF, %fd638;
	fma.rn.f64 	%fd657, %fd655, 0dBFE62E42FEFA39EF, %fd656;
	sub.f64 	%fd658, %fd657, %fd638;
	sub.f64 	%fd659, %fd653, %fd658;
	fma.rn.f64 	%fd660, %fd655, 0d3C7ABC9E3B39803F, %fd659;
	add.f64 	%fd1156, %fd656, %fd660;
	bra.uni 	$L__BB2_128;
$L__BB2_127:
	fma.rn.f64 	%fd629, %fd1154, 0d7FF0000000000000, 0d7FF0000000000000;
	{
	.reg .b32 %temp; 
	mov.b64 	{%temp, %r619}, %fd1154;
	}
	and.b32  	%r620, %r619, 2147483647;
	setp.eq.s32 	%p99, %r620, 0;
	selp.f64 	%fd1156, 0dFFF0000000000000, %fd629, %p99;
$L__BB2_128:
	ld.const.u32 	%r629, [d_comp];
	setp.eq.s32 	%p101, %r629, 0;
	div.rn.f64 	%fd661, %fd1156, %fd1120;
	div.rn.f64 	%fd662, %fd661, %fd41;
	mov.f64 	%fd663, 0d3FE0000000000000;
	sub.f64 	%fd664, %fd663, %fd662;
	cvt.rmi.f64.f64 	%fd665, %fd664;
	cvt.rzi.s32.f64 	%r1044, %fd665;
	@%p101 bra 	$L__BB2_137;
	shr.u32 	%r631, %r1040, 2;
	xor.b32  	%r632, %r631, %r1040;
	shl.b32 	%r633, %r140, 4;
	shl.b32 	%r634, %r632, 1;
	xor.b32  	%r635, %r634, %r633;
	xor.b32  	%r636, %r635, %r632;
	xor.b32  	%r152, %r636, %r140;
	add.s32 	%r637, %r1043, %r152;
	add.s32 	%r638, %r637, 1087311;
	shr.u32 	%r639, %r1039, 2;
	xor.b32  	%r640, %r639, %r1039;
	shl.b32 	%r641, %r152, 4;
	shl.b32 	%r642, %r640, 1;
	xor.b32  	%r643, %r642, %r641;
	xor.b32  	%r644, %r643, %r640;
	xor.b32  	%r1038, %r644, %r152;
	add.s32 	%r1043, %r1043, 1449748;
	add.s32 	%r645, %r1038, %r1043;
	cvt.u64.u32 	%rd86, %r638;
	mul.wide.u32 	%rd87, %r645, 2097152;
	xor.b64  	%rd88, %rd87, %rd86;
	cvt.rn.f64.u64 	%fd666, %rd88;
	fma.rn.f64 	%fd1157, %fd666, 0d3CA0000000000000, 0d3C90000000000000;
	{
	.reg .b32 %temp; 
	mov.b64 	{%temp, %r1030}, %fd1157;
	}
	{
	.reg .b32 %temp; 
	mov.b64 	{%r1031, %temp}, %fd1157;
	}
	setp.gt.s32 	%p102, %r1030, 1048575;
	mov.b32 	%r1032, -1023;
	@%p102 bra 	$L__BB2_131;
	mul.f64 	%fd1157, %fd1157, 0d4350000000000000;
	{
	.reg .b32 %temp; 
	mov.b64 	{%temp, %r1030}, %fd1157;
	}
	{
	.reg .b32 %temp; 
	mov.b64 	{%r1031, %temp}, %fd1157;
	}
	mov.b32 	%r1032, -1077;
$L__BB2_131:
	add.s32 	%r647, %r1030, -1;
	setp.gt.u32 	%p103, %r647, 2146435070;
	@%p103 bra 	$L__BB2_135;
	shr.u32 	%r650, %r1030, 20;
	add.s32 	%r1033, %r1032, %r650;
	and.b32  	%r651, %r1030, 1048575;
	or.b32  	%r652, %r651, 1072693248;
	mov.b64 	%fd1158, {%r1031, %r652};
	setp.lt.u32 	%p105, %r652, 1073127583;
	@%p105 bra 	$L__BB2_134;
	{
	.reg .b32 %temp; 
	mov.b64 	{%r653, %temp}, %fd1158;
	}
	{
	.reg .b32 %temp; 
	mov.b64 	{%temp, %r654}, %fd1158;
	}
	add.s32 	%r655, %r654, -1048576;
	mov.b64 	%fd1158, {%r653, %r655};
	add.s32 	%r1033, %r1033, 1;
$L__BB2_134:
	add.f64 	%fd668, %fd1158, 0dBFF0000000000000;
	add.f64 	%fd669, %fd1158, 0d3FF0000000000000;
	rcp.approx.ftz.f64 	%fd670, %fd669;
	neg.f64 	%fd671, %fd669;
	fma.rn.f64 	%fd672, %fd671, %fd670, 0d3FF0000000000000;
	fma.rn.f64 	%fd673, %fd672, %fd672, %fd672;
	fma.rn.f64 	%fd674, %fd673, %fd670, %fd670;
	mul.f64 	%fd675, %fd668, %fd674;
	fma.rn.f64 	%fd676, %fd668, %fd674, %fd675;
	mul.f64 	%fd677, %fd676, %fd676;
	fma.rn.f64 	%fd678, %fd677, 0d3EB1380B3AE80F1E, 0d3ED0EE258B7A8B04;
	fma.rn.f64 	%fd679, %fd678, %fd677, 0d3EF3B2669F02676F;
	fma.rn.f64 	%fd680, %fd679, %fd677, 0d3F1745CBA9AB0956;
	fma.rn.f64 	%fd681, %fd680, %fd677, 0d3F3C71C72D1B5154;
	fma.rn.f64 	%fd682, %fd681, %fd677, 0d3F624924923BE72D;
	fma.rn.f64 	%fd683, %fd682, %fd677, 0d3F8999999999A3C4;
	fma.rn.f64 	%fd684, %fd683, %fd677, 0d3FB5555555555554;
	sub.f64 	%fd685, %fd668, %fd676;
	add.f64 	%fd686, %fd685, %fd685;
	neg.f64 	%fd687, %fd676;
	fma.rn.f64 	%fd688, %fd687, %fd668, %fd686;
	mul.f64 	%fd689, %fd674, %fd688;
	mul.f64 	%fd690, %fd677, %fd684;
	fma.rn.f64 	%fd691, %fd690, %fd676, %fd689;
	xor.b32  	%r656, %r1033, -2147483648;
	mov.b32 	%r657, 1127219200;
	mov.b64 	%fd692, {%r656, %r657};
	sub.f64 	%fd693, %fd692, %fd74;
	fma.rn.f64 	%fd694, %fd693, 0d3FE62E42FEFA39EF, %fd676;
	fma.rn.f64 	%fd695, %fd693, 0dBFE62E42FEFA39EF, %fd694;
	sub.f64 	%fd696, %fd695, %fd676;
	sub.f64 	%fd697, %fd691, %fd696;
	fma.rn.f64 	%fd698, %fd693, 0d3C7ABC9E3B39803F, %fd697;
	add.f64 	%fd1159, %fd694, %fd698;
	bra.uni 	$L__BB2_136;
$L__BB2_135:
	fma.rn.f64 	%fd667, %fd1157, 0d7FF0000000000000, 0d7FF0000000000000;
	{
	.reg .b32 %temp; 
	mov.b64 	{%temp, %r648}, %fd1157;
	}
	and.b32  	%r649, %r648, 2147483647;
	setp.eq.s32 	%p104, %r649, 0;
	selp.f64 	%fd1159, 0dFFF0000000000000, %fd667, %p104;
$L__BB2_136:
	neg.f64 	%fd699, %fd1159;
	div.rn.f64 	%fd700, %fd699, %fd73;
	sub.f64 	%fd1163, %fd700, %fd75;
	mov.u32 	%r1039, %r152;
	mov.u32 	%r1040, %r140;
	mov.u32 	%r1041, %r139;
	mov.u32 	%r1042, %r133;
	bra.uni 	$L__BB2_146;
$L__BB2_137:
	shr.u32 	%r659, %r1040, 2;
	xor.b32  	%r660, %r659, %r1040;
	shl.b32 	%r661, %r140, 4;
	shl.b32 	%r662, %r660, 1;
	xor.b32  	%r663, %r662, %r661;
	xor.b32  	%r664, %r663, %r660;
	xor.b32  	%r165, %r664, %r140;
	add.s32 	%r665, %r1043, %r165;
	add.s32 	%r666, %r665, 1087311;
	shr.u32 	%r667, %r1039, 2;
	xor.b32  	%r668, %r667, %r1039;
	shl.b32 	%r669, %r165, 4;
	shl.b32 	%r670, %r668, 1;
	xor.b32  	%r671, %r670, %r669;
	xor.b32  	%r672, %r671, %r668;
	xor.b32  	%r1038, %r672, %r165;
	add.s32 	%r1043, %r1043, 1449748;
	add.s32 	%r673, %r1038, %r1043;
	cvt.u64.u32 	%rd89, %r666;
	mul.wide.u32 	%rd90, %r673, 2097152;
	xor.b64  	%rd91, %rd90, %rd89;
	cvt.rn.f64.u64 	%fd701, %rd91;
	fma.rn.f64 	%fd1160, %fd701, 0d3CA0000000000000, 0d3C90000000000000;
	{
	.reg .b32 %temp; 
	mov.b64 	{%temp, %r1034}, %fd1160;
	}
	{
	.reg .b32 %temp; 
	mov.b64 	{%r1035, %temp}, %fd1160;
	}
	setp.gt.s32 	%p106, %r1034, 1048575;
	mov.b32 	%r1036, -1023;
	@%p106 bra 	$L__BB2_139;
	mul.f64 	%fd1160, %fd1160, 0d4350000000000000;
	{
	.reg .b32 %temp; 
	mov.b64 	{%temp, %r1034}, %fd1160;
	}
	{
	.reg .b32 %temp; 
	mov.b64 	{%r1035, %temp}, %fd1160;
	}
	mov.b32 	%r1036, -1077;
$L__BB2_139:
	add.s32 	%r675, %r1034, -1;
	setp.gt.u32 	%p107, %r675, 2146435070;
	@%p107 bra 	$L__BB2_143;
	shr.u32 	%r678, %r1034, 20;
	add.s32 	%r1037, %r1036, %r678;
	and.b32  	%r679, %r1034, 1048575;
	or.b32  	%r680, %r679, 1072693248;
	mov.b64 	%fd1161, {%r1035, %r680};
	setp.lt.u32 	%p109, %r680, 1073127583;
	@%p109 bra 	$L__BB2_142;
	{
	.reg .b32 %temp; 
	mov.b64 	{%r681, %temp}, %fd1161;
	}
	{
	.reg .b32 %temp; 
	mov.b64 	{%temp, %r682}, %fd1161;
	}
	add.s32 	%r683, %r682, -1048576;
	mov.b64 	%fd1161, {%r681, %r683};
	add.s32 	%r1037, %r1037, 1;
$L__BB2_142:
	add.f64 	%fd703, %fd1161, 0dBFF0000000000000;
	add.f64 	%fd704, %fd1161, 0d3FF0000000000000;
	rcp.approx.ftz.f64 	%fd705, %fd704;
	neg.f64 	%fd706, %fd704;
	fma.rn.f64 	%fd707, %fd706, %fd705, 0d3FF0000000000000;
	fma.rn.f64 	%fd708, %fd707, %fd707, %fd707;
	fma.rn.f64 	%fd709, %fd708, %fd705, %fd705;
	mul.f64 	%fd710, %fd703, %fd709;
	fma.rn.f64 	%fd711, %fd703, %fd709, %fd710;
	mul.f64 	%fd712, %fd711, %fd711;
	fma.rn.f64 	%fd713, %fd712, 0d3EB1380B3AE80F1E, 0d3ED0EE258B7A8B04;
	fma.rn.f64 	%fd714, %fd713, %fd712, 0d3EF3B2669F02676F;
	fma.rn.f64 	%fd715, %fd714, %fd712, 0d3F1745CBA9AB0956;
	fma.rn.f64 	%fd716, %fd715, %fd712, 0d3F3C71C72D1B5154;
	fma.rn.f64 	%fd717, %fd716, %fd712, 0d3F624924923BE72D;
	fma.rn.f64 	%fd718, %fd717, %fd712, 0d3F8999999999A3C4;
	fma.rn.f64 	%fd719, %fd718, %fd712, 0d3FB5555555555554;
	sub.f64 	%fd720, %fd703, %fd711;
	add.f64 	%fd721, %fd720, %fd720;
	neg.f64 	%fd722, %fd711;
	fma.rn.f64 	%fd723, %fd722, %fd703, %fd721;
	mul.f64 	%fd724, %fd709, %fd723;
	mul.f64 	%fd725, %fd712, %fd719;
	fma.rn.f64 	%fd726, %fd725, %fd711, %fd724;
	xor.b32  	%r684, %r1037, -2147483648;
	mov.b32 	%r685, 1127219200;
	mov.b64 	%fd727, {%r684, %r685};
	sub.f64 	%fd728, %fd727, %fd74;
	fma.rn.f64 	%fd729, %fd728, 0d3FE62E42FEFA39EF, %fd711;
	fma.rn.f64 	%fd730, %fd728, 0dBFE62E42FEFA39EF, %fd729;
	sub.f64 	%fd731, %fd730, %fd711;
	sub.f64 	%fd732, %fd726, %fd731;
	fma.rn.f64 	%fd733, %fd728, 0d3C7ABC9E3B39803F, %fd732;
	add.f64 	%fd1162, %fd729, %fd733;
	bra.uni 	$L__BB2_144;
$L__BB2_143:
	fma.rn.f64 	%fd702, %fd1160, 0d7FF0000000000000, 0d7FF0000000000000;
	{
	.reg .b32 %temp; 
	mov.b64 	{%temp, %r676}, %fd1160;
	}
	and.b32  	%r677, %r676, 2147483647;
	setp.eq.s32 	%p108, %r677, 0;
	selp.f64 	%fd1162, 0dFFF0000000000000, %fd702, %p108;
$L__BB2_144:
	neg.f64 	%fd734, %fd1162;
	div.rn.f64 	%fd1163, %fd734, %fd73;
	mov.u32 	%r1039, %r165;
	mov.u32 	%r1040, %r140;
	mov.u32 	%r1041, %r139;
	mov.u32 	%r1042, %r133;
	bra.uni 	$L__BB2_146;
$L__BB2_145:
	add.s32 	%r1044, %r1044, -1;
	mov.u32 	%r1038, %r133;
	mov.f64 	%fd1163, %fd78;
$L__BB2_146:
	add.f64 	%fd169, %fd138, %fd1163;
	mov.f64 	%fd1170, 0d0000000000000000;
	mov.u32 	%r1053, %r1038;
	mov.u32 	%r1054, %r1039;
	mov.u32 	%r1055, %r1040;
	@%p35 bra 	$L__BB2_166;
	setp.gt.s32 	%p111, %r1059, 0;
	@%p111 bra 	$L__BB2_165;
	setp.ne.s32 	%p113, %r1060, 0;
	@%p113 bra 	$L__BB2_157;
	shr.u32 	%r716, %r1042, 2;
	xor.b32  	%r717, %r716, %r1042;
	shl.b32 	%r718, %r1038, 4;
	shl.b32 	%r719, %r717, 1;
	xor.b32  	%r720, %r718, %r719;
	xor.b32  	%r721, %r720, %r1038;
	xor.b32  	%r1054, %r721, %r717;
	add.s32 	%r722, %r1043, %r1054;
	add.s32 	%r723, %r722, 362437;
	shr.u32 	%r724, %r1041, 2;
	xor.b32  	%r725, %r724, %r1041;
	shl.b32 	%r726, %r1054, 4;
	shl.b32 	%r727, %r725, 1;
	xor.b32  	%r728, %r727, %r726;
	xor.b32  	%r729, %r728, %r725;
	xor.b32  	%r1053, %r729, %r1054;
	add.s32 	%r1043, %r1043, 724874;
	add.s32 	%r730, %r1053, %r1043;
	cvt.u64.u32 	%rd95, %r723;
	mul.wide.u32 	%rd96, %r730, 2097152;
	xor.b64  	%rd97, %rd96, %rd95;
	cvt.rn.f64.u64 	%fd775, %rd97;
	fma.rn.f64 	%fd1164, %fd775, 0d3CA0000000000000, 0d3C90000000000000;
	{
	.reg .b32 %temp; 
	mov.b64 	{%temp, %r1045}, %fd1164;
	}
	{
	.reg .b32 %temp; 
	mov.b64 	{%r1046, %temp}, %fd1164;
	}
	setp.gt.s32 	%p118, %r1045, 1048575;
	mov.b32 	%r1047, -1023;
	@%p118 bra 	$L__BB2_151;
	mul.f64 	%fd1164, %fd1164, 0d4350000000000000;
	{
	.reg .b32 %temp; 
	mov.b64 	{%temp, %r1045}, %fd1164;
	}
	{
	.reg .b32 %temp; 
	mov.b64 	{%r1046, %temp}, %fd1164;
	}
	mov.b32 	%r1047, -1077;
$L__BB2_151:
	add.s32 	%r732, %r1045, -1;
	setp.gt.u32 	%p119, %r732, 2146435070;
	@%p119 bra 	$L__BB2_155;
	shr.u32 	%r735, %r1045, 20;
	add.s32 	%r1048, %r1047, %r735;
	and.b32  	%r736, %r1045, 1048575;
	or.b32  	%r737, %r736, 1072693248;
	mov.b64 	%fd1165, {%r1046, %r737};
	setp.lt.u32 	%p121, %r737, 1073127583;
	@%p121 bra 	$L__BB2_154;
	{
	.reg .b32 %temp; 
	mov.b64 	{%r738, %temp}, %fd1165;
	}
	{
	.reg .b32 %temp; 
	mov.b64 	{%temp, %r739}, %fd1165;
	}
	add.s32 	%r740, %r739, -1048576;
	mov.b64 	%fd1165, {%r738, %r740};
	add.s32 	%r1048, %r1048, 1;
$L__BB2_154:
	add.f64 	%fd777, %fd1165, 0dBFF0000000000000;
	add.f64 	%fd778, %fd1165, 0d3FF0000000000000;
	rcp.approx.ftz.f64 	%fd779, %fd778;
	neg.f64 	%fd780, %fd778;
	fma.rn.f64 	%fd781, %fd780, %fd779, 0d3FF0000000000000;
	fma.rn.f64 	%fd782, %fd781, %fd781, %fd781;
	fma.rn.f64 	%fd783, %fd782, %fd779, %fd779;
	mul.f64 	%fd784, %fd777, %fd783;
	fma.rn.f64 	%fd785, %fd777, %fd783, %fd784;
	mul.f64 	%fd786, %fd785, %fd785;
	fma.rn.f64 	%fd787, %fd786, 0d3EB1380B3AE80F1E, 0d3ED0EE258B7A8B04;
	fma.rn.f64 	%fd788, %fd787, %fd786, 0d3EF3B2669F02676F;
	fma.rn.f64 	%fd789, %fd788, %fd786, 0d3F1745CBA9AB0956;
	fma.rn.f64 	%fd790, %fd789, %fd786, 0d3F3C71C72D1B5154;
	fma.rn.f64 	%fd791, %fd790, %fd786, 0d3F624924923BE72D;
	fma.rn.f64 	%fd792, %fd791, %fd786, 0d3F8999999999A3C4;
	fma.rn.f64 	%fd793, %fd792, %fd786, 0d3FB5555555555554;
	sub.f64 	%fd794, %fd777, %fd785;
	add.f64 	%fd795, %fd794, %fd794;
	neg.f64 	%fd796, %fd785;
	fma.rn.f64 	%fd797, %fd796, %fd777, %fd795;
	mul.f64 	%fd798, %fd783, %fd797;
	mul.f64 	%fd799, %fd786, %fd793;
	fma.rn.f64 	%fd800, %fd799, %fd785, %fd798;
	xor.b32  	%r741, %r1048, -2147483648;
	mov.b32 	%r742, 1127219200;
	mov.b64 	%fd801, {%r741, %r742};
	sub.f64 	%fd802, %fd801, %fd74;
	fma.rn.f64 	%fd803, %fd802, 0d3FE62E42FEFA39EF, %fd785;
	fma.rn.f64 	%fd804, %fd802, 0dBFE62E42FEFA39EF, %fd803;
	sub.f64 	%fd805, %fd804, %fd785;
	sub.f64 	%fd806, %fd800, %fd805;
	fma.rn.f64 	%fd807, %fd802, 0d3C7ABC9E3B39803F, %fd806;
	add.f64 	%fd1166, %fd803, %fd807;
	bra.uni 	$L__BB2_156;
$L__BB2_155:
	fma.rn.f64 	%fd776, %fd1164, 0d7FF0000000000000, 0d7FF0000000000000;
	{
	.reg .b32 %temp; 
	mov.b64 	{%temp, %r733}, %fd1164;
	}
	and.b32  	%r734, %r733, 2147483647;
	setp.eq.s32 	%p120, %r734, 0;
	selp.f64 	%fd1166, 0dFFF0000000000000, %fd776, %p120;
$L__BB2_156:
	mul.f64 	%fd1170, %fd1122, %fd41;
	div.rn.f64 	%fd808, %fd1166, %fd1124;
	div.rn.f64 	%fd809, %fd808, %fd41;
	mov.f64 	%fd810, 0d3FE0000000000000;
	sub.f64 	%fd811, %fd810, %fd809;
	cvt.rmi.f64.f64 	%fd812, %fd811;
	cvt.rzi.s32.f64 	%r1059, %fd812;
	mov.b32 	%r1060, 1;
	mov.u32 	%r1055, %r1038;
	mov.u32 	%r1041, %r1039;
	mov.u32 	%r1042, %r1040;
	bra.uni 	$L__BB2_166;
$L__BB2_157:
	shr.u32 	%r687, %r1042, 2;
	xor.b32  	%r688, %r687, %r1042;
	shl.b32 	%r689, %r1038, 4;
	shl.b32 	%r690, %r688, 1;
	xor.b32  	%r691, %r689, %r690;
	xor.b32  	%r692, %r691, %r1038;
	xor.b32  	%r1054, %r692, %r688;
	add.s32 	%r693, %r1043, %r1054;
	add.s32 	%r694, %r693, 362437;
	shr.u32 	%r695, %r1041, 2;
	xor.b32  	%r696, %r695, %r1041;
	shl.b32 	%r697, %r1054, 4;
	shl.b32 	%r698, %r696, 1;
	xor.b32  	%r699, %r698, %r697;
	xor.b32  	%r700, %r699, %r696;
	xor.b32  	%r1053, %r700, %r1054;
	add.s32 	%r1043, %r1043, 724874;
	add.s32 	%r701, %r1053, %r1043;
	cvt.u64.u32 	%rd92, %r694;
	mul.wide.u32 	%rd93, %r701, 2097152;
	xor.b64  	%rd94, %rd93, %rd92;
	cvt.rn.f64.u64 	%fd737, %rd94;
	fma.rn.f64 	%fd1167, %fd737, 0d3CA0000000000000, 0d3C90000000000000;
	{
	.reg .b32 %temp; 
	mov.b64 	{%temp, %r1049}, %fd1167;
	}
	{
	.reg .b32 %temp; 
	mov.b64 	{%r1050, %temp}, %fd1167;
	}
	setp.gt.s32 	%p114, %r1049, 1048575;
	mov.b32 	%r1051, -1023;
	@%p114 bra 	$L__BB2_159;
	mul.f64 	%fd1167, %fd1167, 0d4350000000000000;
	{
	.reg .b32 %temp; 
	mov.b64 	{%temp, %r1049}, %fd1167;
	}
	{
	.reg .b32 %temp; 
	mov.b64 	{%r1050, %temp}, %fd1167;
	}
	mov.b32 	%r1051, -1077;
$L__BB2_159:
	add.s32 	%r703, %r1049, -1;
	setp.gt.u32 	%p115, %r703, 2146435070;
	@%p115 bra 	$L__BB2_163;
	shr.u32 	%r706, %r1049, 20;
	add.s32 	%r1052, %r1051, %r706;
	and.b32  	%r707, %r1049, 1048575;
	or.b32  	%r708, %r707, 1072693248;
	mov.b64 	%fd1168, {%r1050, %r708};
	setp.lt.u32 	%p117, %r708, 1073127583;
	@%p117 bra 	$L__BB2_162;
	{
	.reg .b32 %temp; 
	mov.b64 	{%r709, %temp}, %fd1168;
	}
	{
	.reg .b32 %temp; 
	mov.b64 	{%temp, %r710}, %fd1168;
	}
	add.s32 	%r711, %r710, -1048576;
	mov.b64 	%fd1168, {%r709, %r711};
	add.s32 	%r1052, %r1052, 1;
$L__BB2_162:
	add.f64 	%fd739, %fd1168, 0dBFF0000000000000;
	add.f64 	%fd740, %fd1168, 0d3FF0000000000000;
	rcp.approx.ftz.f64 	%fd741, %fd740;
	neg.f64 	%fd742, %fd740;
	fma.rn.f64 	%fd743, %fd742, %fd741, 0d3FF0000000000000;
	fma.rn.f64 	%fd744, %fd743, %fd743, %fd743;
	fma.rn.f64 	%fd745, %fd744, %fd741, %fd741;
	mul.f64 	%fd746, %fd739, %fd745;
	fma.rn.f64 	%fd747, %fd739, %fd745, %fd746;
	mul.f64 	%fd748, %fd747, %fd747;
	fma.rn.f64 	%fd749, %fd748, 0d3EB1380B3AE80F1E, 0d3ED0EE258B7A8B04;
	fma.rn.f64 	%fd750, %fd749, %fd748, 0d3EF3B2669F02676F;
	fma.rn.f64 	%fd751, %fd750, %fd748, 0d3F1745CBA9AB0956;
	fma.rn.f64 	%fd752, %fd751, %fd748, 0d3F3C71C72D1B5154;
	fma.rn.f64 	%fd753, %fd752, %fd748, 0d3F624924923BE72D;
	fma.rn.f64 	%fd754, %fd753, %fd748, 0d3F8999999999A3C4;
	fma.rn.f64 	%fd755, %fd754, %fd748, 0d3FB5555555555554;
	sub.f64 	%fd756, %fd739, %fd747;
	add.f64 	%fd757, %fd756, %fd756;
	neg.f64 	%fd758, %fd747;
	fma.rn.f64 	%fd759, %fd758, %fd739, %fd757;
	mul.f64 	%fd760, %fd745, %fd759;
	mul.f64 	%fd761, %fd748, %fd755;
	fma.rn.f64 	%fd762, %fd761, %fd747, %fd760;
	xor.b32  	%r712, %r1052, -2147483648;
	mov.b32 	%r713, 1127219200;
	mov.b64 	%fd763, {%r712, %r713};
	sub.f64 	%fd764, %fd763, %fd74;
	fma.rn.f64 	%fd765, %fd764, 0d3FE62E42FEFA39EF, %fd747;
	fma.rn.f64 	%fd766, %fd764, 0dBFE62E42FEFA39EF, %fd765;
	sub.f64 	%fd767, %fd766, %fd747;
	sub.f64 	%fd768, %fd762, %fd767;
	fma.rn.f64 	%fd769, %fd764, 0d3C7ABC9E3B39803F, %fd768;
	add.f64 	%fd1169, %fd765, %fd769;
	bra.uni 	$L__BB2_164;
$L__BB2_163:
	fma.rn.f64 	%fd738, %fd1167, 0d7FF0000000000000, 0d7FF0000000000000;
	{
	.reg .b32 %temp; 
	mov.b64 	{%temp, %r704}, %fd1167;
	}
	and.b32  	%r705, %r704, 2147483647;
	setp.eq.s32 	%p116, %r705, 0;
	selp.f64 	%fd1169, 0dFFF0000000000000, %fd738, %p116;
$L__BB2_164:
	mul.f64 	%fd1170, %fd1121, %fd41;
	div.rn.f64 	%fd770, %fd1169, %fd1123;
	div.rn.f64 	%fd771, %fd770, %fd41;
	mov.f64 	%fd772, 0d3FE0000000000000;
	sub.f64 	%fd773, %fd772, %fd771;
	cvt.rmi.f64.f64 	%fd774, %fd773;
	cvt.rzi.s32.f64 	%r1059, %fd774;
	mov.b32 	%r1060, 0;
	mov.u32 	%r1055, %r1038;
	mov.u32 	%r1041, %r1039;
	mov.u32 	%r1042, %r1040;
	bra.uni 	$L__BB2_166;
$L__BB2_165:
	add.s32 	%r1059, %r1059, -1;
	setp.eq.s32 	%p112, %r1060, 0;
	selp.f64 	%fd736, %fd1121, %fd1122, %p112;
	mul.f64 	%fd1170, %fd736, %fd41;
	mov.u32 	%r1053, %r1038;
	mov.u32 	%r1054, %r1039;
	mov.u32 	%r1055, %r1040;
$L__BB2_166:
	add.f64 	%fd813, %fd1117, %fd1117;
	mul.f64 	%fd1203, %fd813, 0d3FE0000000000000;
	add.f64 	%fd1207, %fd169, %fd1170;
	bra.uni 	$L__BB2_241;
$L__BB2_167:
	mul.f64 	%fd194, %fd1207, 0d401921FB60000000;
	abs.f64 	%fd195, %fd194;
	setp.neu.f64 	%p122, %fd195, 0d7FF0000000000000;
	@%p122 bra 	$L__BB2_169;
	mov.f64 	%fd819, 0d0000000000000000;
	mul.rn.f64 	%fd1172, %fd194, %fd819;
	mov.b32 	%r1062, 1;
	bra.uni 	$L__BB2_172;
$L__BB2_169:
	mul.f64 	%fd814, %fd194, 0d3FE45F306DC9C883;
	cvt.rni.s32.f64 	%r1061, %fd814;
	cvt.rn.f64.s32 	%fd815, %r1061;
	fma.rn.f64 	%fd816, %fd815, 0dBFF921FB54442D18, %fd194;
	fma.rn.f64 	%fd817, %fd815, 0dBC91A62633145C00, %fd816;
	fma.rn.f64 	%fd1172, %fd815, 0dB97B839A252049C0, %fd817;
	setp.ltu.f64 	%p123, %fd195, 0d41E0000000000000;
	@%p123 bra 	$L__BB2_171;
	{ // callseq 6, 0
	.param .b64 param0;
	st.param.f64 	[param0], %fd194;
	.param .align 16 .b8 retval0[16];
	call.uni (retval0), 
	__internal_trig_reduction_slowpathd, 
	(
	param0
	);
	ld.param.f64 	%fd1172, [retval0];
	ld.param.b32 	%r1061, [retval0+8];
	} // callseq 6
$L__BB2_171:
	add.s32 	%r1062, %r1061, 1;
$L__BB2_172:
	shl.b32 	%r746, %r1062, 6;
	cvt.u64.u32 	%rd98, %r746;
	and.b64  	%rd99, %rd98, 64;
	add.s64 	%rd101, %rd100, %rd99;
	mul.rn.f64 	%fd820, %fd1172, %fd1172;
	and.b32  	%r747, %r1062, 1;
	setp.eq.b32 	%p124, %r747, 1;
	selp.f64 	%fd821, 0dBDA8FF8320FD8164, 0d3DE5DB65F9785EBA, %p124;
	ld.global.nc.v2.f64 	{%fd822, %fd823}, [%rd101];
	fma.rn.f64 	%fd824, %fd821, %fd820, %fd822;
	fma.rn.f64 	%fd825, %fd824, %fd820, %fd823;
	ld.global.nc.v2.f64 	{%fd826, %fd827}, [%rd101+16];
	fma.rn.f64 	%fd828, %fd825, %fd820, %fd826;
	fma.rn.f64 	%fd829, %fd828, %fd820, %fd827;
	ld.global.nc.v2.f64 	{%fd830, %fd831}, [%rd101+32];
	fma.rn.f64 	%fd832, %fd829, %fd820, %fd830;
	fma.rn.f64 	%fd833, %fd832, %fd820, %fd831;
	fma.rn.f64 	%fd834, %fd833, %fd1172, %fd1172;
	fma.rn.f64 	%fd835, %fd833, %fd820, 0d3FF0000000000000;
	selp.f64 	%fd836, %fd835, %fd834, %p124;
	and.b32  	%r748, %r1062, 2;
	setp.eq.s32 	%p125, %r748, 0;
	mov.f64 	%fd837, 0d0000000000000000;
	sub.f64 	%fd838, %fd837, %fd836;
	selp.f64 	%fd201, %fd836, %fd838, %p125;
	abs.f64 	%fd202, %fd1206;
	setp.neu.f64 	%p126, %fd202, 0d7FF0000000000000;
	@%p126 bra 	$L__BB2_174;
	mov.f64 	%fd844, 0d0000000000000000;
	mul.rn.f64 	%fd1174, %fd1206, %fd844;
	mov.b32 	%r1064, 1;
	bra.uni 	$L__BB2_177;
$L__BB2_174:
	mul.f64 	%fd839, %fd1206, 0d3FE45F306DC9C883;
	cvt.rni.s32.f64 	%r1063, %fd839;
	cvt.rn.f64.s32 	%fd840, %r1063;
	fma.rn.f64 	%fd841, %fd840, 0dBFF921FB54442D18, %fd1206;
	fma.rn.f64 	%fd842, %fd840, 0dBC91A62633145C00, %fd841;
	fma.rn.f64 	%fd1174, %fd840, 0dB97B839A252049C0, %fd842;
	setp.ltu.f64 	%p127, %fd202, 0d41E0000000000000;
	@%p127 bra 	$L__BB2_176;
	{ // callseq 7, 0
	.param .b64 param0;
	st.param.f64 	[param0], %fd1206;
	.param .align 16 .b8 retval0[16];
	call.uni (retval0), 
	__internal_trig_reduction_slowpathd, 
	(
	param0
	);
	ld.param.f64 	%fd1174, [retval0];
	ld.param.b32 	%r1063, [retval0+8];
	} // callseq 7
$L__BB2_176:
	add.s32 	%r1064, %r1063, 1;
$L__BB2_177:
	setp.eq.f64 	%p128, %fd1115, 0d0000000000000000;
	shl.b32 	%r751, %r1064, 6;
	cvt.u64.u32 	%rd102, %r751;
	and.b64  	%rd103, %rd102, 64;
	add.s64 	%rd105, %rd100, %rd103;
	mul.rn.f64 	%fd846, %fd1174, %fd1174;
	and.b32  	%r752, %r1064, 1;
	setp.eq.b32 	%p129, %r752, 1;
	selp.f64 	%fd847, 0dBDA8FF8320FD8164, 0d3DE5DB65F9785EBA, %p129;
	ld.global.nc.v2.f64 	{%fd848, %fd849}, [%rd105];
	fma.rn.f64 	%fd850, %fd847, %fd846, %fd848;
	fma.rn.f64 	%fd851, %fd850, %fd846, %fd849;
	ld.global.nc.v2.f64 	{%fd852, %fd853}, [%rd105+16];
	fma.rn.f64 	%fd854, %fd851, %fd846, %fd852;
	fma.rn.f64 	%fd855, %fd854, %fd846, %fd853;
	ld.global.nc.v2.f64 	{%fd856, %fd857}, [%rd105+32];
	fma.rn.f64 	%fd858, %fd855, %fd846, %fd856;
	fma.rn.f64 	%fd859, %fd858, %fd846, %fd857;
	fma.rn.f64 	%fd860, %fd859, %fd1174, %fd1174;
	fma.rn.f64 	%fd861, %fd859, %fd846, 0d3FF0000000000000;
	selp.f64 	%fd862, %fd861, %fd860, %p129;
	and.b32  	%r753, %r1064, 2;
	setp.eq.s32 	%p130, %r753, 0;
	mov.f64 	%fd1175, 0d0000000000000000;
	sub.f64 	%fd863, %fd1175, %fd862;
	selp.f64 	%fd864, %fd862, %fd863, %p130;
	mul.f64 	%fd865, %fd201, 0dC01921FB60000000;
	fma.rn.f64 	%fd866, %fd1118, %fd864, %fd865;
	add.f64 	%fd867, %fd1116, %fd866;
	fma.rn.f64 	%fd208, %fd41, %fd867, %fd1207;
	mov.u32 	%r236, %r1053;
	mov.u32 	%r237, %r1054;
	mov.u32 	%r238, %r1055;
	@%p128 bra 	$L__BB2_179;
	shr.u32 	%r754, %r1042, 2;
	xor.b32  	%r755, %r754, %r1042;
	shl.b32 	%r756, %r1053, 4;
	shl.b32 	%r757, %r755, 1;
	xor.b32  	%r758, %r756, %r757;
	xor.b32  	%r759, %r758, %r1053;
	xor.b32  	%r237, %r759, %r755;
	add.s32 	%r760, %r1043, %r237;
	add.s32 	%r761, %r760, 362437;
	shr.u32 	%r762, %r1041, 2;
	xor.b32  	%r763, %r762, %r1041;
	shl.b32 	%r764, %r237, 4;
	shl.b32 	%r765, %r763, 1;
	xor.b32  	%r766, %r765, %r764;
	xor.b32  	%r767, %r766, %r763;
	xor.b32  	%r236, %r767, %r237;
	add.s32 	%r1043, %r1043, 724874;
	add.s32 	%r768, %r236, %r1043;
	cvt.u64.u32 	%rd106, %r761;
	mul.wide.u32 	%rd107, %r768, 2097152;
	xor.b64  	%rd108, %rd107, %rd106;
	cvt.rn.f64.u64 	%fd868, %rd108;
	fma.rn.f64 	%fd869, %fd868, 0d3CA0000000000000, 0d3C90000000000000;
	setp.gtu.f64 	%p131, %fd869, 0d3FE0000000000000;
	selp.f64 	%fd870, %fd69, %fd70, %p131;
	mul.f64 	%fd1175, %fd870, %fd76;
	mov.u32 	%r238, %r1053;
	mov.u32 	%r1041, %r1054;
	mov.u32 	%r1042, %r1055;
$L__BB2_179:
	setp.eq.f64 	%p132, %fd1120, 0d0000000000000000;
	add.f64 	%fd211, %fd208, %fd1175;
	mov.f64 	%fd1194, 0d0000000000000000;
	@%p132 bra 	$L__BB2_220;
	mul.f64 	%fd872, %fd1120, %fd41;
	setp.geu.f64 	%p133, %fd872, 0d4050000000000000;
	@%p133 bra 	$L__BB2_183;
	cvt.rn.f32.f64 	%f70, %fd872;
	fma.rn.f32 	%f71, %f70, 0f3BBB989D, 0f3F000000;
	cvt.sat.f32.f32 	%f72, %f71;
	mov.f32 	%f73, 0f4B400001;
	mov.f32 	%f74, 0f437C0000;
	fma.rm.f32 	%f75, %f72, %f74, %f73;
	mov.b32 	%r862, %f75;
	shl.b32 	%r863, %r862, 23;
	mov.b32 	%f76, %r863;
	mul.f32 	%f79, %f69, %f76;
	mov.b32 	%r1077, 0;
	mov.u32 	%r1100, %r236;
	mov.u32 	%r1075, %r1042;
$L__BB2_182:
	mov.u32 	%r1106, %r1077;
	mov.u32 	%r1042, %r1041;
	mov.u32 	%r1041, %r238;
	mov.u32 	%r238, %r237;
	mov.u32 	%r237, %r1100;
	add.s32 	%r1077, %r1106, 1;
	shr.u32 	%r864, %r1075, 2;
	xor.b32  	%r865, %r864, %r1075;
	shl.b32 	%r866, %r237, 4;
	shl.b32 	%r867, %r865, 1;
	xor.b32  	%r868, %r866, %r867;
	xor.b32  	%r869, %r868, %r237;
	xor.b32  	%r1100, %r869, %r865;
	add.s32 	%r1043, %r1043, 362437;
	add.s32 	%r870, %r1100, %r1043;
	cvt.rn.f32.u32 	%f77, %r870;
	fma.rn.f32 	%f78, %f77, 0f2F800000, 0f2F000000;
	mul.f32 	%f79, %f79, %f78;
	setp.gt.f32 	%p152, %f79, 0f3F800000;
	mov.u32 	%r1075, %r1042;
	@%p152 bra 	$L__BB2_182;
	bra.uni 	$L__BB2_209;
$L__BB2_183:
	setp.leu.f64 	%p134, %fd872, 0d40AF400000000000;
	@%p134 bra 	$L__BB2_196;
	setp.eq.s32 	%p143, %r1099, 1;
	mov.b32 	%r1099, 0;
	mov.u32 	%r1100, %r236;
	mov.f64 	%fd1182, %fd1187;
	@%p143 bra 	$L__BB2_195;
	shr.u32 	%r801, %r1042, 2;
	xor.b32  	%r802, %r801, %r1042;
	shl.b32 	%r803, %r236, 4;
	shl.b32 	%r804, %r802, 1;
	xor.b32  	%r805, %r803, %r804;
	xor.b32  	%r806, %r805, %r236;
	xor.b32  	%r252, %r806, %r802;
	add.s32 	%r807, %r1043, %r252;
	add.s32 	%r808, %r807, 362437;
	shr.u32 	%r809, %r1041, 2;
	xor.b32  	%r810, %r809, %r1041;
	shl.b32 	%r811, %r252, 4;
	shl.b32 	%r812, %r810, 1;
	xor.b32  	%r813, %r812, %r811;
	xor.b32  	%r814, %r813, %r810;
	xor.b32  	%r253, %r814, %r252;
	add.s32 	%r815, %r1043, %r253;
	add.s32 	%r816, %r815, 724874;
	shr.u32 	%r817, %r238, 2;
	xor.b32  	%r818, %r817, %r238;
	shl.b32 	%r819, %r253, 4;
	shl.b32 	%r820, %r818, 1;
	xor.b32  	%r821, %r820, %r819;
	xor.b32  	%r822, %r821, %r818;
	xor.b32  	%r254, %r822, %r253;
	shr.u32 	%r823, %r237, 2;
	xor.b32  	%r824, %r823, %r237;
	shl.b32 	%r825, %r254, 4;
	shl.b32 	%r826, %r824, 1;
	xor.b32  	%r827, %r826, %r825;
	xor.b32  	%r828, %r827, %r824;
	xor.b32  	%r1100, %r828, %r254;
	add.s32 	%r256, %r1043, 1449748;
	cvt.u64.u32 	%rd112, %r808;
	mul.wide.u32 	%rd113, %r816, 2097152;
	xor.b64  	%rd114, %rd113, %rd112;
	cvt.rn.f64.u64 	%fd932, %rd114;
	fma.rn.f64 	%fd1176, %fd932, 0d3CA0000000000000, 0d3C90000000000000;
	{
	.reg .b32 %temp; 
	mov.b64 	{%temp, %r1078}, %fd1176;
	}
	{
	.reg .b32 %temp; 
	mov.b64 	{%r1079, %temp}, %fd1176;
	}
	setp.gt.s32 	%p144, %r1078, 1048575;
	mov.b32 	%r1080, -1023;
	@%p144 bra 	$L__BB2_187;
	mul.f64 	%fd1176, %fd1176, 0d4350000000000000;
	{
	.reg .b32 %temp; 
	mov.b64 	{%temp, %r1078}, %fd1176;
	}
	{
	.reg .b32 %temp; 
	mov.b64 	{%r1079, %temp}, %fd1176;
	}
	mov.b32 	%r1080, -1077;
$L__BB2_187:
	add.s32 	%r830, %r1078, -1;
	setp.gt.u32 	%p145, %r830, 2146435070;
	@%p145 bra 	$L__BB2_191;
	shr.u32 	%r833, %r1078, 20;
	add.s32 	%r1081, %r1080, %r833;
	and.b32  	%r834, %r1078, 1048575;
	or.b32  	%r835, %r834, 1072693248;
	mov.b64 	%fd1177, {%r1079, %r835};
	setp.lt.u32 	%p147, %r835, 1073127583;
	@%p147 bra 	$L__BB2_190;
	{
	.reg .b32 %temp; 
	mov.b64 	{%r836, %temp}, %fd1177;
	}
	{
	.reg .b32 %temp; 
	mov.b64 	{%temp, %r837}, %fd1177;
	}
	add.s32 	%r838, %r837, -1048576;
	mov.b64 	%fd1177, {%r836, %r838};
	add.s32 	%r1081, %r1081, 1;
$L__BB2_190:
	add.f64 	%fd934, %fd1177, 0dBFF0000000000000;
	add.f64 	%fd935, %fd1177, 0d3FF0000000000000;
	rcp.approx.ftz.f64 	%fd936, %fd935;
	neg.f64 	%fd937, %fd935;
	fma.rn.f64 	%fd938, %fd937, %fd936, 0d3FF0000000000000;
	fma.rn.f64 	%fd939, %fd938, %fd938, %fd938;
	fma.rn.f64 	%fd940, %fd939, %fd936, %fd936;
	mul.f64 	%fd941, %fd934, %fd940;
	fma.rn.f64 	%fd942, %fd934, %fd940, %fd941;
	mul.f64 	%fd943, %fd942, %fd942;
	fma.rn.f64 	%fd944, %fd943, 0d3EB1380B3AE80F1E, 0d3ED0EE258B7A8B04;
	fma.rn.f64 	%fd945, %fd944, %fd943, 0d3EF3B2669F02676F;
	fma.rn.f64 	%fd946, %fd945, %fd943, 0d3F1745CBA9AB0956;
	fma.rn.f64 	%fd947, %fd946, %fd943, 0d3F3C71C72D1B5154;
	fma.rn.f64 	%fd948, %fd947, %fd943, 0d3F624924923BE72D;
	fma.rn.f64 	%fd949, %fd948, %fd943, 0d3F8999999999A3C4;
	fma.rn.f64 	%fd950, %fd949, %fd943, 0d3FB5555555555554;
	sub.f64 	%fd951, %fd934, %fd942;
	add.f64 	%fd952, %fd951, %fd951;
	neg.f64 	%fd953, %fd942;
	fma.rn.f64 	%fd954, %fd953, %fd934, %fd952;
	mul.f64 	%fd955, %fd940, %fd954;
	mul.f64 	%fd956, %fd943, %fd950;
	fma.rn.f64 	%fd957, %fd956, %fd942, %fd955;
	xor.b32  	%r839, %r1081, -2147483648;
	mov.b32 	%r840, 1127219200;
	mov.b64 	%fd958, {%r839, %r840};
	sub.f64 	%fd959, %fd958, %fd74;
	fma.rn.f64 	%fd960, %fd959, 0d3FE62E42FEFA39EF, %fd942;
	fma.rn.f64 	%fd961, %fd959, 0dBFE62E42FEFA39EF, %fd960;
	sub.f64 	%fd962, %fd961, %fd942;
	sub.f64 	%fd963, %fd957, %fd962;
	fma.rn.f64 	%fd964, %fd959, 0d3C7ABC9E3B39803F, %fd963;
	add.f64 	%fd1178, %fd960, %fd964;
	bra.uni 	$L__BB2_192;
$L__BB2_191:
	fma.rn.f64 	%fd933, %fd1176, 0d7FF0000000000000, 0d7FF0000000000000;
	{
	.reg .b32 %temp; 
	mov.b64 	{%temp, %r831}, %fd1176;
	}
	and.b32  	%r832, %r831, 2147483647;
	setp.eq.s32 	%p146, %r832, 0;
	selp.f64 	%fd1178, 0dFFF0000000000000, %fd933, %p146;
$L__BB2_192:
	mul.f64 	%fd221, %fd1178, 0dC000000000000000;
	add.s32 	%r841, %r1100, %r256;
	mul.wide.u32 	%rd115, %r841, 2097152;
	add.s32 	%r842, %r1043, %r254;
	add.s32 	%r843, %r842, 1087311;
	cvt.u64.u32 	%rd116, %r843;
	xor.b64  	%rd117, %rd115, %rd116;
	cvt.rn.f64.u64 	%fd965, %rd117;
	fma.rn.f64 	%fd966, %fd965, 0d3CB0000000000000, 0d3CA0000000000000;
	{
	.reg .b32 %temp; 
	mov.b64 	{%temp, %r844}, %fd966;
	}
	shl.b32 	%r845, %r844, 1;
	setp.gt.u32 	%p148, %r845, -2038431744;
	mov.f64 	%fd967, 0d0000000000000000;
	mul.rn.f64 	%fd968, %fd966, %fd967;
	selp.f64 	%fd222, %fd968, %fd966, %p148;
	{
	.reg .b32 %temp; 
	mov.b64 	{%r846, %temp}, %fd222;
	}
	{
	.reg .b32 %temp; 
	mov.b64 	{%temp, %r847}, %fd222;
	}
	add.s32 	%r848, %r847, 1048576;
	mov.b64 	%fd969, {%r846, %r848};
	cvt.rni.f64.f64 	%fd970, %fd969;
	cvt.rzi.s64.f64 	%rd118, %fd970;
	cvt.u32.u64 	%r849, %rd118;
	fma.rn.f64 	%fd971, %fd970, 0dBFE0000000000000, %fd222;
	mul.f64 	%fd972, %fd971, 0d3CA1A62633145C07;
	fma.rn.f64 	%fd973, %fd971, 0d400921FB54442D18, %fd972;
	mul.rn.f64 	%fd974, %fd973, %fd973;
	fma.rn.f64 	%fd975, %fd974, 0dBDA8FF8320FD8164, 0d3E21EEA7C1EF8528;
	fma.rn.f64 	%fd976, %fd975, %fd974, 0dBE927E4F8E06E6D9;
	fma.rn.f64 	%fd977, %fd976, %fd974, 0d3EFA01A019DDBCE9;
	fma.rn.f64 	%fd978, %fd977, %fd974, 0dBF56C16C16C15D47;
	fma.rn.f64 	%fd979, %fd978, %fd974, 0d3FA5555555555551;
	fma.rn.f64 	%fd980, %fd979, %fd974, 0dBFE0000000000000;
	fma.rn.f64 	%fd981, %fd980, %fd974, 0d3FF0000000000000;
	fma.rn.f64 	%fd982, %fd974, 0d3DE5DB65F9785EBA, 0dBE5AE5F12CB0D246;
	fma.rn.f64 	%fd983, %fd982, %fd974, 0d3EC71DE369ACE392;
	fma.rn.f64 	%fd984, %fd983, %fd974, 0dBF2A01A019DB62A1;
	fma.rn.f64 	%fd985, %fd984, %fd974, 0d3F81111111110818;
	fma.rn.f64 	%fd986, %fd985, %fd974, 0dBFC5555555555554;
	fma.rn.f64 	%fd987, %fd986, %fd974, 0d0000000000000000;
	fma.rn.f64 	%fd988, %fd987, %fd973, %fd973;
	and.b64  	%rd119, %rd118, 1;
	setp.eq.b64 	%p149, %rd119, 1;
	{
	.reg .b32 %temp; 
	mov.b64 	{%temp, %r850}, %fd988;
	}
	{
	.reg .b32 %temp; 
	mov.b64 	{%r851, %temp}, %fd988;
	}
	xor.b32  	%r852, %r850, -2147483648;
	mov.b64 	%fd989, {%r851, %r852};
	selp.f64 	%fd1179, %fd981, %fd988, %p149;
	selp.f64 	%fd1180, %fd989, %fd981, %p149;
	and.b32  	%r853, %r849, 2;
	setp.eq.s32 	%p150, %r853, 0;
	@%p150 bra 	$L__BB2_194;
	{
	.reg .b32 %temp; 
	mov.b64 	{%temp, %r854}, %fd1179;
	}
	{
	.reg .b32 %temp; 
	mov.b64 	{%r855, %temp}, %fd1179;
	}
	xor.b32  	%r856, %r854, -2147483648;
	mov.b64 	%fd1179, {%r855, %r856};
	{
	.reg .b32 %temp; 
	mov.b64 	{%temp, %r857}, %fd1180;
	}
	{
	.reg .b32 %temp; 
	mov.b64 	{%r858, %temp}, %fd1180;
	}
	xor.b32  	%r859, %r857, -2147483648;
	mov.b64 	%fd1180, {%r858, %r859};
$L__BB2_194:
	sqrt.rn.f64 	%fd990, %fd221;
	mov.f64 	%fd991, 0d0000000000000000;
	add.rn.f64 	%fd992, %fd1180, %fd991;
	cvt.rzi.f64.f64 	%fd993, %fd222;
	setp.eq.f64 	%p151, %fd222, %fd993;
	mul.rn.f64 	%fd994, %fd222, %fd991;
	selp.f64 	%fd995, %fd994, %fd1179, %p151;
	mul.f64 	%fd1182, %fd990, %fd995;
	mul.f64 	%fd1187, %fd990, %fd992;
	mov.b32 	%r1099, 1;
	mov.u32 	%r237, %r254;
	mov.u32 	%r238, %r253;
	mov.u32 	%r1041, %r252;
	mov.u32 	%r1042, %r236;
	mov.u32 	%r1043, %r256;
$L__BB2_195:
	mul.f64 	%fd996, %fd77, %fd1182;
	fma.rn.f64 	%fd997, %fd1120, %fd41, %fd996;
	add.f64 	%fd998, %fd997, 0d3FE0000000000000;
	cvt.rzi.u32.f64 	%r1106, %fd998;
	bra.uni 	$L__BB2_209;
$L__BB2_196:
	cvt.rn.f32.f64 	%f22, %fd872;
	// begin inline asm
	lg2.approx.f32.ftz %f21, %f22;
	// end inline asm
	cvt.f64.f32 	%fd875, %f21;
	mul.f64 	%fd876, %fd875, 0d3FE62E42FEFA39EF;
	cvt.rn.f32.f64 	%f6, %fd876;
	add.f32 	%f24, %f22, 0fBDFDF8D9;
	// begin inline asm
	rsqrt.approx.f32.ftz %f23, %f24;
	// end inline asm
	fma.rn.f32 	%f7, %f23, 0f3FB75B84, 0f3984F70F;
	add.f32 	%f26, %f22, 0fBFFCA5DC;
	// begin inline asm
	rsqrt.approx.f32.ftz %f25, %f26;
	// end inline asm
	fma.rn.f32 	%f8, %f25, 0f3E5807D3, 0f3F71280C;
	// begin inline asm
	rcp.approx.f32.ftz %f27, %f7;
	// end inline asm
$L__BB2_197:
	mov.u32 	%r277, %r238;
	mov.u32 	%r276, %r237;
	mov.u32 	%r238, %r236;
	shr.u32 	%r769, %r1042, 2;
	xor.b32  	%r770, %r769, %r1042;
	shl.b32 	%r771, %r238, 4;
	shl.b32 	%r772, %r770, 1;
	xor.b32  	%r773, %r771, %r772;
	xor.b32  	%r774, %r773, %r238;
	xor.b32  	%r237, %r774, %r770;
	add.s32 	%r775, %r1043, %r237;
	add.s32 	%r776, %r775, 362437;
	cvt.rn.f32.u32 	%f41, %r776;
	fma.rn.f32 	%f30, %f41, 0f2F800000, 0f2F000000;
	// begin inline asm
	rsqrt.approx.f32.ftz %f29, %f30;
	// end inline asm
	add.f32 	%f32, %f29, 0fBF800000;
	// begin inline asm
	lg2.approx.f32.ftz %f31, %f32;
	// end inline asm
	cvt.f64.f32 	%fd877, %f31;
	mul.f64 	%fd878, %fd877, 0d3FE62E42FEFA39EF;
	cvt.rn.f32.f64 	%f42, %fd878;
	add.f32 	%f43, %f8, %f42;
	mul.f32 	%f44, %f27, %f43;
	mul.f64 	%fd879, %fd1120, %fd41;
	cvt.rn.f32.f64 	%f45, %fd879;
	sub.f32 	%f46, %f45, %f44;
	cvt.rmi.f32.f32 	%f10, %f46;
	shr.u32 	%r777, %r1041, 2;
	xor.b32  	%r778, %r777, %r1041;
	shl.b32 	%r779, %r237, 4;
	shl.b32 	%r780, %r778, 1;
	xor.b32  	%r781, %r780, %r779;
	xor.b32  	%r782, %r781, %r778;
	xor.b32  	%r236, %r782, %r237;
	add.s32 	%r1043, %r1043, 724874;
	add.f32 	%f47, %f10, 0f3F800000;
	sub.f32 	%f48, %f45, %f47;
	mul.f32 	%f49, %f7, %f48;
	sub.f32 	%f50, %f49, %f8;
	cvt.f64.f32 	%fd880, %f50;
	mul.f64 	%fd881, %fd880, 0d3FF71547652B82FE;
	cvt.rn.f32.f64 	%f34, %fd881;
	// begin inline asm
	ex2.approx.f32.ftz %f33, %f34;
	// end inline asm
	add.f32 	%f51, %f33, 0f3F800000;
	mul.f32 	%f36, %f51, %f51;
	// begin inline asm
	rcp.approx.f32.ftz %f35, %f36;
	// end inline asm
	sub.f32 	%f52, %f45, %f10;
	mul.f32 	%f53, %f7, %f52;
	sub.f32 	%f54, %f53, %f8;
	cvt.f64.f32 	%fd882, %f54;
	mul.f64 	%fd883, %fd882, 0d3FF71547652B82FE;
	cvt.rn.f32.f64 	%f38, %fd883;
	// begin inline asm
	ex2.approx.f32.ftz %f37, %f38;
	// end inline asm
	add.f32 	%f55, %f37, 0f3F800000;
	mul.f32 	%f40, %f55, %f55;
	// begin inline asm
	rcp.approx.f32.ftz %f39, %f40;
	// end inline asm
	sub.f32 	%f11, %f35, %f39;
	cvt.rzi.s32.f32 	%r783, %f47;
	cvt.rn.f32.s32 	%f56, %r783;
	abs.f32 	%f57, %f56;
	cvt.f64.f32 	%fd233, %f57;
	setp.lt.s32 	%p135, %r783, 9;
	@%p135 bra 	$L__BB2_206;
	rcp.rn.f64 	%fd884, %fd233;
	mul.f64 	%fd885, %fd884, %fd884;
	fma.rn.f64 	%fd886, %fd885, 0dBF5AC321034783F9, 0d3F4B68B992738FBF;
	fma.rn.f64 	%fd887, %fd885, %fd886, 0dBF4380D01E4F7B8C;
	fma.rn.f64 	%fd888, %fd885, %fd887, 0d3F4A019FA29F7264;
	fma.rn.f64 	%fd889, %fd885, %fd888, 0dBF66C16C16B2ACEC;
	fma.rn.f64 	%fd890, %fd885, %fd889, 0d3FB5555555555545;
	fma.rn.f64 	%fd234, %fd884, %fd890, 0d3FED67F1C864BEAE;
	{
	.reg .b32 %temp; 
	mov.b64 	{%temp, %r1095}, %fd233;
	}
	{
	.reg .b32 %temp; 
	mov.b64 	{%r1096, %temp}, %fd233;
	}
	setp.gt.s32 	%p136, %r1095, 1048575;
	mov.b32 	%r1097, -1023;
	mov.f64 	%fd1183, %fd233;
	@%p136 bra 	$L__BB2_200;
	mul.f64 	%fd1183, %fd233, 0d4350000000000000;
	{
	.reg .b32 %temp; 
	mov.b64 	{%temp, %r1095}, %fd1183;
	}
	{
	.reg .b32 %temp; 
	mov.b64 	{%r1096, %temp}, %fd1183;
	}
	mov.b32 	%r1097, -1077;
$L__BB2_200:
	add.s32 	%r787, %r1095, -1;
	setp.gt.u32 	%p137, %r787, 2146435070;
	@%p137 bra 	$L__BB2_204;
	shr.u32 	%r790, %r1095, 20;
	add.s32 	%r1098, %r1097, %r790;
	and.b32  	%r791, %r1095, 1048575;
	or.b32  	%r792, %r791, 1072693248;
	mov.b64 	%fd1184, {%r1096, %r792};
	setp.lt.u32 	%p139, %r792, 1073127583;
	@%p139 bra 	$L__BB2_203;
	{
	.reg .b32 %temp; 
	mov.b64 	{%r793, %temp}, %fd1184;
	}
	{
	.reg .b32 %temp; 
	mov.b64 	{%temp, %r794}, %fd1184;
	}
	add.s32 	%r795, %r794, -1048576;
	mov.b64 	%fd1184, {%r793, %r795};
	add.s32 	%r1098, %r1098, 1;
$L__BB2_203:
	add.f64 	%fd892, %fd1184, 0dBFF0000000000000;
	add.f64 	%fd893, %fd1184, 0d3FF0000000000000;
	rcp.approx.ftz.f64 	%fd894, %fd893;
	neg.f64 	%fd895, %fd893;
	fma.rn.f64 	%fd896, %fd895, %fd894, 0d3FF0000000000000;
	fma.rn.f64 	%fd897, %fd896, %fd896, %fd896;
	fma.rn.f64 	%fd898, %fd897, %fd894, %fd894;
	mul.f64 	%fd899, %fd892, %fd898;
	fma.rn.f64 	%fd900, %fd892, %fd898, %fd899;
	mul.f64 	%fd901, %fd900, %fd900;
	fma.rn.f64 	%fd902, %fd901, 0d3EB1380B3AE80F1E, 0d3ED0EE258B7A8B04;
	fma.rn.f64 	%fd903, %fd902, %fd901, 0d3EF3B2669F02676F;
	fma.rn.f64 	%fd904, %fd903, %fd901, 0d3F1745CBA9AB0956;
	fma.rn.f64 	%fd905, %fd904, %fd901, 0d3F3C71C72D1B5154;
	fma.rn.f64 	%fd906, %fd905, %fd901, 0d3F624924923BE72D;
	fma.rn.f64 	%fd907, %fd906, %fd901, 0d3F8999999999A3C4;
	fma.rn.f64 	%fd908, %fd907, %fd901, 0d3FB5555555555554;
	sub.f64 	%fd909, %fd892, %fd900;
	add.f64 	%fd910, %fd909, %fd909;
	neg.f64 	%fd911, %fd900;
	fma.rn.f64 	%fd912, %fd911, %fd892, %fd910;
	mul.f64 	%fd913, %fd898, %fd912;
	mul.f64 	%fd914, %fd901, %fd908;
	fma.rn.f64 	%fd915, %fd914, %fd900, %fd913;
	xor.b32  	%r796, %r1098, -2147483648;
	mov.b32 	%r797, 1127219200;
	mov.b64 	%fd916, {%r796, %r797};
	sub.f64 	%fd917, %fd916, %fd74;
	fma.rn.f64 	%fd918, %fd917, 0d3FE62E42FEFA39EF, %fd900;
	fma.rn.f64 	%fd919, %fd917, 0dBFE62E42FEFA39EF, %fd918;
	sub.f64 	%fd920, %fd919, %fd900;
	sub.f64 	%fd921, %fd915, %fd920;
	fma.rn.f64 	%fd922, %fd917, 0d3C7ABC9E3B39803F, %fd921;
	add.f64 	%fd1185, %fd918, %fd922;
	bra.uni 	$L__BB2_205;
$L__BB2_204:
	fma.rn.f64 	%fd891, %fd1183, 0d7FF0000000000000, 0d7FF0000000000000;
	{
	.reg .b32 %temp; 
	mov.b64 	{%temp, %r788}, %fd1183;
	}
	and.b32  	%r789, %r788, 2147483647;
	setp.eq.s32 	%p138, %r789, 0;
	selp.f64 	%fd1185, 0dFFF0000000000000, %fd891, %p138;
$L__BB2_205:
	mul.f64 	%fd923, %fd1185, 0d3FE0000000000000;
	add.f64 	%fd924, %fd233, 0dBFE0000000000000;
	mul.f64 	%fd925, %fd924, %fd923;
	sub.f64 	%fd926, %fd925, %fd233;
	add.f64 	%fd927, %fd234, %fd925;
	add.f64 	%fd1186, %fd926, %fd927;
	bra.uni 	$L__BB2_207;
$L__BB2_206:
	cvt.rzi.s32.f64 	%r784, %fd233;
	mul.wide.s32 	%rd109, %r784, 8;
	add.s64 	%rd111, %rd110, %rd109;
	ld.const.f64 	%fd1186, [%rd111+-8];
$L__BB2_207:
	mul.f32 	%f60, %f11, 0f3FA66666;
	cvt.rn.f32.f64 	%f61, %fd1186;
	mul.f32 	%f62, %f10, %f6;
	mul.f64 	%fd928, %fd1120, %fd41;
	cvt.rn.f32.f64 	%f63, %fd928;
	sub.f32 	%f64, %f62, %f63;
	sub.f32 	%f65, %f64, %f61;
	cvt.f64.f32 	%fd929, %f65;
	mul.f64 	%fd930, %fd929, 0d3FF71547652B82FE;
	cvt.rn.f32.f64 	%f59, %fd930;
	// begin inline asm
	ex2.approx.f32.ftz %f58, %f59;
	// end inline asm
	add.s32 	%r798, %r236, %r1043;
	cvt.rn.f32.u32 	%f66, %r798;
	fma.rn.f32 	%f67, %f66, 0f2F800000, 0f2F000000;
	mul.f32 	%f68, %f60, %f67;
	setp.geu.f32 	%p140, %f68, %f58;
	cvt.f64.f32 	%fd931, %f60;
	setp.ltu.f64 	%p141, %fd931, 0d3BC79CA10C924223;
	or.pred  	%p142, %p141, %p140;
	mov.u32 	%r1041, %r276;
	mov.u32 	%r1042, %r277;
	@%p142 bra 	$L__BB2_197;
	cvt.rzi.u32.f32 	%r1106, %f10;
	mov.u32 	%r1100, %r236;
	mov.u32 	%r1041, %r276;
	mov.u32 	%r1042, %r277;
$L__BB2_209:
	setp.eq.s32 	%p153, %r1106, 0;
	mov.f64 	%fd1192, 0d0000000000000000;
	mov.u32 	%r1123, %r1043;
	@%p153 bra 	$L__BB2_219;
	mad.lo.s32 	%r1123, %r1106, 724874, %r1043;
	neg.s32 	%r1108, %r1106;
	add.s32 	%r1107, %r1043, 724874;
	mov.f64 	%fd1192, 0d0000000000000000;
	mov.u32 	%r1111, %r1041;
	mov.u32 	%r1113, %r1042;
$L__BB2_211:
	mov.u32 	%r1042, %r238;
	mov.u32 	%r238, %r1100;
	mov.u32 	%r1041, %r237;
	shr.u32 	%r872, %r1113, 2;
	xor.b32  	%r873, %r872, %r1113;
	shl.b32 	%r874, %r238, 4;
	shl.b32 	%r875, %r873, 1;
	xor.b32  	%r876, %r874, %r875;
	xor.b32  	%r877, %r876, %r238;
	xor.b32  	%r237, %r877, %r873;
	add.s32 	%r878, %r1107, %r237;
	add.s32 	%r879, %r878, -362437;
	shr.u32 	%r880, %r1111, 2;
	xor.b32  	%r881, %r880, %r1111;
	shl.b32 	%r882, %r237, 4;
	shl.b32 	%r883, %r881, 1;
	xor.b32  	%r884, %r883, %r882;
	xor.b32  	%r885, %r884, %r881;
	xor.b32  	%r1100, %r885, %r237;
	add.s32 	%r886, %r1107, %r1100;
	cvt.u64.u32 	%rd120, %r879;
	mul.wide.u32 	%rd121, %r886, 2097152;
	xor.b64  	%rd122, %rd121, %rd120;
	cvt.rn.f64.u64 	%fd1002, %rd122;
	fma.rn.f64 	%fd1189, %fd1002, 0d3CA0000000000000, 0d3C90000000000000;
	{
	.reg .b32 %temp; 
	mov.b64 	{%temp, %r1114}, %fd1189;
	}
	{
	.reg .b32 %temp; 
	mov.b64 	{%r1115, %temp}, %fd1189;
	}
	setp.gt.s32 	%p154, %r1114, 1048575;
	mov.b32 	%r1116, -1023;
	@%p154 bra 	$L__BB2_213;
	mul.f64 	%fd1189, %fd1189, 0d4350000000000000;
	{
	.reg .b32 %temp; 
	mov.b64 	{%temp, %r1114}, %fd1189;
	}
	{
	.reg .b32 %temp; 
	mov.b64 	{%r1115, %temp}, %fd1189;
	}
	mov.b32 	%r1116, -1077;
$L__BB2_213:
	add.s32 	%r888, %r1114, -1;
	setp.gt.u32 	%p155, %r888, 2146435070;
	@%p155 bra 	$L__BB2_217;
	shr.u32 	%r891, %r1114, 20;
	add.s32 	%r1117, %r1116, %r891;
	and.b32  	%r892, %r1114, 1048575;
	or.b32  	%r893, %r892, 1072693248;
	mov.b64 	%fd1190, {%r1115, %r893};
	setp.lt.u32 	%p157, %r893, 1073127583;
	@%p157 bra 	$L__BB2_216;
	{
	.reg .b32 %temp; 
	mov.b64 	{%r894, %temp}, %fd1190;
	}
	{
	.reg .b32 %temp; 
	mov.b64 	{%temp, %r895}, %fd1190;
	}
	add.s32 	%r896, %r895, -1048576;
	mov.b64 	%fd1190, {%r894, %r896};
	add.s32 	%r1117, %r1117, 1;
$L__BB2_216:
	add.f64 	%fd1004, %fd1190, 0dBFF0000000000000;
	add.f64 	%fd1005, %fd1190, 0d3FF0000000000000;
	rcp.approx.ftz.f64 	%fd1006, %fd1005;
	neg.f64 	%fd1007, %fd1005;
	fma.rn.f64 	%fd1008, %fd1007, %fd1006, 0d3FF0000000000000;
	fma.rn.f64 	%fd1009, %fd1008, %fd1008, %fd1008;
	fma.rn.f64 	%fd1010, %fd1009, %fd1006, %fd1006;
	mul.f64 	%fd1011, %fd1004, %fd1010;
	fma.rn.f64 	%fd1012, %fd1004, %fd1010, %fd1011;
	mul.f64 	%fd1013, %fd1012, %fd1012;
	fma.rn.f64 	%fd1014, %fd1013, 0d3EB1380B3AE80F1E, 0d3ED0EE258B7A8B04;
	fma.rn.f64 	%fd1015, %fd1014, %fd1013, 0d3EF3B2669F02676F;
	fma.rn.f64 	%fd1016, %fd1015, %fd1013, 0d3F1745CBA9AB0956;
	fma.rn.f64 	%fd1017, %fd1016, %fd1013, 0d3F3C71C72D1B5154;
	fma.rn.f64 	%fd1018, %fd1017, %fd1013, 0d3F624924923BE72D;
	fma.rn.f64 	%fd1019, %fd1018, %fd1013, 0d3F8999999999A3C4;
	fma.rn.f64 	%fd1020, %fd1019, %fd1013, 0d3FB5555555555554;
	sub.f64 	%fd1021, %fd1004, %fd1012;
	add.f64 	%fd1022, %fd1021, %fd1021;
	neg.f64 	%fd1023, %fd1012;
	fma.rn.f64 	%fd1024, %fd1023, %fd1004, %fd1022;
	mul.f64 	%fd1025, %fd1010, %fd1024;
	mul.f64 	%fd1026, %fd1013, %fd1020;
	fma.rn.f64 	%fd1027, %fd1026, %fd1012, %fd1025;
	xor.b32  	%r897, %r1117, -2147483648;
	mov.b32 	%r898, 1127219200;
	mov.b64 	%fd1028, {%r897, %r898};
	sub.f64 	%fd1029, %fd1028, %fd74;
	fma.rn.f64 	%fd1030, %fd1029, 0d3FE62E42FEFA39EF, %fd1012;
	fma.rn.f64 	%fd1031, %fd1029, 0dBFE62E42FEFA39EF, %fd1030;
	sub.f64 	%fd1032, %fd1031, %fd1012;
	sub.f64 	%fd1033, %fd1027, %fd1032;
	fma.rn.f64 	%fd1034, %fd1029, 0d3C7ABC9E3B39803F, %fd1033;
	add.f64 	%fd1191, %fd1030, %fd1034;
	bra.uni 	$L__BB2_218;
$L__BB2_217:
	fma.rn.f64 	%fd1003, %fd1189, 0d7FF0000000000000, 0d7FF0000000000000;
	{
	.reg .b32 %temp; 
	mov.b64 	{%temp, %r889}, %fd1189;
	}
	and.b32  	%r890, %r889, 2147483647;
	setp.eq.s32 	%p156, %r890, 0;
	selp.f64 	%fd1191, 0dFFF0000000000000, %fd1003, %p156;
$L__BB2_218:
	div.rn.f64 	%fd1035, %fd1191, %fd73;
	sub.f64 	%fd1192, %fd1192, %fd1035;
	add.s32 	%r1108, %r1108, 1;
	setp.ne.s32 	%p158, %r1108, 0;
	add.s32 	%r1107, %r1107, 724874;
	mov.u32 	%r1111, %r1041;
	mov.u32 	%r1113, %r1042;
	@%p158 bra 	$L__BB2_211;
$L__BB2_219:
	ld.const.u32 	%r899, [d_comp];
	setp.eq.s32 	%p159, %r899, 0;
	sub.f64 	%fd1036, %fd1192, %fd75;
	selp.f64 	%fd1194, %fd1192, %fd1036, %p159;
	mov.u32 	%r236, %r1100;
	mov.u32 	%r1043, %r1123;
$L__BB2_220:
	add.f64 	%fd262, %fd211, %fd1194;
	mov.f64 	%fd1201, 0d0000000000000000;
	mov.u32 	%r1053, %r236;
	mov.u32 	%r1054, %r237;
	mov.u32 	%r1055, %r238;
	@%p35 bra 	$L__BB2_240;
	setp.gt.s32 	%p161, %r1059, 0;
	@%p161 bra 	$L__BB2_239;
	setp.ne.s32 	%p163, %r1060, 0;
	@%p163 bra 	$L__BB2_231;
	shr.u32 	%r930, %r1042, 2;
	xor.b32  	%r931, %r930, %r1042;
	shl.b32 	%r932, %r236, 4;
	shl.b32 	%r933, %r931, 1;
	xor.b32  	%r934, %r932, %r933;
	xor.b32  	%r935, %r934, %r236;
	xor.b32  	%r1054, %r935, %r931;
	add.s32 	%r936, %r1043, %r1054;
	add.s32 	%r937, %r936, 362437;
	shr.u32 	%r938, %r1041, 2;
	xor.b32  	%r939, %r938, %r1041;
	shl.b32 	%r940, %r1054, 4;
	shl.b32 	%r941, %r939, 1;
	xor.b32  	%r942, %r941, %r940;
	xor.b32  	%r943, %r942, %r939;
	xor.b32  	%r1053, %r943, %r1054;
	add.s32 	%r1043, %r1043, 724874;
	add.s32 	%r944, %r1053, %r1043;
	cvt.u64.u32 	%rd126, %r937;
	mul.wide.u32 	%rd127, %r944, 2097152;
	xor.b64  	%rd128, %rd127, %rd126;
	cvt.rn.f64.u64 	%fd1077, %rd128;
	fma.rn.f64 	%fd1195, %fd1077, 0d3CA0000000000000, 0d3C90000000000000;
	{
	.reg .b32 %temp; 
	mov.b64 	{%temp, %r1131}, %fd1195;
	}
	{
	.reg .b32 %temp; 
	mov.b64 	{%r1132, %temp}, %fd1195;
	}
	setp.gt.s32 	%p168, %r1131, 1048575;
	mov.b32 	%r1133, -1023;
	@%p168 bra 	$L__BB2_225;
	mul.f64 	%fd1195, %fd1195, 0d4350000000000000;
	{
	.reg .b32 %temp; 
	mov.b64 	{%temp, %r1131}, %fd1195;
	}
	{
	.reg .b32 %temp; 
	mov.b64 	{%r1132, %temp}, %fd1195;
	}
	mov.b32 	%r1133, -1077;
$L__BB2_225:
	add.s32 	%r946, %r1131, -1;
	setp.gt.u32 	%p169, %r946, 2146435070;
	@%p169 bra 	$L__BB2_229;
	shr.u32 	%r949, %r1131, 20;
	add.s32 	%r1134, %r1133, %r949;
	and.b32  	%r950, %r1131, 1048575;
	or.b32  	%r951, %r950, 1072693248;
	mov.b64 	%fd1196, {%r1132, %r951};
	setp.lt.u32 	%p171, %r951, 1073127583;
	@%p171 bra 	$L__BB2_228;
	{
	.reg .b32 %temp; 
	mov.b64 	{%r952, %temp}, %fd1196;
	}
	{
	.reg .b32 %temp; 
	mov.b64 	{%temp, %r953}, %fd1196;
	}
	add.s32 	%r954, %r953, -1048576;
	mov.b64 	%fd1196, {%r952, %r954};
	add.s32 	%r1134, %r1134, 1;
$L__BB2_228:
	add.f64 	%fd1079, %fd1196, 0dBFF0000000000000;
	add.f64 	%fd1080, %fd1196, 0d3FF0000000000000;
	rcp.approx.ftz.f64 	%fd1081, %fd1080;
	neg.f64 	%fd1082, %fd1080;
	fma.rn.f64 	%fd1083, %fd1082, %fd1081, 0d3FF0000000000000;
	fma.rn.f64 	%fd1084, %fd1083, %fd1083, %fd1083;
	fma.rn.f64 	%fd1085, %fd1084, %fd1081, %fd1081;
	mul.f64 	%fd1086, %fd1079, %fd1085;
	fma.rn.f64 	%fd1087, %fd1079, %fd1085, %fd1086;
	mul.f64 	%fd1088, %fd1087, %fd1087;
	fma.rn.f64 	%fd1089, %fd1088, 0d3EB1380B3AE80F1E, 0d3ED0EE258B7A8B04;
	fma.rn.f64 	%fd1090, %fd1089, %fd1088, 0d3EF3B2669F02676F;
	fma.rn.f64 	%fd1091, %fd1090, %fd1088, 0d3F1745CBA9AB0956;
	fma.rn.f64 	%fd1092, %fd1091, %fd1088, 0d3F3C71C72D1B5154;
	fma.rn.f64 	%fd1093, %fd1092, %fd1088, 0d3F624924923BE72D;
	fma.rn.f64 	%fd1094, %fd1093, %fd1088, 0d3F8999999999A3C4;
	fma.rn.f64 	%fd1095, %fd1094, %fd1088, 0d3FB5555555555554;
	sub.f64 	%fd1096, %fd1079, %fd1087;
	add.f64 	%fd1097, %fd1096, %fd1096;
	neg.f64 	%fd1098, %fd1087;
	fma.rn.f64 	%fd1099, %fd1098, %fd1079, %fd1097;
	mul.f64 	%fd1100, %fd1085, %fd1099;
	mul.f64 	%fd1101, %fd1088, %fd1095;
	fma.rn.f64 	%fd1102, %fd1101, %fd1087, %fd1100;
	xor.b32  	%r955, %r1134, -2147483648;
	mov.b32 	%r956, 1127219200;
	mov.b64 	%fd1103, {%r955, %r956};
	sub.f64 	%fd1104, %fd1103, %fd74;
	fma.rn.f64 	%fd1105, %fd1104, 0d3FE62E42FEFA39EF, %fd1087;
	fma.rn.f64 	%fd1106, %fd1104, 0dBFE62E42FEFA39EF, %fd1105;
	sub.f64 	%fd1107, %fd1106, %fd1087;
	sub.f64 	%fd1108, %fd1102, %fd1107;
	fma.rn.f64 	%fd1109, %fd1104, 0d3C7ABC9E3B39803F, %fd1108;
	add.f64 	%fd1197, %fd1105, %fd1109;
	bra.uni 	$L__BB2_230;
$L__BB2_229:
	fma.rn.f64 	%fd1078, %fd1195, 0d7FF0000000000000, 0d7FF0000000000000;
	{
	.reg .b32 %temp; 
	mov.b64 	{%temp, %r947}, %fd1195;
	}
	and.b32  	%r948, %r947, 2147483647;
	setp.eq.s32 	%p170, %r948, 0;
	selp.f64 	%fd1197, 0dFFF0000000000000, %fd1078, %p170;
$L__BB2_230:
	mul.f64 	%fd1201, %fd1122, %fd41;
	div.rn.f64 	%fd1110, %fd1197, %fd1124;
	div.rn.f64 	%fd1111, %fd1110, %fd41;
	mov.f64 	%fd1112, 0d3FE0000000000000;
	sub.f64 	%fd1113, %fd1112, %fd1111;
	cvt.rmi.f64.f64 	%fd1114, %fd1113;
	cvt.rzi.s32.f64 	%r1059, %fd1114;
	mov.b32 	%r1060, 1;
	mov.u32 	%r1055, %r236;
	mov.u32 	%r1041, %r237;
	mov.u32 	%r1042, %r238;
	bra.uni 	$L__BB2_240;
$L__BB2_231:
	shr.u32 	%r901, %r1042, 2;
	xor.b32  	%r902, %r901, %r1042;
	shl.b32 	%r903, %r236, 4;
	shl.b32 	%r904, %r902, 1;
	xor.b32  	%r905, %r903, %r904;
	xor.b32  	%r906, %r905, %r236;
	xor.b32  	%r1054, %r906, %r902;
	add.s32 	%r907, %r1043, %r1054;
	add.s32 	%r908, %r907, 362437;
	shr.u32 	%r909, %r1041, 2;
	xor.b32  	%r910, %r909, %r1041;
	shl.b32 	%r911, %r1054, 4;
	shl.b32 	%r912, %r910, 1;
	xor.b32  	%r913, %r912, %r911;
	xor.b32  	%r914, %r913, %r910;
	xor.b32  	%r1053, %r914, %r1054;
	add.s32 	%r1043, %r1043, 724874;
	add.s32 	%r915, %r1053, %r1043;
	cvt.u64.u32 	%rd123, %r908;
	mul.wide.u32 	%rd124, %r915, 2097152;
	xor.b64  	%rd125, %rd124, %rd123;
	cvt.rn.f64.u64 	%fd1039, %rd125;
	fma.rn.f64 	%fd1198, %fd1039, 0d3CA0000000000000, 0d3C90000000000000;
	{
	.reg .b32 %temp; 
	mov.b64 	{%temp, %r1135}, %fd1198;
	}
	{
	.reg .b32 %temp; 
	mov.b64 	{%r1136, %temp}, %fd1198;
	}
	setp.gt.s32 	%p164, %r1135, 1048575;
	mov.b32 	%r1137, -1023;
	@%p164 bra 	$L__BB2_233;
	mul.f64 	%fd1198, %fd1198, 0d4350000000000000;
	{
	.reg .b32 %temp; 
	mov.b64 	{%temp, %r1135}, %fd1198;
	}
	{
	.reg .b32 %temp; 
	mov.b64 	{%r1136, %temp}, %fd1198;
	}
	mov.b32 	%r1137, -1077;
$L__BB2_233:
	add.s32 	%r917, %r1135, -1;
	setp.gt.u32 	%p165, %r917, 2146435070;
	@%p165 bra 	$L__BB2_237;
	shr.u32 	%r920, %r1135, 20;
	add.s32 	%r1138, %r1137, %r920;
	and.b32  	%r921, %r1135, 1048575;
	or.b32  	%r922, %r921, 1072693248;
	mov.b64 	%fd1199, {%r1136, %r922};
	setp.lt.u32 	%p167, %r922, 1073127583;
	@%p167 bra 	$L__BB2_236;
	{
	.reg .b32 %temp; 
	mov.b64 	{%r923, %temp}, %fd1199;
	}
	{
	.reg .b32 %temp; 
	mov.b64 	{%temp, %r924}, %fd1199;
	}
	add.s32 	%r925, %r924, -1048576;
	mov.b64 	%fd1199, {%r923, %r925};
	add.s32 	%r1138, %r1138, 1;
$L__BB2_236:
	add.f64 	%fd1041, %fd1199, 0dBFF0000000000000;
	add.f64 	%fd1042, %fd1199, 0d3FF0000000000000;
	rcp.approx.ftz.f64 	%fd1043, %fd1042;
	neg.f64 	%fd1044, %fd1042;
	fma.rn.f64 	%fd1045, %fd1044, %fd1043, 0d3FF0000000000000;
	fma.rn.f64 	%fd1046, %fd1045, %fd1045, %fd1045;
	fma.rn.f64 	%fd1047, %fd1046, %fd1043, %fd1043;
	mul.f64 	%fd1048, %fd1041, %fd1047;
	fma.rn.f64 	%fd1049, %fd1041, %fd1047, %fd1048;
	mul.f64 	%fd1050, %fd1049, %fd1049;
	fma.rn.f64 	%fd1051, %fd1050, 0d3EB1380B3AE80F1E, 0d3ED0EE258B7A8B04;
	fma.rn.f64 	%fd1052, %fd1051, %fd1050, 0d3EF3B2669F02676F;
	fma.rn.f64 	%fd1053, %fd1052, %fd1050, 0d3F1745CBA9AB0956;
	fma.rn.f64 	%fd1054, %fd1053, %fd1050, 0d3F3C71C72D1B5154;
	fma.rn.f64 	%fd1055, %fd1054, %fd1050, 0d3F624924923BE72D;
	fma.rn.f64 	%fd1056, %fd1055, %fd1050, 0d3F8999999999A3C4;
	fma.rn.f64 	%fd1057, %fd1056, %fd1050, 0d3FB5555555555554;
	sub.f64 	%fd1058, %fd1041, %fd1049;
	add.f64 	%fd1059, %fd1058, %fd1058;
	neg.f64 	%fd1060, %fd1049;
	fma.rn.f64 	%fd1061, %fd1060, %fd1041, %fd1059;
	mul.f64 	%fd1062, %fd1047, %fd1061;
	mul.f64 	%fd1063, %fd1050, %fd1057;
	fma.rn.f64 	%fd1064, %fd1063, %fd1049, %fd1062;
	xor.b32  	%r926, %r1138, -2147483648;
	mov.b32 	%r927, 1127219200;
	mov.b64 	%fd1065, {%r926, %r927};
	sub.f64 	%fd1066, %fd1065, %fd74;
	fma.rn.f64 	%fd1067, %fd1066, 0d3FE62E42FEFA39EF, %fd1049;
	fma.rn.f64 	%fd1068, %fd1066, 0dBFE62E42FEFA39EF, %fd1067;
	sub.f64 	%fd1069, %fd1068, %fd1049;
	sub.f64 	%fd1070, %fd1064, %fd1069;
	fma.rn.f64 	%fd1071, %fd1066, 0d3C7ABC9E3B39803F, %fd1070;
	add.f64 	%fd1200, %fd1067, %fd1071;
	bra.uni 	$L__BB2_238;
$L__BB2_237:
	fma.rn.f64 	%fd1040, %fd1198, 0d7FF0000000000000, 0d7FF0000000000000;
	{
	.reg .b32 %temp; 
	mov.b64 	{%temp, %r918}, %fd1198;
	}
	and.b32  	%r919, %r918, 2147483647;
	setp.eq.s32 	%p166, %r919, 0;
	selp.f64 	%fd1200, 0dFFF0000000000000, %fd1040, %p166;
$L__BB2_238:
	mul.f64 	%fd1201, %fd1121, %fd41;
	div.rn.f64 	%fd1072, %fd1200, %fd1123;
	div.rn.f64 	%fd1073, %fd1072, %fd41;
	mov.f64 	%fd1074, 0d3FE0000000000000;
	sub.f64 	%fd1075, %fd1074, %fd1073;
	cvt.rmi.f64.f64 	%fd1076, %fd1075;
	cvt.rzi.s32.f64 	%r1059, %fd1076;
	mov.b32 	%r1060, 0;
	mov.u32 	%r1055, %r236;
	mov.u32 	%r1041, %r237;
	mov.u32 	%r1042, %r238;
	bra.uni 	$L__BB2_240;
$L__BB2_239:
	add.s32 	%r1059, %r1059, -1;
	setp.eq.s32 	%p162, %r1060, 0;
	selp.f64 	%fd1038, %fd1121, %fd1122, %p162;
	mul.f64 	%fd1201, %fd1038, %fd41;
	mov.u32 	%r1053, %r236;
	mov.u32 	%r1054, %r237;
	mov.u32 	%r1055, %r238;
$L__BB2_240:
	add.f64 	%fd1207, %fd262, %fd1201;
	mov.f64 	%fd1203, %fd1117;
$L__BB2_241:
	fma.rn.f64 	%fd1206, %fd41, %fd1203, %fd1206;
	add.s32 	%r985, %r985, 1;
	setp.ne.s32 	%p172, %r985, %r12;
	@%p172 bra 	$L__BB2_79;
$L__BB2_242:
	ld.param.u64 	%rd152, [_Z7run_simPdS_S_PiS0_S0_P17curandStateXORWOW_param_6];
	ld.param.u64 	%rd151, [_Z7run_simPdS_S_PiS0_S0_P17curandStateXORWOW_param_5];
	ld.param.u64 	%rd149, [_Z7run_simPdS_S_PiS0_S0_P17curandStateXORWOW_param_4];
	ld.param.u64 	%rd147, [_Z7run_simPdS_S_PiS0_S0_P17curandStateXORWOW_param_3];
	ld.param.u64 	%rd145, [_Z7run_simPdS_S_PiS0_S0_P17curandStateXORWOW_param_1];
	ld.param.u64 	%rd144, [_Z7run_simPdS_S_PiS0_S0_P17curandStateXORWOW_param_0];
	cvta.to.global.u64 	%rd129, %rd144;
	mov.u32 	%r959, %ctaid.x;
	mov.u32 	%r960, %ntid.x;
	mov.u32 	%r961, %tid.x;
	mad.lo.s32 	%r962, %r959, %r960, %r961;
	mul.wide.u32 	%rd130, %r962, 8;
	add.s64 	%rd131, %rd129, %rd130;
	st.global.f64 	[%rd131], %fd1207;
	cvta.to.global.u64 	%rd132, %rd145;
	add.s64 	%rd133, %rd132, %rd130;
	st.global.f64 	[%rd133], %fd1206;
	cvta.to.global.u64 	%rd134, %rd147;
	mul.wide.u32 	%rd135, %r962, 4;
	add.s64 	%rd136, %rd134, %rd135;
	st.global.u32 	[%rd136], %r1044;
	cvta.to.global.u64 	%rd137, %rd149;
	add.s64 	%rd138, %rd137, %rd135;
	st.global.u32 	[%rd138], %r1059;
	cvta.to.global.u64 	%rd139, %rd151;
	add.s64 	%rd140, %rd139, %rd135;
	st.global.u32 	[%rd140], %r1060;
	cvta.to.global.u64 	%rd141, %rd152;
	mul.wide.u32 	%rd142, %r962, 48;
	add.s64 	%rd143, %rd141, %rd142;
	st.global.v2.u32 	[%rd143], {%r1043, %r1042};
	st.global.v2.u32 	[%rd143+8], {%r1041, %r1055};
	st.global.v2.u32 	[%rd143+16], {%r1054, %r1053};
	st.global.v2.u32 	[%rd143+24], {%r7, %r1099};
	st.global.f32 	[%rd143+32], %f1;
	st.global.f64 	[%rd143+40], %fd1187;
	ret;

}
.func  (.param .align 16 .b8 func_retval0[16]) __internal_trig_reduction_slowpathd(
	.param .b64 __internal_trig_reduction_slowpathd_param_0
)
{
	.local .align 8 .b8 	__local_depot3[40];
	.reg .b64 	%SP;
	.reg .b64 	%SPL;
	.reg .pred 	%p<10>;
	.reg .b32 	%r<47>;
	.reg .b64 	%rd<74>;
	.reg .b64 	%fd<5>;

	mov.u64 	%SPL, __local_depot3;
	ld.param.f64 	%fd4, [__internal_trig_reduction_slowpathd_param_0];
	add.u64 	%rd1, %SPL, 0;
	{
	.reg .b32 %temp; 
	mov.b64 	{%temp, %r1}, %fd4;
	}
	shr.u32 	%r2, %r1, 20;
	and.b32  	%r3, %r2, 2047;
	setp.eq.s32 	%p1, %r3, 2047;
	mov.b32 	%r46, 0;
	@%p1 bra 	$L__BB3_9;
	add.s32 	%r20, %r3, -1024;
	mov.b64 	%rd20, %fd4;
	shl.b64 	%rd2, %rd20, 11;
	shr.u32 	%r4, %r20, 6;
	sub.s32 	%r45, 15, %r4;
	sub.s32 	%r21, 19, %r4;
	setp.lt.u32 	%p2, %r20, 128;
	selp.b32 	%r6, 18, %r21, %p2;
	setp.ge.s32 	%p3, %r45, %r6;
	mov.b64 	%rd70, 0;
	@%p3 bra 	$L__BB3_4;
	add.s32 	%r23, %r6, %r4;
	neg.s32 	%r43, %r23;
	or.b64  	%rd3, %rd2, -9223372036854775808;
	mov.b64 	%rd70, 0;
	mov.b32 	%r42, 0;
	mov.u64 	%rd25, __cudart_i2opi_d;
	mov.u32 	%r44, %r45;
$L__BB3_3:
	.pragma "nounroll";
	mul.wide.s32 	%rd22, %r42, 8;
	add.s64 	%rd23, %rd1, %rd22;
	mul.wide.s32 	%rd24, %r44, 8;
	add.s64 	%rd26, %rd25, %rd24;
	ld.global.nc.u64 	%rd27, [%rd26];
	{
	.reg .u32 %r0, %r1, %r2, %r3, %alo, %ahi, %blo, %bhi, %clo, %chi;
	mov.b64 	{%alo,%ahi}, %rd27;
	mov.b64 	{%blo,%bhi}, %rd3;
	mov.b64 	{%clo,%chi}, %rd70;
	mad.lo.cc.u32 	%r0, %alo, %blo, %clo;
	madc.hi.cc.u32 	%r1, %alo, %blo, %chi;
	madc.hi.u32 	%r2, %alo, %bhi, 0;
	mad.lo.cc.u32 	%r1, %alo, %bhi, %r1;
	madc.hi.cc.u32 	%r2, %ahi, %blo, %r2;
	madc.hi.u32 	%r3, %ahi, %bhi, 0;
	mad.lo.cc.u32 	%r1, %ahi, %blo, %r1;
	madc.lo.cc.u32 	%r2, %ahi, %bhi, %r2;
	addc.u32 	%r3, %r3, 0;
	mov.b64 	%rd28, {%r0,%r1};
	mov.b64 	%rd70, {%r2,%r3};
	}
	st.local.u64 	[%rd23], %rd28;
	add.s32 	%r44, %r44, 1;
	add.s32 	%r43, %r43, 1;
	add.s32 	%r42, %r42, 1;
	setp.ne.s32 	%p4, %r43, -15;
	mov.u32 	%r45, %r6;
	@%p4 bra 	$L__BB3_3;
$L__BB3_4:
	cvt.s64.s32 	%rd29, %r45;
	cvt.u64.u32 	%rd30, %r4;
	add.s64 	%rd31, %rd30, %rd29;
	shl.b64 	%rd32, %rd31, 3;
	add.s64 	%rd33, %rd1, %rd32;
	st.local.u64 	[%rd33+-120], %rd70;
	and.b32  	%r15, %r2, 63;
	ld.local.u64 	%rd72, [%rd1+16];
	ld.local.u64 	%rd71, [%rd1+24];
	setp.eq.s32 	%p5, %r15, 0;
	@%p5 bra 	$L__BB3_6;
	shl.b64 	%rd34, %rd71, %r15;
	shr.u64 	%rd35, %rd72, 1;
	xor.b32  	%r24, %r15, 63;
	shr.u64 	%rd36, %rd35, %r24;
	or.b64  	%rd71, %rd34, %rd36;
	ld.local.u64 	%rd37, [%rd1+8];
	shl.b64 	%rd38, %rd72, %r15;
	shr.u64 	%rd39, %rd37, 1;
	shr.u64 	%rd40, %rd39, %r24;
	or.b64  	%rd72, %rd38, %rd40;
$L__BB3_6:
	and.b32  	%r25, %r1, -2147483648;
	shr.u64 	%rd41, %rd71, 62;
	cvt.u32.u64 	%r26, %rd41;
	mov.b64 	{%r27, %r28}, %rd71;
	mov.b64 	{%r29, %r30}, %rd72;
	shf.l.wrap.b32 	%r31, %r30, %r27, 2;
	shf.l.wrap.b32 	%r32, %r27, %r28, 2;
	mov.b64 	%rd42, {%r31, %r32};
	shl.b64 	%rd43, %rd72, 2;
	shr.u64 	%rd44, %rd42, 63;
	cvt.u32.u64 	%r33, %rd44;
	add.s32 	%r34, %r33, %r26;
	setp.eq.s32 	%p6, %r25, 0;
	neg.s32 	%r35, %r34;
	selp.b32 	%r46, %r34, %r35, %p6;
	setp.gt.s64 	%p7, %rd42, -1;
	mov.b64 	%rd45, 0;
	{
	.reg .u32 %r0, %r1, %r2, %r3, %a0, %a1, %a2, %a3, %b0, %b1, %b2, %b3;
	mov.b64 	{%a0,%a1}, %rd45;
	mov.b64 	{%a2,%a3}, %rd45;
	mov.b64 	{%b0,%b1}, %rd43;
	mov.b64 	{%b2,%b3}, %rd42;
	sub.cc.u32 	%r0, %a0, %b0;
	subc.cc.u32 	%r1, %a1, %b1;
	subc.cc.u32 	%r2, %a2, %b2;
	subc.u32 	%r3, %a3, %b3;
	mov.b64 	%rd46, {%r0,%r1};
	mov.b64 	%rd47, {%r2,%r3};
	}
	xor.b32  	%r36, %r25, -2147483648;
	selp.b64 	%rd73, %rd42, %rd47, %p7;
	selp.b64 	%rd14, %rd43, %rd46, %p7;
	selp.b32 	%r17, %r25, %r36, %p7;
	clz.b64 	%r37, %rd73;
	cvt.u64.u32 	%rd15, %r37;
	setp.eq.s32 	%p8, %r37, 0;
	@%p8 bra 	$L__BB3_8;
	cvt.u32.u64 	%r38, %rd15;
	and.b32  	%r39, %r38, 63;
	shl.b64 	%rd48, %rd73, %r39;
	shr.u64 	%rd49, %rd14, 1;
	not.b32 	%r40, %r38;
	and.b32  	%r41, %r40, 63;
	shr.u64 	%rd50, %rd49, %r41;
	or.b64  	%rd73, %rd48, %rd50;
$L__BB3_8:
	mov.b64 	%rd51, -3958705157555305931;
	{
	.reg .u32 %r0, %r1, %r2, %r3, %alo, %ahi, %blo, %bhi;
	mov.b64 	{%alo,%ahi}, %rd73;
	mov.b64 	{%blo,%bhi}, %rd51;
	mul.lo.u32 	%r0, %alo, %blo;
	mul.hi.u32 	%r1, %alo, %blo;
	mad.lo.cc.u32 	%r1, %alo, %bhi, %r1;
	madc.hi.u32 	%r2, %alo, %bhi, 0;
	mad.lo.cc.u32 	%r1, %ahi, %blo, %r1;
	madc.hi.cc.u32 	%r2, %ahi, %blo, %r2;
	madc.hi.u32 	%r3, %ahi, %bhi, 0;
	mad.lo.cc.u32 	%r2, %ahi, %bhi, %r2;
	addc.u32 	%r3, %r3, 0;
	mov.b64 	%rd52, {%r0,%r1};
	mov.b64 	%rd53, {%r2,%r3};
	}
	setp.gt.s64 	%p9, %rd53, 0;
	{
	.reg .u32 %r0, %r1, %r2, %r3, %a0, %a1, %a2, %a3, %b0, %b1, %b2, %b3;
	mov.b64 	{%a0,%a1}, %rd52;
	mov.b64 	{%a2,%a3}, %rd53;
	mov.b64 	{%b0,%b1}, %rd52;
	mov.b64 	{%b2,%b3}, %rd53;
	add.cc.u32 	%r0, %a0, %b0;
	addc.cc.u32 	%r1, %a1, %b1;
	addc.cc.u32 	%r2, %a2, %b2;
	addc.u32 	%r3, %a3, %b3;
	mov.b64 	%rd54, {%r0,%r1};
	mov.b64 	%rd55, {%r2,%r3};
	}
	selp.b64 	%rd56, %rd55, %rd53, %p9;
	selp.s64 	%rd57, -1, 0, %p9;
	sub.s64 	%rd58, %rd57, %rd15;
	cvt.u64.u32 	%rd59, %r17;
	shl.b64 	%rd60, %rd59, 32;
	add.s64 	%rd61, %rd56, 1;
	shr.u64 	%rd62, %rd61, 10;
	add.s64 	%rd63, %rd62, 1;
	shr.u64 	%rd64, %rd63, 1;
	shl.b64 	%rd65, %rd58, 52;
	add.s64 	%rd66, %rd65, %rd64;
	add.s64 	%rd67, %rd66, 4602678819172646912;
	or.b64  	%rd68, %rd67, %rd60;
	mov.b64 	%fd4, %rd68;
$L__BB3_9:
	st.param.f64 	[func_retval0], %fd4;
	st.param.b32 	[func_retval0+8], %r46;
	ret;

}


// ===== COMPILED SASS (sm_100) =====

	.target	sm_100

	.elftype	@"ET_EXEC"


//--------------------- .note.nv.tkinfo           --------------------------
	.section	.note.nv.tkinfo,"",@"SHT_NOTE"
	.sectionflags	@"SHF_NOTE_NV_TKINFO"
	.tkinfo
        /*0018*/ 	.word	0x00000002
        /*0030*/ 	.string	""
        /*0030*/ 	.string	"ptxas"
        /*0030*/ 	.string	"Cuda compilation tools, release 13.0, V13.0.88"
        /*0030*/ 	.string	"Build cuda_13.0.r13.0/compiler.36424714_0"
        /*0030*/ 	.string	"-arch sm_100 -m 64 "



//--------------------- .note.nv.cuinfo           --------------------------
	.section	.note.nv.cuinfo,"",@"SHT_NOTE"
	.sectionflags	@"SHF_NOTE_NV_CUINFO"
        /*0018*/ 	.short	0x0002
        /*001a*/ 	.short	0x0064
        /*001c*/ 	.short	0x0082
	.zero		2


//--------------------- .nv.info                  --------------------------
	.section	.nv.info,"",@"SHT_CUDA_INFO"
	.align	4


	//----- nvinfo : EIATTR_REGCOUNT
	.align		4
        /*0000*/ 	.byte	0x04, 0x2f
        /*0002*/ 	.short	(.L_32 - .L_31)
	.align		4
.L_31:
        /*0004*/ 	.word	index@(_Z12init_dev_rngPjP17curandStateXORWOW)
        /*0008*/ 	.word	0x0000000e


	//----- nvinfo : EIATTR_FRAME_SIZE
	.align		4
.L_32:
        /*000c*/ 	.byte	0x04, 0x11
        /*000e*/ 	.short	(.L_34 - .L_33)
	.align		4
.L_33:
        /*0010*/ 	.word	index@(_Z12init_dev_rngPjP17curandStateXORWOW)
        /*0014*/ 	.word	0x00000000


	//----- nvinfo : EIATTR_REGCOUNT
	.align		4
.L_34:
        /*0018*/ 	.byte	0x04, 0x2f
        /*001a*/ 	.short	(.L_36 - .L_35)
	.align		4
.L_35:
        /*001c*/ 	.word	index@(_Z4foldPdS_d)
        /*0020*/ 	.word	0x0000001c


	//----- nvinfo : EIATTR_FRAME_SIZE
	.align		4
.L_36:
        /*0024*/ 	.byte	0x04, 0x11
        /*0026*/ 	.short	(.L_38 - .L_37)
	.align		4
.L_37:
        /*0028*/ 	.word	index@($__internal_5_$__cuda_sm20_div_rn_f64_full)
        /*002c*/ 	.word	0x00000000


	//----- nvinfo : EIATTR_FRAME_SIZE
	.align		4
.L_38:
        /*0030*/ 	.byte	0x04, 0x11
        /*0032*/ 	.short	(.L_40 - .L_39)
	.align		4
.L_39:
        /*0034*/ 	.word	index@(_Z4foldPdS_d)
        /*0038*/ 	.word	0x00000000


	//----- nvinfo : EIATTR_REGCOUNT
	.align		4
.L_40:
        /*003c*/ 	.byte	0x04, 0x2f
        /*003e*/ 	.short	(.L_42 - .L_41)
	.align		4
.L_41:
        /*0040*/ 	.word	index@(_Z7run_simPdS_S_PiS0_S0_P17curandStateXORWOW)
        /*0044*/ 	.word	0x00000056


	//----- nvinfo : EIATTR_FRAME_SIZE
	.align		4
.L_42:
        /*0048*/ 	.byte	0x04, 0x11
        /*004a*/ 	.short	(.L_44 - .L_43)
	.align		4
.L_43:
        /*004c*/ 	.word	index@($_Z7run_simPdS_S_PiS0_S0_P17curandStateXORWOW$__internal_trig_reduction_slowpathd)
        /*0050*/ 	.word	0x00000028


	//----- nvinfo : EIATTR_FRAME_SIZE
	.align		4
.L_44:
        /*0054*/ 	.byte	0x04, 0x11
        /*0056*/ 	.short	(.L_46 - .L_45)
	.align		4
.L_45:
        /*0058*/ 	.word	index@($__internal_4_$__cuda_sm20_rem_s64)
        /*005c*/ 	.word	0x00000028


	//----- nvinfo : EIATTR_FRAME_SIZE
	.align		4
.L_46:
        /*0060*/ 	.byte	0x04, 0x11
        /*0062*/ 	.short	(.L_48 - .L_47)
	.align		4
.L_47:
        /*0064*/ 	.word	index@($__internal_3_$__cuda_sm20_dsqrt_rn_f64_mediumpath_v1)
        /*0068*/ 	.word	0x00000028


	//----- nvinfo : EIATTR_FRAME_SIZE
	.align		4
.L_48:
        /*006c*/ 	.byte	0x04, 0x11
        /*006e*/ 	.short	(.L_50 - .L_49)
	.align		4
.L_49:
        /*0070*/ 	.word	index@($__internal_2_$__cuda_sm20_div_s64)
        /*0074*/ 	.word	0x00000028


	//----- nvinfo : EIATTR_FRAME_SIZE
	.align		4
.L_50:
        /*0078*/ 	.byte	0x04, 0x11
        /*007a*/ 	.short	(.L_52 - .L_51)
	.align		4
.L_51:
        /*007c*/ 	.word	index@($__internal_1_$__cuda_sm20_div_rn_f64_full)
        /*0080*/ 	.word	0x00000028


	//----- nvinfo : EIATTR_FRAME_SIZE
	.align		4
.L_52:
        /*0084*/ 	.byte	0x04, 0x11
        /*0086*/ 	.short	(.L_54 - .L_53)
	.align		4
.L_53:
        /*0088*/ 	.word	index@($__internal_0_$__cuda_sm20_dblrcp_rn_slowpath_v3)
        /*008c*/ 	.word	0x00000028


	//----- nvinfo : EIATTR_FRAME_SIZE
	.align		4
.L_54:
        /*0090*/ 	.byte	0x04, 0x11
        /*0092*/ 	.short	(.L_56 - .L_55)
	.align		4
.L_55:
        /*0094*/ 	.word	index@(_Z7run_simPdS_S_PiS0_S0_P17curandStateXORWOW)
        /*0098*/ 	.word	0x00000028


	//----- nvinfo : EIATTR_MIN_STACK_SIZE
	.align		4
.L_56:
        /*009c*/ 	.byte	0x04, 0x12
        /*009e*/ 	.short	(.L_58 - .L_57)
	.align		4
.L_57:
        /*00a0*/ 	.word	index@(_Z7run_simPdS_S_PiS0_S0_P17curandStateXORWOW)
        /*00a4*/ 	.word	0x00000028


	//----- nvinfo : EIATTR_MIN_STACK_SIZE
	.align		4
.L_58:
        /*00a8*/ 	.byte	0x04, 0x12
        /*00aa*/ 	.short	(.L_60 - .L_59)
	.align		4
.L_59:
        /*00ac*/ 	.word	index@(_Z4foldPdS_d)
        /*00b0*/ 	.word	0x00000000


	//----- nvinfo : EIATTR_MIN_STACK_SIZE
	.align		4
.L_60:
        /*00b4*/ 	.byte	0x04, 0x12
        /*00b6*/ 	.short	(.L_62 - .L_61)
	.align		4
.L_61:
        /*00b8*/ 	.word	index@(_Z12init_dev_rngPjP17curandStateXORWOW)
        /*00bc*/ 	.word	0x00000000
.L_62:


//--------------------- .nv.compat                --------------------------
	.section	.nv.compat,"",@"SHT_CUDA_COMPAT_INFO"
	.align	4
        /*0000*/ 	.byte	0x02, 0x09, 0x00, 0x00, 0x02, 0x02, 0x01, 0x00, 0x02, 0x05, 0x05, 0x00, 0x03, 0x07, 0x01, 0x01
        /*0010*/ 	.byte	0x02, 0x03, 0x00, 0x00, 0x02, 0x06, 0x01, 0x00, 0x04, 0x0b, 0x08, 0x00, 0x01, 0x00, 0x00, 0x00
        /*0020*/ 	.byte	0x00, 0x00, 0x00, 0x00


//--------------------- .nv.info._Z7run_simPdS_S_PiS0_S0_P17curandStateXORWOW --------------------------
	.section	.nv.info._Z7run_simPdS_S_PiS0_S0_P17curandStateXORWOW,"",@"SHT_CUDA_INFO"
	.sectionflags	@""
	.align	4


	//----- nvinfo : EIATTR_CUDA_API_VERSION
	.align		4
        /*0000*/ 	.byte	0x04, 0x37
        /*0002*/ 	.short	(.L_64 - .L_63)
.L_63:
        /*0004*/ 	.word	0x00000082


	//----- nvinfo : EIATTR_KPARAM_INFO
	.align		4
.L_64:
        /*0008*/ 	.byte	0x04, 0x17
        /*000a*/ 	.short	(.L_66 - .L_65)
.L_65:
        /*000c*/ 	.word	0x00000000
        /*0010*/ 	.short	0x0006
        /*0012*/ 	.short	0x0030
        /*0014*/ 	.byte	0x00, 0xf5, 0x21, 0x00


	//----- nvinfo : EIATTR_KPARAM_INFO
	.align		4
.L_66:
        /*0018*/ 	.byte	0x04, 0x17
        /*001a*/ 	.short	(.L_68 - .L_67)
.L_67:
        /*001c*/ 	.word	0x00000000
        /*0020*/ 	.short	0x0005
        /*0022*/ 	.short	0x0028
        /*0024*/ 	.byte	0x00, 0xf5, 0x21, 0x00


	//----- nvinfo : EIATTR_KPARAM_INFO
	.align		4
.L_68:
        /*0028*/ 	.byte	0x04, 0x17
        /*002a*/ 	.short	(.L_70 - .L_69)
.L_69:
        /*002c*/ 	.word	0x00000000
        /*0030*/ 	.short	0x0004
        /*0032*/ 	.short	0x0020
        /*0034*/ 	.byte	0x00, 0xf5, 0x21, 0x00


	//----- nvinfo : EIATTR_KPARAM_INFO
	.align		4
.L_70:
        /*0038*/ 	.byte	0x04, 0x17
        /*003a*/ 	.short	(.L_72 - .L_71)
.L_71:
        /*003c*/ 	.word	0x00000000
        /*0040*/ 	.short	0x0003
        /*0042*/ 	.short	0x0018
        /*0044*/ 	.byte	0x00, 0xf5, 0x21, 0x00


	//----- nvinfo : EIATTR_KPARAM_INFO
	.align		4
.L_72:
        /*0048*/ 	.byte	0x04, 0x17
        /*004a*/ 	.short	(.L_74 - .L_73)
.L_73:
        /*004c*/ 	.word	0x00000000
        /*0050*/ 	.short	0x0002
        /*0052*/ 	.short	0x0010
        /*0054*/ 	.byte	0x00, 0xf5, 0x21, 0x00


	//----- nvinfo : EIATTR_KPARAM_INFO
	.align		4
.L_74:
        /*0058*/ 	.byte	0x04, 0x17
        /*005a*/ 	.short	(.L_76 - .L_75)
.L_75:
        /*005c*/ 	.word	0x00000000
        /*0060*/ 	.short	0x0001
        /*0062*/ 	.short	0x0008
        /*0064*/ 	.byte	0x00, 0xf5, 0x21, 0x00


	//----- nvinfo : EIATTR_KPARAM_INFO
	.align		4
.L_76:
        /*0068*/ 	.byte	0x04, 0x17
        /*006a*/ 	.short	(.L_78 - .L_77)
.L_77:
        /*006c*/ 	.word	0x00000000
        /*0070*/ 	.short	0x0000
        /*0072*/ 	.short	0x0000
        /*0074*/ 	.byte	0x00, 0xf5, 0x21, 0x00


	//----- nvinfo : EIATTR_SPARSE_MMA_MASK
	.align		4
.L_78:
        /*0078*/ 	.byte	0x03, 0x50
        /*007a*/ 	.short	0x0000


	//----- nvinfo : EIATTR_MAXREG_COUNT
	.align		4
        /*007c*/ 	.byte	0x03, 0x1b
        /*007e*/ 	.short	0x00ff


	//----- nvinfo : EIATTR_MERCURY_ISA_VERSION
	.align		4
        /*0080*/ 	.byte	0x03, 0x5f
        /*0082*/ 	.short	0x0101


	//----- nvinfo : EIATTR_VRC_CTA_INIT_COUNT
	.align		4
        /*0084*/ 	.byte	0x02, 0x4a
	.zero		1
	.zero		1


	//----- nvinfo : EIATTR_EXIT_INSTR_OFFSETS
	.align		4
        /*0088*/ 	.byte	0x04, 0x1c
        /*008a*/ 	.short	(.L_80 - .L_79)


	//   ....[0]....
.L_79:
        /*008c*/ 	.word	0x00010570


	//----- nvinfo : EIATTR_CRS_STACK_SIZE
	.align		4
.L_80:
        /*0090*/ 	.byte	0x04, 0x1e
        /*0092*/ 	.short	(.L_82 - .L_81)
.L_81:
        /*0094*/ 	.word	0x00000000


	//----- nvinfo : EIATTR_CBANK_PARAM_SIZE
	.align		4
.L_82:
        /*0098*/ 	.byte	0x03, 0x19
        /*009a*/ 	.short	0x0038


	//----- nvinfo : EIATTR_PARAM_CBANK
	.align		4
        /*009c*/ 	.byte	0x04, 0x0a
        /*009e*/ 	.short	(.L_84 - .L_83)
	.align		4
.L_83:
        /*00a0*/ 	.word	index@(.nv.constant0._Z7run_simPdS_S_PiS0_S0_P17curandStateXORWOW)
        /*00a4*/ 	.short	0x0380
        /*00a6*/ 	.short	0x0038


	//----- nvinfo : EIATTR_SW_WAR
	.align		4
.L_84:
        /*00a8*/ 	.byte	0x04, 0x36
        /*00aa*/ 	.short	(.L_86 - .L_85)
.L_85:
        /*00ac*/ 	.word	0x00000008
.L_86:


//--------------------- .nv.info._Z4foldPdS_d     --------------------------
	.section	.nv.info._Z4foldPdS_d,"",@"SHT_CUDA_INFO"
	.sectionflags	@""
	.align	4


	//----- nvinfo : EIATTR_CUDA_API_VERSION
	.align		4
        /*0000*/ 	.byte	0x04, 0x37
        /*0002*/ 	.short	(.L_88 - .L_87)
.L_87:
        /*0004*/ 	.word	0x00000082


	//----- nvinfo : EIATTR_KPARAM_INFO
	.align		4
.L_88:
        /*0008*/ 	.byte	0x04, 0x17
        /*000a*/ 	.short	(.L_90 - .L_89)
.L_89:
        /*000c*/ 	.word	0x00000000
        /*0010*/ 	.short	0x0002
        /*0012*/ 	.short	0x0010
        /*0014*/ 	.byte	0x00, 0xf0, 0x21, 0x00


	//----- nvinfo : EIATTR_KPARAM_INFO
	.align		4
.L_90:
        /*0018*/ 	.byte	0x04, 0x17
        /*001a*/ 	.short	(.L_92 - .L_91)
.L_91:
        /*001c*/ 	.word	0x00000000
        /*0020*/ 	.short	0x0001
        /*0022*/ 	.short	0x0008
        /*0024*/ 	.byte	0x00, 0xf5, 0x21, 0x00


	//----- nvinfo : EIATTR_KPARAM_INFO
	.align		4
.L_92:
        /*0028*/ 	.byte	0x04, 0x17
        /*002a*/ 	.short	(.L_94 - .L_93)
.L_93:
        /*002c*/ 	.word	0x00000000
        /*0030*/ 	.short	0x0000
        /*0032*/ 	.short	0x0000
        /*0034*/ 	.byte	0x00, 0xf5, 0x21, 0x00


	//----- nvinfo : EIATTR_SPARSE_MMA_MASK
	.align		4
.L_94:
        /*0038*/ 	.byte	0x03, 0x50
        /*003a*/ 	.short	0x0000


	//----- nvinfo : EIATTR_MAXREG_COUNT
	.align		4
        /*003c*/ 	.byte	0x03, 0x1b
        /*003e*/ 	.short	0x00ff


	//----- nvinfo : EIATTR_MERCURY_ISA_VERSION
	.align		4
        /*0040*/ 	.byte	0x03, 0x5f
        /*0042*/ 	.short	0x0101


	//----- nvinfo : EIATTR_VRC_CTA_INIT_COUNT
	.align		4
        /*0044*/ 	.byte	0x02, 0x4a
	.zero		1
	.zero		1


	//----- nvinfo : EIATTR_EXIT_INSTR_OFFSETS
	.align		4
        /*0048*/ 	.byte	0x04, 0x1c
        /*004a*/ 	.short	(.L_96 - .L_95)


	//   ....[0]....
.L_95:
        /*004c*/ 	.word	0x00000280


	//----- nvinfo : EIATTR_CRS_STACK_SIZE
	.align		4
.L_96:
        /*0050*/ 	.byte	0x04, 0x1e
        /*0052*/ 	.short	(.L_98 - .L_97)
.L_97:
        /*0054*/ 	.word	0x00000000


	//----- nvinfo : EIATTR_CBANK_PARAM_SIZE
	.align		4
.L_98:
        /*0058*/ 	.byte	0x03, 0x19
        /*005a*/ 	.short	0x0018


	//----- nvinfo : EIATTR_PARAM_CBANK
	.align		4
        /*005c*/ 	.byte	0x04, 0x0a
        /*005e*/ 	.short	(.L_100 - .L_99)
	.align		4
.L_99:
        /*0060*/ 	.word	index@(.nv.constant0._Z4foldPdS_d)
        /*0064*/ 	.short	0x0380
        /*0066*/ 	.short	0x0018


	//----- nvinfo : EIATTR_SW_WAR
	.align		4
.L_100:
        /*0068*/ 	.byte	0x04, 0x36
        /*006a*/ 	.short	(.L_102 - .L_101)
.L_101:
        /*006c*/ 	.word	0x00000008
.L_102:


//--------------------- .nv.info._Z12init_dev_rngPjP17curandStateXORWOW --------------------------
	.section	.nv.info._Z12init_dev_rngPjP17curandStateXORWOW,"",@"SHT_CUDA_INFO"
	.sectionflags	@""
	.align	4


	//----- nvinfo : EIATTR_CUDA_API_VERSION
	.align		4
        /*0000*/ 	.byte	0x04, 0x37
        /*0002*/ 	.short	(.L_104 - .L_103)
.L_103:
        /*0004*/ 	.word	0x00000082


	//----- nvinfo : EIATTR_KPARAM_INFO
	.align		4
.L_104:
        /*0008*/ 	.byte	0x04, 0x17
        /*000a*/ 	.short	(.L_106 - .L_105)
.L_105:
        /*000c*/ 	.word	0x00000000
        /*0010*/ 	.short	0x0001
        /*0012*/ 	.short	0x0008
        /*0014*/ 	.byte	0x00, 0xf5, 0x21, 0x00


	//----- nvinfo : EIATTR_KPARAM_INFO
	.align		4
.L_106:
        /*0018*/ 	.byte	0x04, 0x17
        /*001a*/ 	.short	(.L_108 - .L_107)
.L_107:
        /*001c*/ 	.word	0x00000000
        /*0020*/ 	.short	0x0000
        /*0022*/ 	.short	0x0000
        /*0024*/ 	.byte	0x00, 0xf5, 0x21, 0x00


	//----- nvinfo : EIATTR_SPARSE_MMA_MASK
	.align		4
.L_108:
        /*0028*/ 	.byte	0x03, 0x50
        /*002a*/ 	.short	0x0000


	//----- nvinfo : EIATTR_MAXREG_COUNT
	.align		4
        /*002c*/ 	.byte	0x03, 0x1b
        /*002e*/ 	.short	0x00ff


	//----- nvinfo : EIATTR_MERCURY_ISA_VERSION
	.align		4
        /*0030*/ 	.byte	0x03, 0x5f
        /*0032*/ 	.short	0x0101


	//----- nvinfo : EIATTR_VRC_CTA_INIT_COUNT
	.align		4
        /*0034*/ 	.byte	0x02, 0x4a
	.zero		1
	.zero		1


	//----- nvinfo : EIATTR_EXIT_INSTR_OFFSETS
	.align		4
        /*0038*/ 	.byte	0x04, 0x1c
        /*003a*/ 	.short	(.L_110 - .L_109)


	//   ....[0]....
.L_109:
        /*003c*/ 	.word	0x00000190


	//----- nvinfo : EIATTR_CBANK_PARAM_SIZE
	.align		4
.L_110:
        /*0040*/ 	.byte	0x03, 0x19
        /*0042*/ 	.short	0x0010


	//----- nvinfo : EIATTR_PARAM_CBANK
	.align		4
        /*0044*/ 	.byte	0x04, 0x0a
        /*0046*/ 	.short	(.L_112 - .L_111)
	.align		4
.L_111:
        /*0048*/ 	.word	index@(.nv.constant0._Z12init_dev_rngPjP17curandStateXORWOW)
        /*004c*/ 	.short	0x0380
        /*004e*/ 	.short	0x0010


	//----- nvinfo : EIATTR_SW_WAR
	.align		4
.L_112:
        /*0050*/ 	.byte	0x04, 0x36
        /*0052*/ 	.short	(.L_114 - .L_113)
.L_113:
        /*0054*/ 	.word	0x00000008
.L_114:


//--------------------- .nv.callgraph             --------------------------
	.section	.nv.callgraph,"",@"SHT_CUDA_CALLGRAPH"
	.align	4
	.sectionentsize	8
	.align		4
        /*0000*/ 	.word	0x00000000
	.align		4
        /*0004*/ 	.word	0xffffffff
	.align		4
        /*0008*/ 	.word	0x00000000
	.align		4
        /*000c*/ 	.word	0xfffffffe
	.align		4
        /*0010*/ 	.word	0x00000000
	.align		4
        /*0014*/ 	.word	0xfffffffd
	.align		4
        /*0018*/ 	.word	0x00000000
	.align		4
        /*001c*/ 	.word	0xfffffffc


//--------------------- .nv.constant4             --------------------------
	.section	.nv.constant4,"a",@progbits
	.align	8
	.align		8
.nv.constant4:
        /*0000*/ 	.dword	precalc_xorwow_matrix
	.align		8
        /*0008*/ 	.dword	precalc_xorwow_offset_matrix
	.align		8
        /*0010*/ 	.dword	mrg32k3aM1
	.align		8
        /*0018*/ 	.dword	mrg32k3aM2
	.align		8
        /*0020*/ 	.dword	mrg32k3aM1SubSeq
	.align		8
        /*0028*/ 	.dword	mrg32k3aM2SubSeq
	.align		8
        /*0030*/ 	.dword	mrg32k3aM1Seq
	.align		8
        /*0038*/ 	.dword	mrg32k3aM2Seq
	.align		8
        /*0040*/ 	.dword	__cudart_i2opi_d
	.align		8
        /*0048*/ 	.dword	__cudart_sin_cos_coeffs


//--------------------- .nv.constant3             --------------------------
	.section	.nv.constant3,"a",@progbits
	.align	8
.nv.constant3:
	.type		__cr_lgamma_table,@object
	.size		__cr_lgamma_table,(d_amp - __cr_lgamma_table)
__cr_lgamma_table:
        /*0000*/ 	.byte	0x00, 0x00, 0x00, 0x00, 0x00, 0x00, 0x00, 0x00, 0x00, 0x00, 0x00, 0x00, 0x00, 0x00, 0x00, 0x00
        /*0010*/ 	.byte	0xef, 0x39, 0xfa, 0xfe, 0x42, 0x2e, 0xe6, 0x3f, 0x02, 0x20, 0x2a, 0xfa, 0x0b, 0xab, 0xfc, 0x3f
        /*0020*/ 	.byte	0xf9, 0x2c, 0x92, 0x7c, 0xa7, 0x6c, 0x09, 0x40, 0xc9, 0x79, 0x44, 0x3c, 0x64, 0x26, 0x13, 0x40
        /*0030*/ 	.byte	0xca, 0x01, 0xcf, 0x3a, 0x27, 0x51, 0x1a, 0x40, 0x30, 0xcc, 0x2d, 0xf3, 0xe1, 0x0c, 0x21, 0x40
        /*0040*/ 	.byte	0x0d, 0xb7, 0xfc, 0x82, 0x8e, 0x35, 0x25, 0x40
	.type		d_amp,@object
	.size		d_amp,(d_omega - d_amp)
d_amp:
	.zero		8
	.type		d_omega,@object
	.size		d_omega,(d_force - d_omega)
d_omega:
	.zero		8
	.type		d_force,@object
	.size		d_force,(d_Dg - d_force)
d_force:
	.zero		8
	.type		d_Dg,@object
	.size		d_Dg,(d_Dp - d_Dg)
d_Dg:
	.zero		8
	.type		d_Dp,@object
	.size		d_Dp,(d_lambda - d_Dp)
d_Dp:
	.zero		8
	.type		d_lambda,@object
	.size		d_lambda,(d_mean - d_lambda)
d_lambda:
	.zero		8
	.type		d_mean,@object
	.size		d_mean,(d_fa - d_mean)
d_mean:
	.zero		8
	.type		d_fa,@object
	.size		d_fa,(d_fb - d_fa)
d_fa:
	.zero		8
	.type		d_fb,@object
	.size		d_fb,(d_mua - d_fb)
d_fb:
	.zero		8
	.type		d_mua,@object
	.size		d_mua,(d_mub - d_mua)
d_mua:
	.zero		8
	.type		d_mub,@object
	.size		d_mub,(d_comp - d_mub)
d_mub:
	.zero		8
	.type		d_comp,@object
	.size		d_comp,(d_spp - d_comp)
d_comp:
	.zero		4
	.type		d_spp,@object
	.size		d_spp,(d_2ndorder - d_spp)
d_spp:
	.zero		4
	.type		d_2ndorder,@object
	.size		d_2ndorder,(d_samples - d_2ndorder)
d_2ndorder:
	.zero		4
	.type		d_samples,@object
	.size		d_samples,(d_initnoise - d_samples)
d_samples:
	.zero		4
	.type		d_initnoise,@object
	.size		d_initnoise,(.L_24 - d_initnoise)
d_initnoise:
	.zero		4
.L_24:
	.zero		4
	.type		d_paths,@object
	.size		d_paths,(d_domainx - d_paths)
d_paths:
	.zero		8
	.type		d_domainx,@object
	.size		d_domainx,(.L_26 - d_domainx)
d_domainx:
	.zero		1
.L_26:
	.zero		3
	.type		d_moments,@object
	.size		d_moments,(d_points - d_moments)
d_moments:
	.zero		4
	.type		d_points,@object
	.size		d_points,(.L_28 - d_points)
d_points:
	.zero		4
.L_28:


//--------------------- .text._Z7run_simPdS_S_PiS0_S0_P17curandStateXORWOW --------------------------
	.section	.text._Z7run_simPdS_S_PiS0_S0_P17curandStateXORWOW,"ax",@progbits
	.align	128
        .global         _Z7run_simPdS_S_PiS0_S0_P17curandStateXORWOW
        .type           _Z7run_simPdS_S_PiS0_S0_P17curandStateXORWOW,@function
        .size           _Z7run_simPdS_S_PiS0_S0_P17curandStateXORWOW,(.L_x_261 - _Z7run_simPdS_S_PiS0_S0_P17curandStateXORWOW)
        .other          _Z7run_simPdS_S_PiS0_S0_P17curandStateXORWOW,@"STO_CUDA_ENTRY STV_DEFAULT"
_Z7run_simPdS_S_PiS0_S0_P17curandStateXORWOW:
.text._Z7run_simPdS_S_PiS0_S0_P17curandStateXORWOW:
[----:B------:R-:W0:Y:S01]  /*0000*/  LDC R1, c[0x0][0x37c] ;  /* 0x0000df00ff017b82 */ /* 0x000e220000000800 */
[----:B------:R-:W1:Y:S07]  /*0010*/  S2R R3, SR_TID.X ;  /* 0x0000000000037919 */ /* 0x000e6e0000002100 */
[----:B------:R-:W1:Y:S01]  /*0020*/  S2UR UR4, SR_CTAID.X ;  /* 0x00000000000479c3 */ /* 0x000e620000002500 */
[----:B------:R-:W2:Y:S01]  /*0030*/  LDCU.64 UR6, c[0x0][0x358] ;  /* 0x00006b00ff0677ac */ /* 0x000ea20008000a00 */
[----:B0-----:R-:W-:-:S06]  /*0040*/  VIADD R1, R1, 0xffffffd8 ;  /* 0xffffffd801017836 */ /* 0x001fcc0000000000 */
[----:B------:R-:W1:Y:S08]  /*0050*/  LDC R2, c[0x0][0x360] ;  /* 0x0000d800ff027b82 */ /* 0x000e700000000800 */
[----:B------:R-:W0:Y:S08]  /*0060*/  LDC.64 R68, c[0x0][0x380] ;  /* 0x0000e000ff447b82 */ /* 0x000e300000000a00 */
[----:B------:R-:W3:Y:S08]  /*0070*/  LDC.64 R66, c[0x0][0x388] ;  /* 0x0000e200ff427b82 */ /* 0x000ef00000000a00 */
[----:B------:R-:W4:Y:S01]  /*0080*/  LDC.64 R4, c[0x0][0x3b0] ;  /* 0x0000ec00ff047b82 */ /* 0x000f220000000a00 */
[----:B-1----:R-:W-:Y:S01]  /*0090*/  IMAD R2, R2, UR4, R3 ;  /* 0x0000000402027c24 */ /* 0x002fe2000f8e0203 */
[----:B------:R-:W1:Y:S03]  /*00a0*/  LDCU UR4, c[0x3][0xc4] ;  /* 0x00c01880ff0477ac */ /* 0x000e660008000800 */
[----:B0-----:R-:W-:-:S06]  /*00b0*/  IMAD.WIDE.U32 R68, R2, 0x8, R68 ;  /* 0x0000000802447825 */ /* 0x001fcc00078e0044 */
[----:B--2---:R-:W5:Y:S01]  /*00c0*/  LDG.E.64 R68, desc[UR6][R68.64] ;  /* 0x0000000644447981 */ /* 0x004f62000c1e1b00 */
[----:B---3--:R-:W-:-:S06]  /*00d0*/  IMAD.WIDE.U32 R66, R2, 0x8, R66 ;  /* 0x0000000802427825 */ /* 0x008fcc00078e0042 */
[----:B------:R-:W5:Y:S01]  /*00e0*/  LDG.E.64 R66, desc[UR6][R66.64] ;  /* 0x0000000642427981 */ /* 0x000f62000c1e1b00 */
[----:B----4-:R-:W-:-:S05]  /*00f0*/  IMAD.WIDE.U32 R4, R2, 0x30, R4 ;  /* 0x0000003002047825 */ /* 0x010fca00078e0004 */
[----:B------:R0:W5:Y:S04]  /*0100*/  LDG.E R0, desc[UR6][R4.64+0x20] ;  /* 0x0000200604007981 */ /* 0x000168000c1e1900 */
[----:B------:R0:W5:Y:S04]  /*0110*/  LDG.E.64 R64, desc[UR6][R4.64+0x28] ;  /* 0x0000280604407981 */ /* 0x000168000c1e1b00 */
[----:B------:R0:W5:Y:S04]  /*0120*/  LDG.E.64 R6, desc[UR6][R4.64] ;  /* 0x0000000604067981 */ /* 0x000168000c1e1b00 */
[----:B------:R0:W5:Y:S04]  /*0130*/  LDG.E.64 R8, desc[UR6][R4.64+0x8] ;  /* 0x0000080604087981 */ /* 0x000168000c1e1b00 */
[----:B------:R0:W5:Y:S04]  /*0140*/  LDG.E.64 R10, desc[UR6][R4.64+0x10] ;  /* 0x00001006040a7981 */ /* 0x000168000c1e1b00 */
[----:B------:R0:W5:Y:S01]  /*0150*/  LDG.E.64 R12, desc[UR6][R4.64+0x18] ;  /* 0x00001806040c7981 */ /* 0x000162000c1e1b00 */
[----:B------:R-:W2:Y:S01]  /*0160*/  LDCU.64 UR8, c[0x3][0x68] ;  /* 0x00c00d00ff0877ac */ /* 0x000ea20008000a00 */
[----:B------:R-:W3:Y:S01]  /*0170*/  LDCU.64 UR10, c[0x3][0x70] ;  /* 0x00c00e00ff0a77ac */ /* 0x000ee20008000a00 */
[----:B------:R-:W4:Y:S01]  /*0180*/  LDCU.64 UR12, c[0x3][0x80] ;  /* 0x00c01000ff0c77ac */ /* 0x000f220008000a00 */
[----:B------:R-:W0:Y:S01]  /*0190*/  LDCU.64 UR14, c[0x3][0x88] ;  /* 0x00c01100ff0e77ac */ /* 0x000e220008000a00 */
[----:B------:R-:W4:Y:S01]  /*01a0*/  LDCU.64 UR16, c[0x3][0x90] ;  /* 0x00c01200ff1077ac */ /* 0x000f220008000a00 */
[----:B------:R-:W0:Y:S01]  /*01b0*/  LDCU.64 UR18, c[0x3][0x98] ;  /* 0x00c01300ff1277ac */ /* 0x000e220008000a00 */
[----:B------:R-:W0:Y:S01]  /*01c0*/  LDCU.64 UR20, c[0x3][0x60] ;  /* 0x00c00c00ff1477ac */ /* 0x000e220008000a00 */
[----:B------:R-:W0:Y:S01]  /*01d0*/  LDCU.64 UR22, c[0x3][0x58] ;  /* 0x00c00b00ff1677ac */ /* 0x000e220008000a00 */
[----:B------:R-:W0:Y:S01]  /*01e0*/  LDCU.64 UR24, c[0x3][0x50] ;  /* 0x00c00a00ff1877ac */ /* 0x000e220008000a00 */
[----:B------:R-:W0:Y:S01]  /*01f0*/  LDCU.64 UR26, c[0x3][0x48] ;  /* 0x00c00900ff1a77ac */ /* 0x000e220008000a00 */
[----:B-1----:R-:W-:Y:S01]  /*0200*/  UISETP.NE.AND UP0, UPT, UR4, URZ, UPT ;  /* 0x000000ff0400728c */ /* 0x002fe2000bf05270 */
[----:B--2---:R-:W-:Y:S01]  /*0210*/  IMAD.U32 R20, RZ, RZ, UR8 ;  /* 0x00000008ff147e24 */ /* 0x004fe2000f8e00ff */
[----:B---3--:R-:W-:Y:S01]  /*0220*/  MOV R63, UR11 ;  /* 0x0000000b003f7c02 */ /* 0x008fe20008000f00 */
[----:B------:R-:W-:Y:S01]  /*0230*/  IMAD.U32 R21, RZ, RZ, UR9 ;  /* 0x00000009ff157e24 */ /* 0x000fe2000f8e00ff */
[----:B----4-:R-:W-:Y:S01]  /*0240*/  MOV R56, UR16 ;  /* 0x0000001000387c02 */ /* 0x010fe20008000f00 */
[----:B------:R-:W-:Y:S01]  /*0250*/  IMAD.U32 R62, RZ, RZ, UR10 ;  /* 0x0000000aff3e7e24 */ /* 0x000fe2000f8e00ff */
[----:B0-----:R-:W-:Y:S01]  /*0260*/  MOV R53, UR21 ;  /* 0x0000001500357c02 */ /* 0x001fe20008000f00 */
[----:B------:R-:W-:-:S02]  /*0270*/  IMAD.U32 R60, RZ, RZ, UR12 ;  /* 0x0000000cff3c7e24 */ /* 0x000fc4000f8e00ff */
[----:B------:R-:W-:Y:S02]  /*0280*/  IMAD.U32 R61, RZ, RZ, UR13 ;  /* 0x0000000dff3d7e24 */ /* 0x000fe4000f8e00ff */
[----:B------:R-:W-:Y:S02]  /*0290*/  IMAD.U32 R58, RZ, RZ, UR14 ;  /* 0x0000000eff3a7e24 */ /* 0x000fe4000f8e00ff */
[----:B------:R-:W-:Y:S01]  /*02a0*/  IMAD.U32 R59, RZ, RZ, UR15 ;  /* 0x0000000fff3b7e24 */ /* 0x000fe2000f8e00ff */
[----:B------:R-:W-:Y:S01]  /*02b0*/  MOV R46, UR26 ;  /* 0x0000001a002e7c02 */ /* 0x000fe20008000f00 */
[----:B------:R-:W-:Y:S02]  /*02c0*/  IMAD.U32 R57, RZ, RZ, UR17 ;  /* 0x00000011ff397e24 */ /* 0x000fe4000f8e00ff */
[----:B------:R-:W-:Y:S02]  /*02d0*/  IMAD.U32 R54, RZ, RZ, UR18 ;  /* 0x00000012ff367e24 */ /* 0x000fe4000f8e00ff */
[----:B------:R-:W-:-:S02]  /*02e0*/  IMAD.U32 R55, RZ, RZ, UR19 ;  /* 0x00000013ff377e24 */ /* 0x000fc4000f8e00ff */
[----:B------:R-:W-:Y:S02]  /*02f0*/  IMAD.U32 R52, RZ, RZ, UR20 ;  /* 0x00000014ff347e24 */ /* 0x000fe4000f8e00ff */
[----:B------:R-:W-:Y:S02]  /*0300*/  IMAD.U32 R50, RZ, RZ, UR22 ;  /* 0x00000016ff327e24 */ /* 0x000fe4000f8e00ff */
[----:B------:R-:W-:Y:S02]  /*0310*/  IMAD.U32 R51, RZ, RZ, UR23 ;  /* 0x00000017ff337e24 */ /* 0x000fe4000f8e00ff */
[----:B------:R-:W-:Y:S02]  /*0320*/  IMAD.U32 R48, RZ, RZ, UR24 ;  /* 0x00000018ff307e24 */ /* 0x000fe4000f8e00ff */
[----:B------:R-:W-:Y:S02]  /*0330*/  IMAD.U32 R49, RZ, RZ, UR25 ;  /* 0x00000019ff317e24 */ /* 0x000fe4000f8e00ff */
[----:B------:R-:W-:Y:S01]  /*0340*/  IMAD.U32 R47, RZ, RZ, UR27 ;  /* 0x0000001bff2f7e24 */ /* 0x000fe2000f8e00ff */
[----:B------:R-:W-:Y:S06]  /*0350*/  BRA.U !UP0, `(.L_x_0) ;  /* 0x0000002908b47547 */ /* 0x000fec000b800000 */
[----:B------:R-:W0:Y:S02]  /*0360*/  LDCU UR4, c[0x3][0xbc] ;  /* 0x00c01780ff0477ac */ /* 0x000e240008000800 */
[----:B0-----:R-:W-:-:S09]  /*0370*/  UISETP.NE.U32.AND UP0, UPT, UR4, URZ, UPT ;  /* 0x000000ff0400728c */ /* 0x001fd2000bf05070 */
[----:B------:R-:W-:Y:S05]  /*0380*/  BRA.U UP0, `(.L_x_1) ;  /* 0x0000000100547547 */ /* 0x000fea000b800000 */
[----:B------:R-:W0:Y:S02]  /*0390*/  LDCU UR4, c[0x3][0xb8] ;  /* 0x00c01700ff0477ac */ /* 0x000e240008000800 */
[----:B0-----:R-:W0:Y:S01]  /*03a0*/  I2F.U32.RP R3, UR4 ;  /* 0x0000000400037d06 */ /* 0x001e220008209000 */
[----:B------:R-:W-:-:S07]  /*03b0*/  ISETP.NE.U32.AND P2, PT, RZ, UR4, PT ;  /* 0x00000004ff007c0c */ /* 0x000fce000bf45070 */
[----:B0-----:R-:W0:Y:S02]  /*03c0*/  MUFU.RCP R3, R3 ;  /* 0x0000000300037308 */ /* 0x001e240000001000 */
[----:B0-----:R-:W-:-:S06]  /*03d0*/  VIADD R4, R3, 0xffffffe ;  /* 0x0ffffffe03047836 */ /* 0x001fcc0000000000 */
[----:B------:R0:W1:Y:S02]  /*03e0*/  F2I.FTZ.U32.TRUNC.NTZ R5, R4 ;  /* 0x0000000400057305 */ /* 0x000064000021f000 */
[----:B0-----:R-:W-:Y:S02]  /*03f0*/  IMAD.MOV.U32 R4, RZ, RZ, RZ ;  /* 0x000000ffff047224 */ /* 0x001fe400078e00ff */
[----:B-1----:R-:W-:-:S04]  /*0400*/  IMAD.MOV R15, RZ, RZ, -R5 ;  /* 0x000000ffff0f7224 */ /* 0x002fc800078e0a05 */
[----:B------:R-:W-:-:S04]  /*0410*/  IMAD R15, R15, UR4, RZ ;  /* 0x000000040f0f7c24 */ /* 0x000fc8000f8e02ff */
[----:B------:R-:W-:-:S06]  /*0420*/  IMAD.HI.U32 R5, R5, R15, R4 ;  /* 0x0000000f05057227 */ /* 0x000fcc00078e0004 */
[----:B------:R-:W-:-:S05]  /*0430*/  IMAD.HI.U32 R4, R5, R2, RZ ;  /* 0x0000000205047227 */ /* 0x000fca00078e00ff */
[----:B------:R-:W-:-:S05]  /*0440*/  IADD3 R5, PT, PT, -R4, RZ, RZ ;  /* 0x000000ff04057210 */ /* 0x000fca0007ffe1ff */
[----:B------:R-:W-:-:S05]  /*0450*/  IMAD R5, R5, UR4, R2 ;  /* 0x0000000405057c24 */ /* 0x000fca000f8e0202 */
[----:B------:R-:W-:-:S13]  /*0460*/  ISETP.GE.U32.AND P0, PT, R5, UR4, PT ;  /* 0x0000000405007c0c */ /* 0x000fda000bf06070 */
[----:B------:R-:W-:Y:S02]  /*0470*/  @P0 VIADD R5, R5, -UR4 ;  /* 0x8000000405050c36 */ /* 0x000fe40008000000 */
[----:B------:R-:W-:-:S03]  /*0480*/  @P0 VIADD R4, R4, 0x1 ;  /* 0x0000000104040836 */ /* 0x000fc60000000000 */
[----:B------:R-:W-:Y:S01]  /*0490*/  ISETP.GE.U32.AND P1, PT, R5, UR4, PT ;  /* 0x0000000405007c0c */ /* 0x000fe2000bf26070 */
[----:B------:R-:W-:-:S12]  /*04a0*/  IMAD.MOV.U32 R5, RZ, RZ, RZ ;  /* 0x000000ffff057224 */ /* 0x000fd800078e00ff */
[----:B------:R-:W-:Y:S01]  /*04b0*/  @P1 VIADD R4, R4, 0x1 ;  /* 0x0000000104041836 */ /* 0x000fe20000000000 */
[----:B------:R-:W-:Y:S01]  /*04c0*/  @!P2 LOP3.LUT R4, RZ, UR4, RZ, 0x33, !PT ;  /* 0x00000004ff04ac12 */ /* 0x000fe2000f8e33ff */
[----:B------:R-:W-:Y:S06]  /*04d0*/  BRA `(.L_x_2) ;  /* 0x0000000000087947 */ /* 0x000fec0003800000 */
.L_x_1:
[----:B------:R-:W-:-:S07]  /*04e0*/  MOV R14, 0x500 ;  /* 0x00000500000e7802 */ /* 0x000fce0000000f00 */
[----:B-----5:R-:W-:Y:S05]  /*04f0*/  CALL.REL.NOINC `($__internal_2_$__cuda_sm20_div_s64) ;  /* 0x00000108005c7944 */ /* 0x020fea0003c00000 */
.L_x_2:
[----:B------:R-:W0:Y:S01]  /*0500*/  LDCU UR9, c[0x3][0xc8] ;  /* 0x00c01900ff0977ac */ /* 0x000e220008000800 */
[----:B------:R-:W-:Y:S01]  /*0510*/  BSSY.RECONVERGENT B0, `(.L_x_3) ;  /* 0x000001e000007945 */ /* 0x000fe20003800200 */
[----:B0-----:R-:W-:-:S06]  /*0520*/  USHF.R.S32.HI UR8, URZ, 0x1f, UR9 ;  /* 0x0000001fff087899 */ /* 0x001fcc0008011409 */
[----:B------:R-:W-:-:S04]  /*0530*/  LOP3.LUT R3, R5, UR8, RZ, 0xfc, !PT ;  /* 0x0000000805037c12 */ /* 0x000fc8000f8efcff */
[----:B------:R-:W-:-:S13]  /*0540*/  ISETP.NE.U32.AND P0, PT, R3, RZ, PT ;  /* 0x000000ff0300720c */ /* 0x000fda0003f05070 */
[----:B------:R-:W-:Y:S05]  /*0550*/  @P0 BRA `(.L_x_4) ;  /* 0x00000000004c0947 */ /* 0x000fea0003800000 */
[----:B------:R-:W0:Y:S01]  /*0560*/  I2F.U32.RP R3, UR9 ;  /* 0x0000000900037d06 */ /* 0x000e220008209000 */
[----:B------:R-:W-:-:S07]  /*0570*/  ISETP.NE.U32.AND P1, PT, RZ, UR9, PT ;  /* 0x00000009ff007c0c */ /* 0x000fce000bf25070 */
[----:B0-----:R-:W0:Y:S02]  /*0580*/  MUFU.RCP R3, R3 ;  /* 0x0000000300037308 */ /* 0x001e240000001000 */
[----:B0-----:R-:W-:-:S06]  /*0590*/  IADD3 R14, PT, PT, R3, 0xffffffe, RZ ;  /* 0x0ffffffe030e7810 */ /* 0x001fcc0007ffe0ff */
[----:B------:R0:W1:Y:S02]  /*05a0*/  F2I.FTZ.U32.TRUNC.NTZ R15, R14 ;  /* 0x0000000e000f7305 */ /* 0x000064000021f000 */
[----:B0-----:R-:W-:Y:S02]  /*05b0*/  IMAD.MOV.U32 R14, RZ, RZ, RZ ;  /* 0x000000ffff0e7224 */ /* 0x001fe400078e00ff */
[----:B-1----:R-:W-:-:S04]  /*05c0*/  IMAD.MOV R5, RZ, RZ, -R15 ;  /* 0x000000ffff057224 */ /* 0x002fc800078e0a0f */
[----:B------:R-:W-:-:S04]  /*05d0*/  IMAD R5, R5, UR9, RZ ;  /* 0x0000000905057c24 */ /* 0x000fc8000f8e02ff */
[----:B------:R-:W-:-:S04]  /*05e0*/  IMAD.HI.U32 R15, R15, R5, R14 ;  /* 0x000000050f0f7227 */ /* 0x000fc800078e000e */
[----:B------:R-:W-:Y:S02]  /*05f0*/  IMAD.MOV.U32 R5, RZ, RZ, RZ ;  /* 0x000000ffff057224 */ /* 0x000fe400078e00ff */
[----:B------:R-:W-:-:S04]  /*0600*/  IMAD.HI.U32 R15, R15, R4, RZ ;  /* 0x000000040f0f7227 */ /* 0x000fc800078e00ff */
[----:B------:R-:W-:-:S04]  /*0610*/  IMAD.MOV R15, RZ, RZ, -R15 ;  /* 0x000000ffff0f7224 */ /* 0x000fc800078e0a0f */
[----:B------:R-:W-:-:S05]  /*0620*/  IMAD R4, R15, UR9, R4 ;  /* 0x000000090f047c24 */ /* 0x000fca000f8e0204 */
[----:B------:R-:W-:-:S13]  /*0630*/  ISETP.GE.U32.AND P0, PT, R4, UR9, PT ;  /* 0x0000000904007c0c */ /* 0x000fda000bf06070 */
[----:B------:R-:W-:-:S05]  /*0640*/  @P0 VIADD R4, R4, -UR9 ;  /* 0x8000000904040c36 */ /* 0x000fca0008000000 */
[----:B------:R-:W-:-:S13]  /*0650*/  ISETP.GE.U32.AND P0, PT, R4, UR9, PT ;  /* 0x0000000904007c0c */ /* 0x000fda000bf06070 */
[----:B------:R-:W-:Y:S02]  /*0660*/  @P0 IADD3 R4, PT, PT, R4, -UR9, RZ ;  /* 0x8000000904040c10 */ /* 0x000fe4000fffe0ff */
[----:B------:R-:W-:Y:S01]  /*0670*/  @!P1 LOP3.LUT R4, RZ, UR9, RZ, 0x33, !PT ;  /* 0x00000009ff049c12 */ /* 0x000fe2000f8e33ff */
[----:B------:R-:W-:Y:S06]  /*0680*/  BRA `(.L_x_5) ;  /* 0x0000000000187947 */ /* 0x000fec0003800000 */
.L_x_4:
[----:B------:R-:W-:Y:S01]  /*0690*/  IMAD.MOV.U32 R18, RZ, RZ, R4 ;  /* 0x000000ffff127224 */ /* 0x000fe200078e0004 */
[----:B------:R-:W-:Y:S01]  /*06a0*/  MOV R4, 0x6d0 ;  /* 0x000006d000047802 */ /* 0x000fe20000000f00 */
[----:B------:R-:W-:-:S07]  /*06b0*/  IMAD.MOV.U32 R19, RZ, RZ, R5 ;  /* 0x000000ffff137224 */ /* 0x000fce00078e0005 */
[----:B-----5:R-:W-:Y:S05]  /*06c0*/  CALL.REL.NOINC `($__internal_4_$__cuda_sm20_rem_s64) ;  /* 0x0000010c00c07944 */ /* 0x020fea0003c00000 */
[----:B------:R-:W-:Y:S01]  /*06d0*/  IMAD.MOV.U32 R4, RZ, RZ, R3 ;  /* 0x000000ffff047224 */ /* 0x000fe200078e0003 */
[----:B------:R-:W-:-:S07]  /*06e0*/  MOV R5, R14 ;  /* 0x0000000e00057202 */ /* 0x000fce0000000f00 */
.L_x_5:
[----:B------:R-:W-:Y:S05]  /*06f0*/  BSYNC.RECONVERGENT B0 ;  /* 0x0000000000007941 */ /* 0x000fea0003800200 */
.L_x_3:
[----:B------:R-:W0:Y:S02]  /*0700*/  LDCU.64 UR4, c[0x0][0x390] ;  /* 0x00007200ff0477ac */ /* 0x000e240008000a00 */
[C---:B0-----:R-:W-:Y:S01]  /*0710*/  LEA R14, P0, R4.reuse, UR4, 0x3 ;  /* 0x00000004040e7c11 */ /* 0x041fe2000f8018ff */
[----:B------:R-:W0:Y:S03]  /*0720*/  LDCU.U8 UR4, c[0x3][0xc0] ;  /* 0x00c01800ff0477ac */ /* 0x000e260008000000 */
[----:B------:R-:W-:-:S06]  /*0730*/  LEA.HI.X R15, R4, UR5, R5, 0x3, P0 ;  /* 0x00000005040f7c11 */ /* 0x000fcc00080f1c05 */
[----:B------:R-:W5:Y:S01]  /*0740*/  LDG.E.64 R14, desc[UR6][R14.64] ;  /* 0x000000060e0e7981 */ /* 0x000f62000c1e1b00 */
[----:B0-----:R-:W-:-:S04]  /*0750*/  UPRMT UR4, UR4, 0x9910, URZ ;  /* 0x0000991004047896 */ /* 0x001fc800080000ff */
[----:B------:R-:W-:-:S09]  /*0760*/  UISETP.GT.AND UP0, UPT, UR4, 0x6b, UPT ;  /* 0x0000006b0400788c */ /* 0x000fd2000bf04270 */
[----:B------:R-:W-:Y:S05]  /*0770*/  BRA.U UP0, `(.L_x_6) ;  /* 0x0000000d00e87547 */ /* 0x000fea000b800000 */
[----:B------:R-:W-:-:S09]  /*0780*/  UISETP.GT.AND UP0, UPT, UR4, 0x65, UPT ;  /* 0x000000650400788c */ /* 0x000fd2000bf04270 */
[----:B------:R-:W-:Y:S05]  /*0790*/  BRA.U UP0, `(.L_x_7) ;  /* 0x0000000100647547 */ /* 0x000fea000b800000 */
[----:B------:R-:W0:Y:S01]  /*07a0*/  LDCU.64 UR8, c[0x3][0x58] ;  /* 0x00c00b00ff0877ac */ /* 0x000e220008000a00 */
[----:B-----5:R-:W-:Y:S02]  /*07b0*/  IMAD.MOV.U32 R52, RZ, RZ, R14 ;  /* 0x000000ffff347224 */ /* 0x020fe400078e000e */
[----:B------:R-:W-:Y:S01]  /*07c0*/  IMAD.MOV.U32 R53, RZ, RZ, R15 ;  /* 0x000000ffff357224 */ /* 0x000fe200078e000f */
[----:B------:R-:W1:Y:S01]  /*07d0*/  LDCU.64 UR10, c[0x3][0x50] ;  /* 0x00c00a00ff0a77ac */ /* 0x000e620008000a00 */
[----:B------:R-:W2:Y:S01]  /*07e0*/  LDCU.64 UR12, c[0x3][0x48] ;  /* 0x00c00900ff0c77ac */ /* 0x000ea20008000a00 */
[----:B------:R-:W-:Y:S01]  /*07f0*/  UISETP.NE.AND UP0, UPT, UR4, 0x44, UPT ;  /* 0x000000440400788c */ /* 0x000fe2000bf05270 */
[----:B0-----:R-:W-:Y:S02]  /*0800*/  IMAD.U32 R50, RZ, RZ, UR8 ;  /* 0x00000008ff327e24 */ /* 0x001fe4000f8e00ff */
[----:B------:R-:W-:Y:S01]  /*0810*/  IMAD.U32 R51, RZ, RZ, UR9 ;  /* 0x00000009ff337e24 */ /* 0x000fe2000f8e00ff */
[----:B-1----:R-:W-:Y:S01]  /*0820*/  MOV R48, UR10 ;  /* 0x0000000a00307c02 */ /* 0x002fe20008000f00 */
[----:B------:R-:W-:-:S02]  /*0830*/  IMAD.U32 R49, RZ, RZ, UR11 ;  /* 0x0000000bff317e24 */ /* 0x000fc4000f8e00ff */
[----:B--2---:R-:W-:Y:S02]  /*0840*/  IMAD.U32 R46, RZ, RZ, UR12 ;  /* 0x0000000cff2e7e24 */ /* 0x004fe4000f8e00ff */
[----:B------:R-:W-:Y:S01]  /*0850*/  IMAD.U32 R47, RZ, RZ, UR13 ;  /* 0x0000000dff2f7e24 */ /* 0x000fe2000f8e00ff */
[----:B------:R-:W-:Y:S06]  /*0860*/  BRA.U !UP0, `(.L_x_0) ;  /* 0x0000002508707547 */ /* 0x000fec000b800000 */
[----:B------:R-:W0:Y:S01]  /*0870*/  LDCU.64 UR12, c[0x3][0x60] ;  /* 0x00c00c00ff0c77ac */ /* 0x000e220008000a00 */
[----:B------:R-:W-:Y:S01]  /*0880*/  IMAD.MOV.U32 R46, RZ, RZ, R14 ;  /* 0x000000ffff2e7224 */ /* 0x000fe200078e000e */
[----:B------:R-:W-:Y:S01]  /*0890*/  MOV R47, R15 ;  /* 0x0000000f002f7202 */ /* 0x000fe20000000f00 */
[----:B------:R-:W-:Y:S01]  /*08a0*/  IMAD.U32 R50, RZ, RZ, UR8 ;  /* 0x00000008ff327e24 */ /* 0x000fe2000f8e00ff */
[----:B------:R-:W-:Y:S01]  /*08b0*/  UISETP.NE.AND UP0, UPT, UR4, 0x61, UPT ;  /* 0x000000610400788c */ /* 0x000fe2000bf05270 */
[----:B------:R-:W-:Y:S02]  /*08c0*/  IMAD.U32 R51, RZ, RZ, UR9 ;  /* 0x00000009ff337e24 */ /* 0x000fe4000f8e00ff */
[----:B------:R-:W-:Y:S02]  /*08d0*/  IMAD.U32 R48, RZ, RZ, UR10 ;  /* 0x0000000aff307e24 */ /* 0x000fe4000f8e00ff */
[----:B------:R-:W-:Y:S01]  /*08e0*/  IMAD.U32 R49, RZ, RZ, UR11 ;  /* 0x0000000bff317e24 */ /* 0x000fe2000f8e00ff */
[----:B0-----:R-:W-:Y:S01]  /*08f0*/  MOV R52, UR12 ;  /* 0x0000000c00347c02 */ /* 0x001fe20008000f00 */
[----:B------:R-:W-:-:S02]  /*0900*/  IMAD.U32 R53, RZ, RZ, UR13 ;  /* 0x0000000dff357e24 */ /* 0x000fc4000f8e00ff */
[----:B------:R-:W-:Y:S05]  /*0910*/  BRA.U !UP0, `(.L_x_0) ;  /* 0x0000002508447547 */ /* 0x000fea000b800000 */
[----:B------:R-:W-:Y:S05]  /*0920*/  BRA `(.L_x_8) ;  /* 0x0000001800747947 */ /* 0x000fea0003800000 */
.L_x_7:
[----:B------:R-:W0:Y:S01]  /*0930*/  LDCU.64 UR8, c[0x3][0x60] ;  /* 0x00c00c00ff0877ac */ /* 0x000e220008000a00 */
[----:B-----5:R-:W-:Y:S02]  /*0940*/  IMAD.MOV.U32 R50, RZ, RZ, R14 ;  /* 0x000000ffff327224 */ /* 0x020fe400078e000e */
[----:B------:R-:W-:Y:S01]  /*0950*/  IMAD.MOV.U32 R51, RZ, RZ, R15 ;  /* 0x000000ffff337224 */ /* 0x000fe200078e000f */
[----:B------:R-:W1:Y:S01]  /*0960*/  LDCU.64 UR10, c[0x3][0x50] ;  /* 0x00c00a00ff0a77ac */ /* 0x000e620008000a00 */
[----:B------:R-:W2:Y:S01]  /*0970*/  LDCU.64 UR12, c[0x3][0x48] ;  /* 0x00c00900ff0c77ac */ /* 0x000ea20008000a00 */
[----:B------:R-:W-:Y:S01]  /*0980*/  UISETP.NE.AND UP0, UPT, UR4, 0x66, UPT ;  /* 0x000000660400788c */ /* 0x000fe2000bf05270 */
[----:B0-----:R-:W-:Y:S01]  /*0990*/  IMAD.U32 R52, RZ, RZ, UR8 ;  /* 0x00000008ff347e24 */ /* 0x001fe2000f8e00ff */
[----:B------:R-:W-:Y:S01]  /*09a0*/  MOV R53, UR9 ;  /* 0x0000000900357c02 */ /* 0x000fe20008000f00 */
[----:B-1----:R-:W-:Y:S02]  /*09b0*/  IMAD.U32 R48, RZ, RZ, UR10 ;  /* 0x0000000aff307e24 */ /* 0x002fe4000f8e00ff */
[----:B------:R-:W-:-:S02]  /*09c0*/  IMAD.U32 R49, RZ, RZ, UR11 ;  /* 0x0000000bff317e24 */ /* 0x000fc4000f8e00ff */
[----:B--2---:R-:W-:Y:S02]  /*09d0*/  IMAD.U32 R46, RZ, RZ, UR12 ;  /* 0x0000000cff2e7e24 */ /* 0x004fe4000f8e00ff */
[----:B------:R-:W-:Y:S01]  /*09e0*/  IMAD.U32 R47, RZ, RZ, UR13 ;  /* 0x0000000dff2f7e24 */ /* 0x000fe2000f8e00ff */
[----:B------:R-:W-:Y:S06]  /*09f0*/  BRA.U !UP0, `(.L_x_0) ;  /* 0x00000025080c7547 */ /* 0x000fec000b800000 */
[----:B------:R-:W-:-:S09]  /*0a00*/  UISETP.NE.AND UP0, UPT, UR4, 0x69, UPT ;  /* 0x000000690400788c */ /* 0x000fd2000bf05270 */
[----:B------:R-:W-:Y:S05]  /*0a10*/  BRA.U !UP0, `(.L_x_9) ;  /* 0x0000000508a47547 */ /* 0x000fea000b800000 */
[----:B------:R-:W-:-:S09]  /*0a20*/  UISETP.NE.AND UP0, UPT, UR4, 0x6a, UPT ;  /* 0x0000006a0400788c */ /* 0x000fd2000bf05270 */
[----:B------:R-:W-:Y:S05]  /*0a30*/  BRA.U UP0, `(.L_x_8) ;  /* 0x0000001900307547 */ /* 0x000fea000b800000 */
[----:B------:R-:W0:Y:S02]  /*0a40*/  LDCU UR4, c[0x3][0xa0] ;  /* 0x00c01400ff0477ac */ /* 0x000e240008000800 */
[----:B0-----:R-:W-:-:S09]  /*0a50*/  UISETP.NE.AND UP0, UPT, UR4, 0x1, UPT ;  /* 0x000000010400788c */ /* 0x001fd2000bf05270 */
[----:B------:R-:W-:Y:S05]  /*0a60*/  BRA.U UP0, `(.L_x_10) ;  /* 0x0000000100b07547 */ /* 0x000fea000b800000 */
[----:B------:R-:W0:Y:S01]  /*0a70*/  LDCU UR8, c[0x3][0x84] ;  /* 0x00c01080ff0877ac */ /* 0x000e220008000800 */
[----:B------:R-:W1:Y:S01]  /*0a80*/  LDC.64 R18, c[0x3][0x80] ;  /* 0x00c02000ff127b82 */ /* 0x000e620000000a00 */
[----:B------:R-:W-:Y:S01]  /*0a90*/  HFMA2 R4, -RZ, RZ, 0, 5.9604644775390625e-08 ;  /* 0x00000001ff047431 */ /* 0x000fe200000001ff */
[----:B------:R-:W-:Y:S01]  /*0aa0*/  BSSY.RECONVERGENT B1, `(.L_x_11) ;  /* 0x0000019000017945 */ /* 0x000fe20003800200 */
[----:B------:R-:W2:Y:S01]  /*0ab0*/  LDCU.64 UR4, c[0x3][0x90] ;  /* 0x00c01200ff0477ac */ /* 0x000ea20008000a00 */
[----:B0-----:R-:W1:Y:S01]  /*0ac0*/  MUFU.RCP64H R5, UR8 ;  /* 0x0000000800057d08 */ /* 0x001e620008001800 */
[----:B--2---:R-:W-:-:S10]  /*0ad0*/  DMUL R22, R14, -UR4 ;  /* 0x800000040e167c28 */ /* 0x004fd40008000000 */
[----:B------:R-:W-:Y:S01]  /*0ae0*/  FSETP.GEU.AND P1, PT, |R23|, 6.5827683646048100446e-37, PT ;  /* 0x036000001700780b */ /* 0x000fe20003f2e200 */
[----:B-1----:R-:W-:-:S08]  /*0af0*/  DFMA R16, R4, -R18, 1 ;  /* 0x3ff000000410742b */ /* 0x002fd00000000812 */
[----:B------:R-:W-:-:S08]  /*0b00*/  DFMA R16, R16, R16, R16 ;  /* 0x000000101010722b */ /* 0x000fd00000000010 */
[----:B------:R-:W-:-:S08]  /*0b10*/  DFMA R16, R4, R16, R4 ;  /* 0x000000100410722b */ /* 0x000fd00000000004 */
[----:B------:R-:W-:-:S08]  /*0b20*/  DFMA R4, R16, -R18, 1 ;  /* 0x3ff000001004742b */ /* 0x000fd00000000812 */
[----:B------:R-:W-:-:S08]  /*0b30*/  DFMA R4, R16, R4, R16 ;  /* 0x000000041004722b */ /* 0x000fd00000000010 */
[----:B------:R-:W-:-:S08]  /*0b40*/  DMUL R54, R22, R4 ;  /* 0x0000000416367228 */ /* 0x000fd00000000000 */
[----:B------:R-:W-:-:S08]  /*0b50*/  DFMA R16, R54, -R18, R22 ;  /* 0x800000123610722b */ /* 0x000fd00000000016 */
[----:B------:R-:W-:-:S10]  /*0b60*/  DFMA R54, R4, R16, R54 ;  /* 0x000000100436722b */ /* 0x000fd40000000036 */
[----:B------:R-:W-:-:S05]  /*0b70*/  FFMA R3, RZ, UR8, R55 ;  /* 0x00000008ff037c23 */ /* 0x000fca0008000037 */
[----:B------:R-:W-:-:S13]  /*0b80*/  FSETP.GT.AND P0, PT, |R3|, 1.469367938527859385e-39, PT ;  /* 0x001000000300780b */ /* 0x000fda0003f04200 */
[----:B------:R-:W-:Y:S05]  /*0b90*/  @P0 BRA P1, `(.L_x_12) ;  /* 0x0000000000240947 */ /* 0x000fea0000800000 */
[----:B------:R-:W0:Y:S01]  /*0ba0*/  LDCU.64 UR4, c[0x3][0x80] ;  /* 0x00c01000ff0477ac */ /* 0x000e220008000a00 */
[----:B------:R-:W-:Y:S01]  /*0bb0*/  IMAD.MOV.U32 R29, RZ, RZ, R22 ;  /* 0x000000ffff1d7224 */ /* 0x000fe200078e0016 */
[----:B------:R-:W-:Y:S01]  /*0bc0*/  MOV R5, 0xc10 ;  /* 0x00000c1000057802 */ /* 0x000fe20000000f00 */
[----:B------:R-:W-:Y:S02]  /*0bd0*/  IMAD.MOV.U32 R28, RZ, RZ, R23 ;  /* 0x000000ffff1c7224 */ /* 0x000fe400078e0017 */
[----:B0-----:R-:W-:Y:S02]  /*0be0*/  IMAD.U32 R30, RZ, RZ, UR4 ;  /* 0x00000004ff1e7e24 */ /* 0x001fe4000f8e00ff */
[----:B------:R-:W-:-:S07]  /*0bf0*/  IMAD.U32 R31, RZ, RZ, UR5 ;  /* 0x00000005ff1f7e24 */ /* 0x000fce000f8e00ff */
[----:B------:R-:W-:Y:S05]  /*0c00*/  CALL.REL.NOINC `($__internal_1_$__cuda_sm20_div_rn_f64_full) ;  /* 0x000000fc00087944 */ /* 0x000fea0003c00000 */
[----:B------:R-:W-:Y:S01]  /*0c10*/  MOV R54, R29 ;  /* 0x0000001d00367202 */ /* 0x000fe20000000f00 */
[----:B------:R-:W-:-:S07]  /*0c20*/  IMAD.MOV.U32 R55, RZ, RZ, R28 ;  /* 0x000000ffff377224 */ /* 0x000fce00078e001c */
.L_x_12:
[----:B------:R-:W-:Y:S05]  /*0c30*/  BSYNC.RECONVERGENT B1 ;  /* 0x0000000000017941 */ /* 0x000fea0003800200 */
.L_x_11:
[----:B------:R-:W0:Y:S01]  /*0c40*/  LDCU.64 UR4, c[0x3][0x60] ;  /* 0x00c00c00ff0477ac */ /* 0x000e220008000a00 */
[----:B------:R-:W-:Y:S02]  /*0c50*/  IMAD.MOV.U32 R58, RZ, RZ, R14 ;  /* 0x000000ffff3a7224 */ /* 0x000fe400078e000e */
[----:B------:R-:W-:Y:S01]  /*0c60*/  IMAD.MOV.U32 R59, RZ, RZ, R15 ;  /* 0x000000ffff3b7224 */ /* 0x000fe200078e000f */
[----:B------:R-:W1:Y:S01]  /*0c70*/  LDCU.64 UR8, c[0x3][0x58] ;  /* 0x00c00b00ff0877ac */ /* 0x000e620008000a00 */
[----:B------:R-:W2:Y:S01]  /*0c80*/  LDCU.64 UR10, c[0x3][0x50] ;  /* 0x00c00a00ff0a77ac */ /* 0x000ea20008000a00 */
[----:B------:R-:W3:Y:S01]  /*0c90*/  LDCU.64 UR12, c[0x3][0x48] ;  /* 0x00c00900ff0c77ac */ /* 0x000ee20008000a00 */
[----:B0-----:R-:W-:Y:S01]  /*0ca0*/  IMAD.U32 R52, RZ, RZ, UR4 ;  /* 0x00000004ff347e24 */ /* 0x001fe2000f8e00ff */
[----:B------:R-:W-:Y:S01]  /*0cb0*/  MOV R53, UR5 ;  /* 0x0000000500357c02 */ /* 0x000fe20008000f00 */
[----:B-1----:R-:W-:Y:S02]  /*0cc0*/  IMAD.U32 R50, RZ, RZ, UR8 ;  /* 0x00000008ff327e24 */ /* 0x002fe4000f8e00ff */
[----:B------:R-:W-:-:S02]  /*0cd0*/  IMAD.U32 R51, RZ, RZ, UR9 ;  /* 0x00000009ff337e24 */ /* 0x000fc4000f8e00ff */
[----:B--2---:R-:W-:Y:S02]  /*0ce0*/  IMAD.U32 R48, RZ, RZ, UR10 ;  /* 0x0000000aff307e24 */ /* 0x004fe4000f8e00ff */
[----:B------:R-:W-:Y:S01]  /*0cf0*/  IMAD.U32 R49, RZ, RZ, UR11 ;  /* 0x0000000bff317e24 */ /* 0x000fe2000f8e00ff */
[----:B---3--:R-:W-:Y:S01]  /*0d00*/  MOV R46, UR12 ;  /* 0x0000000c002e7c02 */ /* 0x008fe20008000f00 */
[----:B------:R-:W-:Y:S01]  /*0d10*/  IMAD.U32 R47, RZ, RZ, UR13 ;  /* 0x0000000dff2f7e24 */ /* 0x000fe2000f8e00ff */
[----:B------:R-:W-:Y:S06]  /*0d20*/  BRA `(.L_x_0) ;  /* 0x0000002000407947 */ /* 0x000fec0003800000 */
.L_x_10:
[----:B------:R-:W0:Y:S01]  /*0d30*/  LDCU.64 UR4, c[0x3][0x78] ;  /* 0x00c00f00ff0477ac */ /* 0x000e220008000a00 */
[----:B------:R-:W-:Y:S01]  /*0d40*/  IMAD.U32 R52, RZ, RZ, UR8 ;  /* 0x00000008ff347e24 */ /* 0x000fe2000f8e00ff */
[----:B------:R-:W-:Y:S01]  /*0d50*/  MOV R49, UR11 ;  /* 0x0000000b00317c02 */ /* 0x000fe20008000f00 */
[----:B------:R-:W-:Y:S01]  /*0d60*/  IMAD.U32 R53, RZ, RZ, UR9 ;  /* 0x00000009ff357e24 */ /* 0x000fe2000f8e00ff */
[----:B------:R-:W1:Y:S01]  /*0d70*/  LDCU.64 UR14, c[0x3][0x58] ;  /* 0x00c00b00ff0e77ac */ /* 0x000e620008000a00 */
[----:B------:R-:W-:Y:S02]  /*0d80*/  IMAD.U32 R48, RZ, RZ, UR10 ;  /* 0x0000000aff307e24 */ /* 0x000fe4000f8e00ff */
[----:B------:R-:W-:Y:S02]  /*0d90*/  IMAD.U32 R46, RZ, RZ, UR12 ;  /* 0x0000000cff2e7e24 */ /* 0x000fe4000f8e00ff */
[----:B------:R-:W-:Y:S02]  /*0da0*/  IMAD.U32 R47, RZ, RZ, UR13 ;  /* 0x0000000dff2f7e24 */ /* 0x000fe4000f8e00ff */
[----:B------:R-:W-:-:S02]  /*0db0*/  IMAD.MOV.U32 R58, RZ, RZ, R14 ;  /* 0x000000ffff3a7224 */ /* 0x000fc400078e000e */
[----:B------:R-:W-:Y:S01]  /*0dc0*/  IMAD.MOV.U32 R59, RZ, RZ, R15 ;  /* 0x000000ffff3b7224 */ /* 0x000fe200078e000f */
[----:B0-----:R-:W-:Y:S01]  /*0dd0*/  DSETP.NEU.AND P0, PT, RZ, UR4, PT ;  /* 0x00000004ff007e2a */ /* 0x001fe2000bf0d000 */
[----:B-1----:R-:W-:Y:S01]  /*0de0*/  MOV R50, UR14 ;  /* 0x0000000e00327c02 */ /* 0x002fe20008000f00 */
[----:B------:R-:W-:-:S12]  /*0df0*/  IMAD.U32 R51, RZ, RZ, UR15 ;  /* 0x0000000fff337e24 */ /* 0x000fd8000f8e00ff */
[----:B------:R-:W-:Y:S05]  /*0e00*/  @!P0 BRA `(.L_x_0) ;  /* 0x0000002000088947 */ /* 0x000fea0003800000 */
[----:B------:R-:W0:Y:S01]  /*0e10*/  LDC.64 R30, c[0x3][0x80] ;  /* 0x00c02000ff1e7b82 */ /* 0x000e220000000a00 */
[----:B------:R-:W-:Y:S01]  /*0e20*/  IMAD.MOV.U32 R4, RZ, RZ, 0x1 ;  /* 0x00000001ff047424 */ /* 0x000fe200078e00ff */
[----:B------:R-:W1:Y:S01]  /*0e30*/  LDCU.64 UR8, c[0x3][0x90] ;  /* 0x00c01200ff0877ac */ /* 0x000e620008000a00 */
[----:B------:R-:W-:Y:S01]  /*0e40*/  BSSY.RECONVERGENT B1, `(.L_x_13) ;  /* 0x0000017000017945 */ /* 0x000fe20003800200 */
[----:B0-----:R-:W-:-:S06]  /*0e50*/  DADD R30, -R30, UR4 ;  /* 0x000000041e1e7e29 */ /* 0x001fcc0008000100 */
[----:B------:R-:W0:Y:S02]  /*0e60*/  MUFU.RCP64H R5, R31 ;  /* 0x0000001f00057308 */ /* 0x000e240000001800 */
[----:B0-----:R-:W-:-:S08]  /*0e70*/  DFMA R16, -R30, R4, 1 ;  /* 0x3ff000001e10742b */ /* 0x001fd00000000104 */
[----:B------:R-:W-:-:S08]  /*0e80*/  DFMA R16, R16, R16, R16 ;  /* 0x000000101010722b */ /* 0x000fd00000000010 */
[----:B------:R-:W-:Y:S02]  /*0e90*/  DFMA R16, R4, R16, R4 ;  /* 0x000000100410722b */ /* 0x000fe40000000004 */
[----:B------:R-:W-:-:S06]  /*0ea0*/  DADD R4, R14, -UR4 ;  /* 0x800000040e047e29 */ /* 0x000fcc0008000000 */
[----:B------:R-:W-:Y:S02]  /*0eb0*/  DFMA R18, -R30, R16, 1 ;  /* 0x3ff000001e12742b */ /* 0x000fe40000000110 */
[----:B-1----:R-:W-:-:S06]  /*0ec0*/  DMUL R22, R4, UR8 ;  /* 0x0000000804167c28 */ /* 0x002fcc0008000000 */
[----:B------:R-:W-:-:S04]  /*0ed0*/  DFMA R18, R16, R18, R16 ;  /* 0x000000121012722b */ /* 0x000fc80000000010 */
[----:B------:R-:W-:-:S04]  /*0ee0*/  FSETP.GEU.AND P1, PT, |R23|, 6.5827683646048100446e-37, PT ;  /* 0x036000001700780b */ /* 0x000fc80003f2e200 */
[----:B------:R-:W-:-:S08]  /*0ef0*/  DMUL R54, R22, R18 ;  /* 0x0000001216367228 */ /* 0x000fd00000000000 */
[----:B------:R-:W-:-:S08]  /*0f00*/  DFMA R4, -R30, R54, R22 ;  /* 0x000000361e04722b */ /* 0x000fd00000000116 */
[----:B------:R-:W-:-:S10]  /*0f10*/  DFMA R54, R18, R4, R54 ;  /* 0x000000041236722b */ /* 0x000fd40000000036 */
[----:B------:R-:W-:-:S05]  /*0f20*/  FFMA R3, RZ, R31, R55 ;  /* 0x0000001fff037223 */ /* 0x000fca0000000037 */
[----:B------:R-:W-:-:S13]  /*0f30*/  FSETP.GT.AND P0, PT, |R3|, 1.469367938527859385e-39, PT ;  /* 0x001000000300780b */ /* 0x000fda0003f04200 */
[----:B------:R-:W-:Y:S05]  /*0f40*/  @P0 BRA P1, `(.L_x_14) ;  /* 0x0000000000180947 */ /* 0x000fea0000800000 */
[----:B------:R-:W-:Y:S01]  /*0f50*/  IMAD.MOV.U32 R29, RZ, RZ, R22 ;  /* 0x000000ffff1d7224 */ /* 0x000fe200078e0016 */
[----:B------:R-:W-:Y:S01]  /*0f60*/  MOV R5, 0xf90 ;  /* 0x00000f9000057802 */ /* 0x000fe20000000f00 */
[----:B------:R-:W-:-:S07]  /*0f70*/  IMAD.MOV.U32 R28, RZ, RZ, R23 ;  /* 0x000000ffff1c7224 */ /* 0x000fce00078e0017 */
[----:B------:R-:W-:Y:S05]  /*0f80*/  CALL.REL.NOINC `($__internal_1_$__cuda_sm20_div_rn_f64_full) ;  /* 0x000000f800287944 */ /* 0x000fea0003c00000 */
[----:B------:R-:W-:Y:S01]  /*0f90*/  MOV R54, R29 ;  /* 0x0000001d00367202 */ /* 0x000fe20000000f00 */
[----:B------:R-:W-:-:S07]  /*0fa0*/  IMAD.MOV.U32 R55, RZ, RZ, R28 ;  /* 0x000000ffff377224 */ /* 0x000fce00078e001c */
.L_x_14:
[----:B------:R-:W-:Y:S05]  /*0fb0*/  BSYNC.RECONVERGENT B1 ;  /* 0x0000000000017941 */ /* 0x000fea0003800200 */
.L_x_13:
        /* <DEDUP_REMOVED lines=15> */
.L_x_9:
[----:B------:R-:W0:Y:S02]  /*10b0*/  LDCU UR4, c[0x3][0xa0] ;  /* 0x00c01400ff0477ac */ /* 0x000e240008000800 */
[----:B0-----:R-:W-:-:S09]  /*10c0*/  UISETP.NE.AND UP0, UPT, UR4, 0x1, UPT ;  /* 0x000000010400788c */ /* 0x001fd2000bf05270 */
[----:B------:R-:W-:Y:S05]  /*10d0*/  BRA.U UP0, `(.L_x_15) ;  /* 0x0000000100b07547 */ /* 0x000fea000b800000 */
[----:B------:R-:W0:Y:S01]  /*10e0*/  LDCU UR8, c[0x3][0x8c] ;  /* 0x00c01180ff0877ac */ /* 0x000e220008000800 */
[----:B------:R-:W1:Y:S01]  /*10f0*/  LDC.64 R18, c[0x3][0x88] ;  /* 0x00c02200ff127b82 */ /* 0x000e620000000a00 */
[----:B------:R-:W-:Y:S01]  /*1100*/  IMAD.MOV.U32 R4, RZ, RZ, 0x1 ;  /* 0x00000001ff047424 */ /* 0x000fe200078e00ff */
        /* <DEDUP_REMOVED lines=19> */
[----:B------:R-:W-:Y:S01]  /*1240*/  IMAD.MOV.U32 R28, RZ, RZ, R23 ;  /* 0x000000ffff1c7224 */ /* 0x000fe200078e0017 */
[----:B0-----:R-:W-:Y:S01]  /*1250*/  MOV R30, UR4 ;  /* 0x00000004001e7c02 */ /* 0x001fe20008000f00 */
[----:B------:R-:W-:-:S07]  /*1260*/  IMAD.U32 R31, RZ, RZ, UR5 ;  /* 0x00000005ff1f7e24 */ /* 0x000fce000f8e00ff */
[----:B------:R-:W-:Y:S05]  /*1270*/  CALL.REL.NOINC `($__internal_1_$__cuda_sm20_div_rn_f64_full) ;  /* 0x000000f4006c7944 */ /* 0x000fea0003c00000 */
[----:B------:R-:W-:Y:S02]  /*1280*/  IMAD.MOV.U32 R56, RZ, RZ, R29 ;  /* 0x000000ffff387224 */ /* 0x000fe400078e001d */
[----:B------:R-:W-:-:S07]  /*1290*/  IMAD.MOV.U32 R57, RZ, RZ, R28 ;  /* 0x000000ffff397224 */ /* 0x000fce00078e001c */
.L_x_17:
[----:B------:R-:W-:Y:S05]  /*12a0*/  BSYNC.RECONVERGENT B1 ;  /* 0x0000000000017941 */ /* 0x000fea0003800200 */
.L_x_16:
[----:B------:R-:W0:Y:S01]  /*12b0*/  LDCU.64 UR4, c[0x3][0x60] ;  /* 0x00c00c00ff0477ac */ /* 0x000e220008000a00 */
[----:B------:R-:W-:Y:S01]  /*12c0*/  IMAD.MOV.U32 R60, RZ, RZ, R14 ;  /* 0x000000ffff3c7224 */ /* 0x000fe200078e000e */
[----:B------:R-:W-:Y:S01]  /*12d0*/  MOV R61, R15 ;  /* 0x0000000f003d7202 */ /* 0x000fe20000000f00 */
[----:B------:R-:W1:Y:S01]  /*12e0*/  LDCU.64 UR8, c[0x3][0x58] ;  /* 0x00c00b00ff0877ac */ /* 0x000e620008000a00 */
[----:B------:R-:W2:Y:S01]  /*12f0*/  LDCU.64 UR10, c[0x3][0x50] ;  /* 0x00c00a00ff0a77ac */ /* 0x000ea20008000a00 */
[----:B------:R-:W3:Y:S01]  /*1300*/  LDCU.64 UR12, c[0x3][0x48] ;  /* 0x00c00900ff0c77ac */ /* 0x000ee20008000a00 */
[----:B0-----:R-:W-:Y:S02]  /*1310*/  IMAD.U32 R52, RZ, RZ, UR4 ;  /* 0x00000004ff347e24 */ /* 0x001fe4000f8e00ff */
[----:B------:R-:W-:Y:S02]  /*1320*/  IMAD.U32 R53, RZ, RZ, UR5 ;  /* 0x00000005ff357e24 */ /* 0x000fe4000f8e00ff */
[----:B-1----:R-:W-:-:S02]  /*1330*/  IMAD.U32 R50, RZ, RZ, UR8 ;  /* 0x00000008ff327e24 */ /* 0x002fc4000f8e00ff */
[----:B------:R-:W-:Y:S01]  /*1340*/  IMAD.U32 R51, RZ, RZ, UR9 ;  /* 0x00000009ff337e24 */ /* 0x000fe2000f8e00ff */
[----:B--2---:R-:W-:Y:S01]  /*1350*/  MOV R48, UR10 ;  /* 0x0000000a00307c02 */ /* 0x004fe20008000f00 */
[----:B------:R-:W-:Y:S02]  /*1360*/  IMAD.U32 R49, RZ, RZ, UR11 ;  /* 0x0000000bff317e24 */ /* 0x000fe4000f8e00ff */
[----:B---3--:R-:W-:Y:S02]  /*1370*/  IMAD.U32 R46, RZ, RZ, UR12 ;  /* 0x0000000cff2e7e24 */ /* 0x008fe4000f8e00ff */
[----:B------:R-:W-:Y:S01]  /*1380*/  IMAD.U32 R47, RZ, RZ, UR13 ;  /* 0x0000000dff2f7e24 */ /* 0x000fe2000f8e00ff */
[----:B------:R-:W-:Y:S06]  /*1390*/  BRA `(.L_x_0) ;  /* 0x0000001800a47947 */ /* 0x000fec0003800000 */
.L_x_15:
[----:B------:R-:W0:Y:S01]  /*13a0*/  LDCU.64 UR4, c[0x3][0x78] ;  /* 0x00c00f00ff0477ac */ /* 0x000e220008000a00 */
[----:B------:R-:W-:Y:S01]  /*13b0*/  IMAD.U32 R52, RZ, RZ, UR8 ;  /* 0x00000008ff347e24 */ /* 0x000fe2000f8e00ff */
[----:B------:R-:W-:Y:S01]  /*13c0*/  MOV R53, UR9 ;  /* 0x0000000900357c02 */ /* 0x000fe20008000f00 */
[----:B------:R-:W-:Y:S01]  /*13d0*/  IMAD.U32 R48, RZ, RZ, UR10 ;  /* 0x0000000aff307e24 */ /* 0x000fe2000f8e00ff */
[----:B------:R-:W1:Y:S01]  /*13e0*/  LDCU.64 UR14, c[0x3][0x58] ;  /* 0x00c00b00ff0e77ac */ /* 0x000e620008000a00 */
[----:B------:R-:W-:Y:S01]  /*13f0*/  IMAD.U32 R49, RZ, RZ, UR11 ;  /* 0x0000000bff317e24 */ /* 0x000fe2000f8e00ff */
[----:B------:R-:W-:Y:S01]  /*1400*/  MOV R60, R14 ;  /* 0x0000000e003c7202 */ /* 0x000fe20000000f00 */
[----:B------:R-:W-:Y:S02]  /*1410*/  IMAD.U32 R46, RZ, RZ, UR12 ;  /* 0x0000000cff2e7e24 */ /* 0x000fe4000f8e00ff */
[----:B------:R-:W-:Y:S02]  /*1420*/  IMAD.U32 R47, RZ, RZ, UR13 ;  /* 0x0000000dff2f7e24 */ /* 0x000fe4000f8e00ff */
[----:B------:R-:W-:Y:S01]  /*1430*/  IMAD.MOV.U32 R61, RZ, RZ, R15 ;  /* 0x000000ffff3d7224 */ /* 0x000fe200078e000f */
[----:B0-----:R-:W-:Y:S01]  /*1440*/  DSETP.NEU.AND P0, PT, RZ, UR4, PT ;  /* 0x00000004ff007e2a */ /* 0x001fe2000bf0d000 */
[----:B-1----:R-:W-:-:S02]  /*1450*/  IMAD.U32 R50, RZ, RZ, UR14 ;  /* 0x0000000eff327e24 */ /* 0x002fc4000f8e00ff */
[----:B------:R-:W-:-:S11]  /*1460*/  IMAD.U32 R51, RZ, RZ, UR15 ;  /* 0x0000000fff337e24 */ /* 0x000fd6000f8e00ff */
[----:B------:R-:W-:Y:S05]  /*1470*/  @!P0 BRA `(.L_x_0) ;  /* 0x00000018006c8947 */ /* 0x000fea0003800000 */
[----:B------:R-:W0:Y:S01]  /*1480*/  LDC.64 R30, c[0x3][0x88] ;  /* 0x00c02200ff1e7b82 */ /* 0x000e220000000a00 */
[----:B------:R-:W-:Y:S01]  /*1490*/  IMAD.MOV.U32 R4, RZ, RZ, 0x1 ;  /* 0x00000001ff047424 */ /* 0x000fe200078e00ff */
[----:B------:R-:W1:Y:S01]  /*14a0*/  LDCU.64 UR8, c[0x3][0x98] ;  /* 0x00c01300ff0877ac */ /* 0x000e620008000a00 */
[----:B------:R-:W-:Y:S01]  /*14b0*/  DADD R18, R14, -UR4 ;  /* 0x800000040e127e29 */ /* 0x000fe20008000000 */
[----:B------:R-:W-:Y:S07]  /*14c0*/  BSSY.RECONVERGENT B1, `(.L_x_18) ;  /* 0x0000016000017945 */ /* 0x000fee0003800200 */
[----:B-1----:R-:W-:-:S02]  /*14d0*/  DMUL R18, R18, UR8 ;  /* 0x0000000812127c28 */ /* 0x002fc40008000000 */
[----:B0-----:R-:W-:-:S06]  /*14e0*/  DADD R30, -R30, UR4 ;  /* 0x000000041e1e7e29 */ /* 0x001fcc0008000100 */
[----:B------:R-:W0:Y:S02]  /*14f0*/  MUFU.RCP64H R5, R31 ;  /* 0x0000001f00057308 */ /* 0x000e240000001800 */
[----:B------:R-:W-:Y:S01]  /*1500*/  FSETP.GEU.AND P1, PT, |R19|, 6.5827683646048100446e-37, PT ;  /* 0x036000001300780b */ /* 0x000fe20003f2e200 */
[----:B0-----:R-:W-:-:S08]  /*1510*/  DFMA R16, -R30, R4, 1 ;  /* 0x3ff000001e10742b */ /* 0x001fd00000000104 */
[----:B------:R-:W-:-:S08]  /*1520*/  DFMA R16, R16, R16, R16 ;  /* 0x000000101010722b */ /* 0x000fd00000000010 */
[----:B------:R-:W-:-:S08]  /*1530*/  DFMA R16, R4, R16, R4 ;  /* 0x000000100410722b */ /* 0x000fd00000000004 */
[----:B------:R-:W-:-:S08]  /*1540*/  DFMA R4, -R30, R16, 1 ;  /* 0x3ff000001e04742b */ /* 0x000fd00000000110 */
[----:B------:R-:W-:-:S08]  /*1550*/  DFMA R4, R16, R4, R16 ;  /* 0x000000041004722b */ /* 0x000fd00000000010 */
[----:B------:R-:W-:-:S08]  /*1560*/  DMUL R56, R18, R4 ;  /* 0x0000000412387228 */ /* 0x000fd00000000000 */
[----:B------:R-:W-:-:S08]  /*1570*/  DFMA R16, -R30, R56, R18 ;  /* 0x000000381e10722b */ /* 0x000fd00000000112 */
[----:B------:R-:W-:-:S10]  /*1580*/  DFMA R56, R4, R16, R56 ;  /* 0x000000100438722b */ /* 0x000fd40000000038 */
[----:B------:R-:W-:-:S05]  /*1590*/  FFMA R3, RZ, R31, R57 ;  /* 0x0000001fff037223 */ /* 0x000fca0000000039 */
[----:B------:R-:W-:-:S13]  /*15a0*/  FSETP.GT.AND P0, PT, |R3|, 1.469367938527859385e-39, PT ;  /* 0x001000000300780b */ /* 0x000fda0003f04200 */
[----:B------:R-:W-:Y:S05]  /*15b0*/  @P0 BRA P1, `(.L_x_19) ;  /* 0x0000000000180947 */ /* 0x000fea0000800000 */
[----:B------:R-:W-:Y:S01]  /*15c0*/  MOV R29, R18 ;  /* 0x00000012001d7202 */ /* 0x000fe20000000f00 */
[----:B------:R-:W-:Y:S01]  /*15d0*/  IMAD.MOV.U32 R28, RZ, RZ, R19 ;  /* 0x000000ffff1c7224 */ /* 0x000fe200078e0013 */
[----:B------:R-:W-:-:S07]  /*15e0*/  MOV R5, 0x1600 ;  /* 0x0000160000057802 */ /* 0x000fce0000000f00 */
[----:B------:R-:W-:Y:S05]  /*15f0*/  CALL.REL.NOINC `($__internal_1_$__cuda_sm20_div_rn_f64_full) ;  /* 0x000000f0008c7944 */ /* 0x000fea0003c00000 */
[----:B------:R-:W-:Y:S02]  /*1600*/  IMAD.MOV.U32 R56, RZ, RZ, R29 ;  /* 0x000000ffff387224 */ /* 0x000fe400078e001d */
[----:B------:R-:W-:-:S07]  /*1610*/  IMAD.MOV.U32 R57, RZ, RZ, R28 ;  /* 0x000000ffff397224 */ /* 0x000fce00078e001c */
.L_x_19:
[----:B------:R-:W-:Y:S05]  /*1620*/  BSYNC.RECONVERGENT B1 ;  /* 0x0000000000017941 */ /* 0x000fea0003800200 */
.L_x_18:
        /* <DEDUP_REMOVED lines=15> */
.L_x_6:
[----:B------:R-:W-:-:S09]  /*1720*/  UISETP.GT.AND UP0, UPT, UR4, 0x6d, UPT ;  /* 0x0000006d0400788c */ /* 0x000fd2000bf04270 */
[----:B------:R-:W-:Y:S05]  /*1730*/  BRA.U UP0, `(.L_x_20) ;  /* 0x0000000900ac7547 */ /* 0x000fea000b800000 */
        /* <DEDUP_REMOVED lines=13> */
[----:B--2--5:R-:W-:-:S10]  /*1810*/  DMUL R18, R14, -UR8 ;  /* 0x800000080e127c28 */ /* 0x024fd40008000000 */
        /* <DEDUP_REMOVED lines=13> */
[----:B------:R-:W-:Y:S01]  /*18f0*/  MOV R29, R18 ;  /* 0x00000012001d7202 */ /* 0x000fe20000000f00 */
[----:B------:R-:W-:Y:S01]  /*1900*/  IMAD.MOV.U32 R28, RZ, RZ, R19 ;  /* 0x000000ffff1c7224 */ /* 0x000fe200078e0013 */
[----:B------:R-:W-:Y:S01]  /*1910*/  MOV R5, 0x1950 ;  /* 0x0000195000057802 */ /* 0x000fe20000000f00 */
[----:B0-----:R-:W-:Y:S02]  /*1920*/  IMAD.U32 R30, RZ, RZ, UR4 ;  /* 0x00000004ff1e7e24 */ /* 0x001fe4000f8e00ff */
[----:B------:R-:W-:-:S07]  /*1930*/  IMAD.U32 R31, RZ, RZ, UR5 ;  /* 0x00000005ff1f7e24 */ /* 0x000fce000f8e00ff */
[----:B------:R-:W-:Y:S05]  /*1940*/  CALL.REL.NOINC `($__internal_1_$__cuda_sm20_div_rn_f64_full) ;  /* 0x000000ec00b87944 */ /* 0x000fea0003c00000 */
[----:B------:R-:W-:Y:S01]  /*1950*/  IMAD.MOV.U32 R60, RZ, RZ, R29 ;  /* 0x000000ffff3c7224 */ /* 0x000fe200078e001d */
[----:B------:R-:W-:-:S07]  /*1960*/  MOV R61, R28 ;  /* 0x0000001c003d7202 */ /* 0x000fce0000000f00 */
.L_x_24:
[----:B------:R-:W-:Y:S05]  /*1970*/  BSYNC.RECONVERGENT B1 ;  /* 0x0000000000017941 */ /* 0x000fea0003800200 */
.L_x_23:
[----:B------:R-:W0:Y:S01]  /*1980*/  LDCU.64 UR4, c[0x3][0x60] ;  /* 0x00c00c00ff0477ac */ /* 0x000e220008000a00 */
[----:B------:R-:W-:Y:S02]  /*1990*/  IMAD.MOV.U32 R56, RZ, RZ, R14 ;  /* 0x000000ffff387224 */ /* 0x000fe400078e000e */
[----:B------:R-:W-:Y:S01]  /*19a0*/  IMAD.MOV.U32 R57, RZ, RZ, R15 ;  /* 0x000000ffff397224 */ /* 0x000fe200078e000f */
[----:B------:R-:W1:Y:S01]  /*19b0*/  LDCU.64 UR8, c[0x3][0x58] ;  /* 0x00c00b00ff0877ac */ /* 0x000e620008000a00 */
[----:B------:R-:W2:Y:S01]  /*19c0*/  LDCU.64 UR10, c[0x3][0x50] ;  /* 0x00c00a00ff0a77ac */ /* 0x000ea20008000a00 */
[----:B------:R-:W3:Y:S01]  /*19d0*/  LDCU.64 UR12, c[0x3][0x48] ;  /* 0x00c00900ff0c77ac */ /* 0x000ee20008000a00 */
[----:B0-----:R-:W-:Y:S02]  /*19e0*/  IMAD.U32 R52, RZ, RZ, UR4 ;  /* 0x00000004ff347e24 */ /* 0x001fe4000f8e00ff */
[----:B------:R-:W-:Y:S01]  /*19f0*/  IMAD.U32 R53, RZ, RZ, UR5 ;  /* 0x00000005ff357e24 */ /* 0x000fe2000f8e00ff */
[----:B-1----:R-:W-:Y:S01]  /*1a00*/  MOV R50, UR8 ;  /* 0x0000000800327c02 */ /* 0x002fe20008000f00 */
[----:B------:R-:W-:-:S02]  /*1a10*/  IMAD.U32 R51, RZ, RZ, UR9 ;  /* 0x00000009ff337e24 */ /* 0x000fc4000f8e00ff */
[----:B--2---:R-:W-:Y:S02]  /*1a20*/  IMAD.U32 R48, RZ, RZ, UR10 ;  /* 0x0000000aff307e24 */ /* 0x004fe4000f8e00ff */
[----:B------:R-:W-:Y:S02]  /*1a30*/  IMAD.U32 R49, RZ, RZ, UR11 ;  /* 0x0000000bff317e24 */ /* 0x000fe4000f8e00ff */
[----:B---3--:R-:W-:Y:S01]  /*1a40*/  IMAD.U32 R46, RZ, RZ, UR12 ;  /* 0x0000000cff2e7e24 */ /* 0x008fe2000f8e00ff */
[----:B------:R-:W-:Y:S01]  /*1a50*/  MOV R47, UR13 ;  /* 0x0000000d002f7c02 */ /* 0x000fe20008000f00 */
[----:B------:R-:W-:Y:S06]  /*1a60*/  BRA `(.L_x_0) ;  /* 0x0000001000f07947 */ /* 0x000fec0003800000 */
.L_x_22:
[----:B------:R-:W0:Y:S01]  /*1a70*/  LDCU.64 UR4, c[0x3][0x78] ;  /* 0x00c00f00ff0477ac */ /* 0x000e220008000a00 */
[----:B-----5:R-:W-:Y:S02]  /*1a80*/  IMAD.MOV.U32 R56, RZ, RZ, R14 ;  /* 0x000000ffff387224 */ /* 0x020fe400078e000e */
[----:B------:R-:W-:Y:S01]  /*1a90*/  IMAD.MOV.U32 R57, RZ, RZ, R15 ;  /* 0x000000ffff397224 */ /* 0x000fe200078e000f */
[----:B------:R-:W1:Y:S01]  /*1aa0*/  LDCU.64 UR8, c[0x3][0x60] ;  /* 0x00c00c00ff0877ac */ /* 0x000e620008000a00 */
[----:B------:R-:W2:Y:S01]  /*1ab0*/  LDCU.64 UR10, c[0x3][0x58] ;  /* 0x00c00b00ff0a77ac */ /* 0x000ea20008000a00 */
[----:B------:R-:W3:Y:S01]  /*1ac0*/  LDCU.64 UR12, c[0x3][0x50] ;  /* 0x00c00a00ff0c77ac */ /* 0x000ee20008000a00 */
[----:B------:R-:W4:Y:S01]  /*1ad0*/  LDCU.64 UR14, c[0x3][0x48] ;  /* 0x00c00900ff0e77ac */ /* 0x000f220008000a00 */
[----:B0-----:R-:W-:Y:S01]  /*1ae0*/  DSETP.NEU.AND P0, PT, RZ, UR4, PT ;  /* 0x00000004ff007e2a */ /* 0x001fe2000bf0d000 */
[----:B-1----:R-:W-:Y:S02]  /*1af0*/  IMAD.U32 R52, RZ, RZ, UR8 ;  /* 0x00000008ff347e24 */ /* 0x002fe4000f8e00ff */
[----:B------:R-:W-:Y:S01]  /*1b00*/  IMAD.U32 R53, RZ, RZ, UR9 ;  /* 0x00000009ff357e24 */ /* 0x000fe2000f8e00ff */
[----:B--2---:R-:W-:Y:S01]  /*1b10*/  MOV R50, UR10 ;  /* 0x0000000a00327c02 */ /* 0x004fe20008000f00 */
[----:B------:R-:W-:-:S02]  /*1b20*/  IMAD.U32 R51, RZ, RZ, UR11 ;  /* 0x0000000bff337e24 */ /* 0x000fc4000f8e00ff */
[----:B---3--:R-:W-:Y:S02]  /*1b30*/  IMAD.U32 R48, RZ, RZ, UR12 ;  /* 0x0000000cff307e24 */ /* 0x008fe4000f8e00ff */
[----:B------:R-:W-:Y:S02]  /*1b40*/  IMAD.U32 R49, RZ, RZ, UR13 ;  /* 0x0000000dff317e24 */ /* 0x000fe4000f8e00ff */
[----:B----4-:R-:W-:Y:S01]  /*1b50*/  IMAD.U32 R46, RZ, RZ, UR14 ;  /* 0x0000000eff2e7e24 */ /* 0x010fe2000f8e00ff */
[----:B------:R-:W-:Y:S02]  /*1b60*/  MOV R47, UR15 ;  /* 0x0000000f002f7c02 */ /* 0x000fe40008000f00 */
[----:B------:R-:W-:Y:S05]  /*1b70*/  @!P0 BRA `(.L_x_0) ;  /* 0x0000001000ac8947 */ /* 0x000fea0003800000 */
[----:B------:R-:W0:Y:S01]  /*1b80*/  LDCU UR10, c[0x3][0x9c] ;  /* 0x00c01380ff0a77ac */ /* 0x000e220008000800 */
[----:B------:R-:W1:Y:S01]  /*1b90*/  LDC.64 R18, c[0x3][0x98] ;  /* 0x00c02600ff127b82 */ /* 0x000e620000000a00 */
[----:B------:R-:W-:Y:S01]  /*1ba0*/  IMAD.MOV.U32 R4, RZ, RZ, 0x1 ;  /* 0x00000001ff047424 */ /* 0x000fe200078e00ff */
[----:B------:R-:W-:Y:S01]  /*1bb0*/  BSSY.RECONVERGENT B1, `(.L_x_25) ;  /* 0x000001b000017945 */ /* 0x000fe20003800200 */
[----:B------:R-:W2:Y:S01]  /*1bc0*/  LDCU.64 UR8, c[0x3][0x88] ;  /* 0x00c01100ff0877ac */ /* 0x000ea20008000a00 */
[----:B0-----:R-:W1:Y:S03]  /*1bd0*/  MUFU.RCP64H R5, UR10 ;  /* 0x0000000a00057d08 */ /* 0x001e660008001800 */
[----:B-1----:R-:W-:-:S08]  /*1be0*/  DFMA R16, R4, -R18, 1 ;  /* 0x3ff000000410742b */ /* 0x002fd00000000812 */
[----:B------:R-:W-:-:S08]  /*1bf0*/  DFMA R16, R16, R16, R16 ;  /* 0x000000101010722b */ /* 0x000fd00000000010 */
[----:B------:R-:W-:Y:S02]  /*1c00*/  DFMA R22, R4, R16, R4 ;  /* 0x000000100416722b */ /* 0x000fe40000000004 */
[C---:B--2---:R-:W-:Y:S02]  /*1c10*/  DMUL R16, R14.reuse, UR8 ;  /* 0x000000080e107c28 */ /* 0x044fe40008000000 */
[----:B------:R-:W-:-:S04]  /*1c20*/  DADD R4, R14, R18 ;  /* 0x000000000e047229 */ /* 0x000fc80000000012 */
[----:B------:R-:W-:-:S04]  /*1c30*/  DFMA R24, R22, -R18, 1 ;  /* 0x3ff000001618742b */ /* 0x000fc80000000812 */
[----:B------:R-:W-:-:S04]  /*1c40*/  DFMA R16, R4, UR4, -R16 ;  /* 0x0000000404107c2b */ /* 0x000fc80008000810 */
[----:B------:R-:W-:-:S06]  /*1c50*/  DFMA R24, R22, R24, R22 ;  /* 0x000000181618722b */ /* 0x000fcc0000000016 */
[----:B------:R-:W-:Y:S02]  /*1c60*/  FSETP.GEU.AND P1, PT, |R17|, 6.5827683646048100446e-37, PT ;  /* 0x036000001100780b */ /* 0x000fe40003f2e200 */
        /* <DEDUP_REMOVED lines=10> */
[----:B0-----:R-:W-:Y:S01]  /*1d10*/  IMAD.U32 R30, RZ, RZ, UR4 ;  /* 0x00000004ff1e7e24 */ /* 0x001fe2000f8e00ff */
[----:B------:R-:W-:-:S07]  /*1d20*/  MOV R31, UR5 ;  /* 0x00000005001f7c02 */ /* 0x000fce0008000f00 */
[----:B------:R-:W-:Y:S05]  /*1d30*/  CALL.REL.NOINC `($__internal_1_$__cuda_sm20_div_rn_f64_full) ;  /* 0x000000e800bc7944 */ /* 0x000fea0003c00000 */
[----:B------:R-:W-:Y:S02]  /*1d40*/  IMAD.MOV.U32 R60, RZ, RZ, R29 ;  /* 0x000000ffff3c7224 */ /* 0x000fe400078e001d */
[----:B------:R-:W-:-:S07]  /*1d50*/  IMAD.MOV.U32 R61, RZ, RZ, R28 ;  /* 0x000000ffff3d7224 */ /* 0x000fce00078e001c */
.L_x_26:
[----:B------:R-:W-:Y:S05]  /*1d60*/  BSYNC.RECONVERGENT B1 ;  /* 0x0000000000017941 */ /* 0x000fea0003800200 */
.L_x_25:
[----:B------:R-:W0:Y:S01]  /*1d70*/  LDCU.64 UR4, c[0x3][0x60] ;  /* 0x00c00c00ff0477ac */ /* 0x000e220008000a00 */
[----:B------:R-:W-:Y:S02]  /*1d80*/  IMAD.MOV.U32 R56, RZ, RZ, R14 ;  /* 0x000000ffff387224 */ /* 0x000fe400078e000e */
[----:B------:R-:W-:Y:S01]  /*1d90*/  IMAD.MOV.U32 R57, RZ, RZ, R15 ;  /* 0x000000ffff397224 */ /* 0x000fe200078e000f */
[----:B------:R-:W1:Y:S01]  /*1da0*/  LDCU.64 UR8, c[0x3][0x58] ;  /* 0x00c00b00ff0877ac */ /* 0x000e620008000a00 */
[----:B------:R-:W2:Y:S01]  /*1db0*/  LDCU.64 UR10, c[0x3][0x50] ;  /* 0x00c00a00ff0a77ac */ /* 0x000ea20008000a00 */
[----:B------:R-:W3:Y:S01]  /*1dc0*/  LDCU.64 UR12, c[0x3][0x48] ;  /* 0x00c00900ff0c77ac */ /* 0x000ee20008000a00 */
[----:B0-----:R-:W-:Y:S01]  /*1dd0*/  MOV R52, UR4 ;  /* 0x0000000400347c02 */ /* 0x001fe20008000f00 */
[----:B------:R-:W-:Y:S02]  /*1de0*/  IMAD.U32 R53, RZ, RZ, UR5 ;  /* 0x00000005ff357e24 */ /* 0x000fe4000f8e00ff */
[----:B-1----:R-:W-:-:S02]  /*1df0*/  IMAD.U32 R50, RZ, RZ, UR8 ;  /* 0x00000008ff327e24 */ /* 0x002fc4000f8e00ff */
[----:B------:R-:W-:Y:S02]  /*1e00*/  IMAD.U32 R51, RZ, RZ, UR9 ;  /* 0x00000009ff337e24 */ /* 0x000fe4000f8e00ff */
[----:B--2---:R-:W-:Y:S01]  /*1e10*/  IMAD.U32 R48, RZ, RZ, UR10 ;  /* 0x0000000aff307e24 */ /* 0x004fe2000f8e00ff */
[----:B------:R-:W-:Y:S01]  /*1e20*/  MOV R49, UR11 ;  /* 0x0000000b00317c02 */ /* 0x000fe20008000f00 */
[----:B---3--:R-:W-:Y:S02]  /*1e30*/  IMAD.U32 R46, RZ, RZ, UR12 ;  /* 0x0000000cff2e7e24 */ /* 0x008fe4000f8e00ff */
[----:B------:R-:W-:Y:S01]  /*1e40*/  IMAD.U32 R47, RZ, RZ, UR13 ;  /* 0x0000000dff2f7e24 */ /* 0x000fe2000f8e00ff */
[----:B------:R-:W-:Y:S06]  /*1e50*/  BRA `(.L_x_0) ;  /* 0x0000000c00f47947 */ /* 0x000fec0003800000 */
.L_x_21:
[----:B------:R-:W0:Y:S01]  /*1e60*/  LDC.64 R22, c[0x3][0x78] ;  /* 0x00c01e00ff167b82 */ /* 0x000e220000000a00 */
[----:B------:R-:W1:Y:S01]  /*1e70*/  LDCU.64 UR4, c[0x3][0x60] ;  /* 0x00c00c00ff0477ac */ /* 0x000e620008000a00 */
[----:B-----5:R-:W-:Y:S02]  /*1e80*/  IMAD.MOV.U32 R62, RZ, RZ, R14 ;  /* 0x000000ffff3e7224 */ /* 0x020fe400078e000e */
[----:B------:R-:W-:Y:S01]  /*1e90*/  IMAD.MOV.U32 R63, RZ, RZ, R15 ;  /* 0x000000ffff3f7224 */ /* 0x000fe200078e000f */
[----:B------:R-:W2:Y:S01]  /*1ea0*/  LDCU.64 UR8, c[0x3][0x58] ;  /* 0x00c00b00ff0877ac */ /* 0x000ea20008000a00 */
[----:B------:R-:W3:Y:S01]  /*1eb0*/  LDCU.64 UR10, c[0x3][0x50] ;  /* 0x00c00a00ff0a77ac */ /* 0x000ee20008000a00 */
[----:B------:R-:W4:Y:S01]  /*1ec0*/  LDCU.64 UR12, c[0x3][0x48] ;  /* 0x00c00900ff0c77ac */ /* 0x000f220008000a00 */
[----:B-1----:R-:W-:Y:S01]  /*1ed0*/  MOV R52, UR4 ;  /* 0x0000000400347c02 */ /* 0x002fe20008000f00 */
[----:B------:R-:W-:Y:S02]  /*1ee0*/  IMAD.U32 R53, RZ, RZ, UR5 ;  /* 0x00000005ff357e24 */ /* 0x000fe4000f8e00ff */
[----:B--2---:R-:W-:Y:S01]  /*1ef0*/  IMAD.U32 R50, RZ, RZ, UR8 ;  /* 0x00000008ff327e24 */ /* 0x004fe2000f8e00ff */
[----:B0-----:R-:W-:Y:S01]  /*1f00*/  DSETP.NEU.AND P0, PT, R22, RZ, PT ;  /* 0x000000ff1600722a */ /* 0x001fe20003f0d000 */
[----:B------:R-:W-:-:S02]  /*1f10*/  IMAD.U32 R51, RZ, RZ, UR9 ;  /* 0x00000009ff337e24 */ /* 0x000fc4000f8e00ff */
[----:B---3--:R-:W-:Y:S01]  /*1f20*/  IMAD.U32 R48, RZ, RZ, UR10 ;  /* 0x0000000aff307e24 */ /* 0x008fe2000f8e00ff */
[----:B------:R-:W-:Y:S01]  /*1f30*/  MOV R49, UR11 ;  /* 0x0000000b00317c02 */ /* 0x000fe20008000f00 */
[----:B----4-:R-:W-:Y:S02]  /*1f40*/  IMAD.U32 R46, RZ, RZ, UR12 ;  /* 0x0000000cff2e7e24 */ /* 0x010fe4000f8e00ff */
[----:B------:R-:W-:-:S07]  /*1f50*/  IMAD.U32 R47, RZ, RZ, UR13 ;  /* 0x0000000dff2f7e24 */ /* 0x000fce000f8e00ff */
[----:B------:R-:W-:Y:S05]  /*1f60*/  @!P0 BRA `(.L_x_0) ;  /* 0x0000000c00b08947 */ /* 0x000fea0003800000 */
[----:B------:R-:W0:Y:S01]  /*1f70*/  MUFU.RCP64H R5, R15 ;  /* 0x0000000f00057308 */ /* 0x000e220000001800 */
[----:B------:R-:W-:Y:S01]  /*1f80*/  IMAD.MOV.U32 R4, RZ, RZ, 0x1 ;  /* 0x00000001ff047424 */ /* 0x000fe200078e00ff */
[----:B------:R-:W-:Y:S05]  /*1f90*/  BSSY.RECONVERGENT B1, `(.L_x_27) ;  /* 0x0000016000017945 */ /* 0x000fea0003800200 */
[----:B0-----:R-:W-:-:S08]  /*1fa0*/  DFMA R16, -R14, R4, 1 ;  /* 0x3ff000000e10742b */ /* 0x001fd00000000104 */
[----:B------:R-:W-:-:S08]  /*1fb0*/  DFMA R16, R16, R16, R16 ;  /* 0x000000101010722b */ /* 0x000fd00000000010 */
[----:B------:R-:W-:Y:S02]  /*1fc0*/  DFMA R16, R4, R16, R4 ;  /* 0x000000100410722b */ /* 0x000fe40000000004 */
[----:B------:R-:W-:-:S06]  /*1fd0*/  DMUL R4, R22, R22 ;  /* 0x0000001616047228 */ /* 0x000fcc0000000000 */
[----:B------:R-:W-:-:S04]  /*1fe0*/  DFMA R18, -R14, R16, 1 ;  /* 0x3ff000000e12742b */ /* 0x000fc80000000110 */
[----:B------:R-:W-:-:S04]  /*1ff0*/  FSETP.GEU.AND P1, PT, |R5|, 6.5827683646048100446e-37, PT ;  /* 0x036000000500780b */ /* 0x000fc80003f2e200 */
        /* <DEDUP_REMOVED lines=9> */
[----:B------:R-:W-:Y:S01]  /*2090*/  MOV R5, 0x20d0 ;  /* 0x000020d000057802 */ /* 0x000fe20000000f00 */
[----:B------:R-:W-:Y:S02]  /*20a0*/  IMAD.MOV.U32 R30, RZ, RZ, R14 ;  /* 0x000000ffff1e7224 */ /* 0x000fe400078e000e */
[----:B------:R-:W-:-:S07]  /*20b0*/  IMAD.MOV.U32 R31, RZ, RZ, R15 ;  /* 0x000000ffff1f7224 */ /* 0x000fce00078e000f */
[----:B------:R-:W-:Y:S05]  /*20c0*/  CALL.REL.NOINC `($__internal_1_$__cuda_sm20_div_rn_f64_full) ;  /* 0x000000e400d87944 */ /* 0x000fea0003c00000 */
[----:B------:R-:W-:Y:S02]  /*20d0*/  IMAD.MOV.U32 R20, RZ, RZ, R29 ;  /* 0x000000ffff147224 */ /* 0x000fe400078e001d */
[----:B------:R-:W-:-:S07]  /*20e0*/  IMAD.MOV.U32 R21, RZ, RZ, R28 ;  /* 0x000000ffff157224 */ /* 0x000fce00078e001c */
.L_x_28:
[----:B------:R-:W-:Y:S05]  /*20f0*/  BSYNC.RECONVERGENT B1 ;  /* 0x0000000000017941 */ /* 0x000fea0003800200 */
.L_x_27:
[----:B------:R-:W0:Y:S01]  /*2100*/  LDCU.64 UR4, c[0x3][0x60] ;  /* 0x00c00c00ff0477ac */ /* 0x000e220008000a00 */
[----:B------:R-:W-:Y:S01]  /*2110*/  MOV R62, R14 ;  /* 0x0000000e003e7202 */ /* 0x000fe20000000f00 */
[----:B------:R-:W-:Y:S01]  /*2120*/  IMAD.MOV.U32 R63, RZ, RZ, R15 ;  /* 0x000000ffff3f7224 */ /* 0x000fe200078e000f */
[----:B------:R-:W1:Y:S01]  /*2130*/  LDCU.64 UR8, c[0x3][0x58] ;  /* 0x00c00b00ff0877ac */ /* 0x000e620008000a00 */
[----:B------:R-:W2:Y:S01]  /*2140*/  LDCU.64 UR10, c[0x3][0x50] ;  /* 0x00c00a00ff0a77ac */ /* 0x000ea20008000a00 */
[----:B------:R-:W3:Y:S01]  /*2150*/  LDCU.64 UR12, c[0x3][0x48] ;  /* 0x00c00900ff0c77ac */ /* 0x000ee20008000a00 */
[----:B0-----:R-:W-:Y:S02]  /*2160*/  IMAD.U32 R52, RZ, RZ, UR4 ;  /* 0x00000004ff347e24 */ /* 0x001fe4000f8e00ff */
[----:B------:R-:W-:Y:S02]  /*2170*/  IMAD.U32 R53, RZ, RZ, UR5 ;  /* 0x00000005ff357e24 */ /* 0x000fe4000f8e00ff */
[----:B-1----:R-:W-:Y:S01]  /*2180*/  IMAD.U32 R50, RZ, RZ, UR8 ;  /* 0x00000008ff327e24 */ /* 0x002fe2000f8e00ff */
[----:B------:R-:W-:Y:S01]  /*2190*/  MOV R51, UR9 ;  /* 0x0000000900337c02 */ /* 0x000fe20008000f00 */
[----:B--2---:R-:W-:-:S02]  /*21a0*/  IMAD.U32 R48, RZ, RZ, UR10 ;  /* 0x0000000aff307e24 */ /* 0x004fc4000f8e00ff */
[----:B------:R-:W-:Y:S02]  /*21b0*/  IMAD.U32 R49, RZ, RZ, UR11 ;  /* 0x0000000bff317e24 */ /* 0x000fe4000f8e00ff */
[----:B---3--:R-:W-:Y:S02]  /*21c0*/  IMAD.U32 R46, RZ, RZ, UR12 ;  /* 0x0000000cff2e7e24 */ /* 0x008fe4000f8e00ff */
[----:B------:R-:W-:Y:S01]  /*21d0*/  IMAD.U32 R47, RZ, RZ, UR13 ;  /* 0x0000000dff2f7e24 */ /* 0x000fe2000f8e00ff */
[----:B------:R-:W-:Y:S06]  /*21e0*/  BRA `(.L_x_0) ;  /* 0x0000000c00107947 */ /* 0x000fec0003800000 */
.L_x_20:
[----:B------:R-:W-:-:S09]  /*21f0*/  UISETP.NE.AND UP0, UPT, UR4, 0x6e, UPT ;  /* 0x0000006e0400788c */ /* 0x000fd2000bf05270 */
[----:B------:R-:W-:Y:S05]  /*2200*/  BRA.U !UP0, `(.L_x_29) ;  /* 0x0000000508547547 */ /* 0x000fea000b800000 */
[----:B------:R-:W-:-:S09]  /*2210*/  UISETP.NE.AND UP0, UPT, UR4, 0x70, UPT ;  /* 0x000000700400788c */ /* 0x000fd2000bf05270 */
[----:B------:R-:W-:Y:S05]  /*2220*/  BRA.U !UP0, `(.L_x_30) ;  /* 0x0000000108687547 */ /* 0x000fea000b800000 */
[----:B------:R-:W0:Y:S01]  /*2230*/  LDCU.64 UR8, c[0x3][0x60] ;  /* 0x00c00c00ff0877ac */ /* 0x000e220008000a00 */
[----:B-----5:R-:W-:Y:S01]  /*2240*/  MOV R48, R14 ;  /* 0x0000000e00307202 */ /* 0x020fe20000000f00 */
[----:B------:R-:W-:Y:S01]  /*2250*/  IMAD.MOV.U32 R49, RZ, RZ, R15 ;  /* 0x000000ffff317224 */ /* 0x000fe200078e000f */
[----:B------:R-:W1:Y:S01]  /*2260*/  LDCU.64 UR10, c[0x3][0x58] ;  /* 0x00c00b00ff0a77ac */ /* 0x000e620008000a00 */
[----:B------:R-:W2:Y:S01]  /*2270*/  LDCU.64 UR12, c[0x3][0x48] ;  /* 0x00c00900ff0c77ac */ /* 0x000ea20008000a00 */
[----:B------:R-:W-:Y:S01]  /*2280*/  UISETP.NE.AND UP0, UPT, UR4, 0x77, UPT ;  /* 0x000000770400788c */ /* 0x000fe2000bf05270 */
[----:B0-----:R-:W-:Y:S02]  /*2290*/  IMAD.U32 R52, RZ, RZ, UR8 ;  /* 0x00000008ff347e24 */ /* 0x001fe4000f8e00ff */
[----:B------:R-:W-:Y:S02]  /*22a0*/  IMAD.U32 R53, RZ, RZ, UR9 ;  /* 0x00000009ff357e24 */ /* 0x000fe4000f8e00ff */
[----:B-1----:R-:W-:Y:S01]  /*22b0*/  IMAD.U32 R50, RZ, RZ, UR10 ;  /* 0x0000000aff327e24 */ /* 0x002fe2000f8e00ff */
[----:B------:R-:W-:Y:S01]  /*22c0*/  MOV R51, UR11 ;  /* 0x0000000b00337c02 */ /* 0x000fe20008000f00 */
[----:B--2---:R-:W-:-:S02]  /*22d0*/  IMAD.U32 R46, RZ, RZ, UR12 ;  /* 0x0000000cff2e7e24 */ /* 0x004fc4000f8e00ff */
[----:B------:R-:W-:Y:S01]  /*22e0*/  IMAD.U32 R47, RZ, RZ, UR13 ;  /* 0x0000000dff2f7e24 */ /* 0x000fe2000f8e00ff */
[----:B------:R-:W-:Y:S06]  /*22f0*/  BRA.U !UP0, `(.L_x_0) ;  /* 0x0000000908cc7547 */ /* 0x000fec000b800000 */
.L_x_8:
[----:B------:R-:W0:Y:S01]  /*2300*/  LDCU.64 UR4, c[0x3][0x60] ;  /* 0x00c00c00ff0477ac */ /* 0x000e220008000a00 */
[----:B------:R-:W1:Y:S01]  /*2310*/  LDCU.64 UR8, c[0x3][0x58] ;  /* 0x00c00b00ff0877ac */ /* 0x000e620008000a00 */
[----:B------:R-:W2:Y:S01]  /*2320*/  LDCU.64 UR10, c[0x3][0x50] ;  /* 0x00c00a00ff0a77ac */ /* 0x000ea20008000a00 */
[----:B------:R-:W3:Y:S01]  /*2330*/  LDCU.64 UR12, c[0x3][0x48] ;  /* 0x00c00900ff0c77ac */ /* 0x000ee20008000a00 */
[----:B0-----:R-:W-:Y:S02]  /*2340*/  IMAD.U32 R52, RZ, RZ, UR4 ;  /* 0x00000004ff347e24 */ /* 0x001fe4000f8e00ff */
[----:B------:R-:W-:Y:S01]  /*2350*/  IMAD.U32 R53, RZ, RZ, UR5 ;  /* 0x00000005ff357e24 */ /* 0x000fe2000f8e00ff */
[----:B-1----:R-:W-:Y:S01]  /*2360*/  MOV R50, UR8 ;  /* 0x0000000800327c02 */ /* 0x002fe20008000f00 */
[----:B------:R-:W-:Y:S02]  /*2370*/  IMAD.U32 R51, RZ, RZ, UR9 ;  /* 0x00000009ff337e24 */ /* 0x000fe4000f8e00ff */
[----:B--2---:R-:W-:-:S02]  /*2380*/  IMAD.U32 R48, RZ, RZ, UR10 ;  /* 0x0000000aff307e24 */ /* 0x004fc4000f8e00ff */
[----:B------:R-:W-:Y:S02]  /*2390*/  IMAD.U32 R49, RZ, RZ, UR11 ;  /* 0x0000000bff317e24 */ /* 0x000fe4000f8e00ff */
[----:B---3--:R-:W-:Y:S01]  /*23a0*/  IMAD.U32 R46, RZ, RZ, UR12 ;  /* 0x0000000cff2e7e24 */ /* 0x008fe2000f8e00ff */
[----:B------:R-:W-:Y:S01]  /*23b0*/  MOV R47, UR13 ;  /* 0x0000000d002f7c02 */ /* 0x000fe20008000f00 */
[----:B------:R-:W-:Y:S06]  /*23c0*/  BRA `(.L_x_0) ;  /* 0x0000000800987947 */ /* 0x000fec0003800000 */
.L_x_30:
[----:B------:R-:W0:Y:S01]  /*23d0*/  LDC.64 R4, c[0x3][0x78] ;  /* 0x00c01e00ff047b82 */ /* 0x000e220000000a00 */
[----:B------:R-:W1:Y:S01]  /*23e0*/  LDCU.64 UR4, c[0x3][0x60] ;  /* 0x00c00c00ff0477ac */ /* 0x000e620008000a00 */
[----:B-----5:R-:W-:Y:S02]  /*23f0*/  IMAD.MOV.U32 R20, RZ, RZ, R14 ;  /* 0x000000ffff147224 */ /* 0x020fe400078e000e */
[----:B------:R-:W-:Y:S01]  /*2400*/  IMAD.MOV.U32 R21, RZ, RZ, R15 ;  /* 0x000000ffff157224 */ /* 0x000fe200078e000f */
[----:B------:R-:W2:Y:S01]  /*2410*/  LDCU.64 UR8, c[0x3][0x58] ;  /* 0x00c00b00ff0877ac */ /* 0x000ea20008000a00 */
[----:B------:R-:W3:Y:S01]  /*2420*/  LDCU.64 UR10, c[0x3][0x50] ;  /* 0x00c00a00ff0a77ac */ /* 0x000ee20008000a00 */
[----:B------:R-:W4:Y:S01]  /*2430*/  LDCU.64 UR12, c[0x3][0x48] ;  /* 0x00c00900ff0c77ac */ /* 0x000f220008000a00 */
[----:B-1----:R-:W-:Y:S02]  /*2440*/  IMAD.U32 R52, RZ, RZ, UR4 ;  /* 0x00000004ff347e24 */ /* 0x002fe4000f8e00ff */
[----:B------:R-:W-:Y:S01]  /*2450*/  IMAD.U32 R53, RZ, RZ, UR5 ;  /* 0x00000005ff357e24 */ /* 0x000fe2000f8e00ff */
[----:B--2---:R-:W-:Y:S01]  /*2460*/  MOV R50, UR8 ;  /* 0x0000000800327c02 */ /* 0x004fe20008000f00 */
[----:B0-----:R-:W-:Y:S01]  /*2470*/  DSETP.NEU.AND P0, PT, R4, RZ, PT ;  /* 0x000000ff0400722a */ /* 0x001fe20003f0d000 */
[----:B------:R-:W-:-:S02]  /*2480*/  IMAD.U32 R51, RZ, RZ, UR9 ;  /* 0x00000009ff337e24 */ /* 0x000fc4000f8e00ff */
[----:B---3--:R-:W-:Y:S02]  /*2490*/  IMAD.U32 R48, RZ, RZ, UR10 ;  /* 0x0000000aff307e24 */ /* 0x008fe4000f8e00ff */
[----:B------:R-:W-:Y:S02]  /*24a0*/  IMAD.U32 R49, RZ, RZ, UR11 ;  /* 0x0000000bff317e24 */ /* 0x000fe4000f8e00ff */
[----:B----4-:R-:W-:Y:S01]  /*24b0*/  IMAD.U32 R46, RZ, RZ, UR12 ;  /* 0x0000000cff2e7e24 */ /* 0x010fe2000f8e00ff */
[----:B------:R-:W-:-:S06]  /*24c0*/  MOV R47, UR13 ;  /* 0x0000000d002f7c02 */ /* 0x000fcc0008000f00 */
[----:B------:R-:W-:Y:S05]  /*24d0*/  @!P0 BRA `(.L_x_0) ;  /* 0x0000000800548947 */ /* 0x000fea0003800000 */
[----:B------:R-:W0:Y:S01]  /*24e0*/  MUFU.RCP64H R17, R15 ;  /* 0x0000000f00117308 */ /* 0x000e220000001800 */
[----:B------:R-:W-:Y:S01]  /*24f0*/  IMAD.MOV.U32 R16, RZ, RZ, 0x1 ;  /* 0x00000001ff107424 */ /* 0x000fe200078e00ff */
[----:B------:R-:W-:Y:S01]  /*2500*/  DMUL R4, R4, R4 ;  /* 0x0000000404047228 */ /* 0x000fe20000000000 */
[----:B------:R-:W-:Y:S09]  /*2510*/  BSSY.RECONVERGENT B1, `(.L_x_31) ;  /* 0x0000015000017945 */ /* 0x000ff20003800200 */
        /* <DEDUP_REMOVED lines=12> */
[----:B------:R-:W-:Y:S01]  /*25e0*/  IMAD.MOV.U32 R28, RZ, RZ, R5 ;  /* 0x000000ffff1c7224 */ /* 0x000fe200078e0005 */
[----:B------:R-:W-:Y:S01]  /*25f0*/  MOV R31, R15 ;  /* 0x0000000f001f7202 */ /* 0x000fe20000000f00 */
[----:B------:R-:W-:Y:S01]  /*2600*/  IMAD.MOV.U32 R29, RZ, RZ, R4 ;  /* 0x000000ffff1d7224 */ /* 0x000fe200078e0004 */
[----:B------:R-:W-:Y:S01]  /*2610*/  MOV R5, 0x2640 ;  /* 0x0000264000057802 */ /* 0x000fe20000000f00 */
[----:B------:R-:W-:-:S07]  /*2620*/  IMAD.MOV.U32 R30, RZ, RZ, R14 ;  /* 0x000000ffff1e7224 */ /* 0x000fce00078e000e */
[----:B------:R-:W-:Y:S05]  /*2630*/  CALL.REL.NOINC `($__internal_1_$__cuda_sm20_div_rn_f64_full) ;  /* 0x000000e0007c7944 */ /* 0x000fea0003c00000 */
[----:B------:R-:W-:Y:S02]  /*2640*/  IMAD.MOV.U32 R62, RZ, RZ, R29 ;  /* 0x000000ffff3e7224 */ /* 0x000fe400078e001d */
[----:B------:R-:W-:-:S07]  /*2650*/  IMAD.MOV.U32 R63, RZ, RZ, R28 ;  /* 0x000000ffff3f7224 */ /* 0x000fce00078e001c */
.L_x_32:
[----:B------:R-:W-:Y:S05]  /*2660*/  BSYNC.RECONVERGENT B1 ;  /* 0x0000000000017941 */ /* 0x000fea0003800200 */
.L_x_31:
        /* <DEDUP_REMOVED lines=15> */
.L_x_29:
        /* <DEDUP_REMOVED lines=24> */
[----:B------:R-:W-:Y:S02]  /*28e0*/  MOV R28, R19 ;  /* 0x00000013001c7202 */ /* 0x000fe40000000f00 */
[----:B------:R-:W-:Y:S01]  /*28f0*/  MOV R5, 0x2930 ;  /* 0x0000293000057802 */ /* 0x000fe20000000f00 */
[----:B0-----:R-:W-:Y:S02]  /*2900*/  IMAD.U32 R30, RZ, RZ, UR4 ;  /* 0x00000004ff1e7e24 */ /* 0x001fe4000f8e00ff */
[----:B------:R-:W-:-:S07]  /*2910*/  IMAD.U32 R31, RZ, RZ, UR5 ;  /* 0x00000005ff1f7e24 */ /* 0x000fce000f8e00ff */
[----:B------:R-:W-:Y:S05]  /*2920*/  CALL.REL.NOINC `($__internal_1_$__cuda_sm20_div_rn_f64_full) ;  /* 0x000000dc00c07944 */ /* 0x000fea0003c00000 */
[----:B------:R-:W-:Y:S02]  /*2930*/  IMAD.MOV.U32 R58, RZ, RZ, R29 ;  /* 0x000000ffff3a7224 */ /* 0x000fe400078e001d */
[----:B------:R-:W-:-:S07]  /*2940*/  IMAD.MOV.U32 R59, RZ, RZ, R28 ;  /* 0x000000ffff3b7224 */ /* 0x000fce00078e001c */
.L_x_35:
[----:B------:R-:W-:Y:S05]  /*2950*/  BSYNC.RECONVERGENT B1 ;  /* 0x0000000000017941 */ /* 0x000fea0003800200 */
.L_x_34:
        /* <DEDUP_REMOVED lines=15> */
.L_x_33:
[----:B------:R-:W0:Y:S01]  /*2a50*/  LDCU.64 UR4, c[0x3][0x78] ;  /* 0x00c00f00ff0477ac */ /* 0x000e220008000a00 */
[----:B-----5:R-:W-:Y:S01]  /*2a60*/  MOV R54, R14 ;  /* 0x0000000e00367202 */ /* 0x020fe20000000f00 */
[----:B------:R-:W-:Y:S01]  /*2a70*/  IMAD.MOV.U32 R55, RZ, RZ, R15 ;  /* 0x000000ffff377224 */ /* 0x000fe200078e000f */
[----:B------:R-:W1:Y:S01]  /*2a80*/  LDCU.64 UR8, c[0x3][0x60] ;  /* 0x00c00c00ff0877ac */ /* 0x000e620008000a00 */
[----:B------:R-:W2:Y:S01]  /*2a90*/  LDCU.64 UR10, c[0x3][0x58] ;  /* 0x00c00b00ff0a77ac */ /* 0x000ea20008000a00 */
[----:B------:R-:W3:Y:S01]  /*2aa0*/  LDCU.64 UR12, c[0x3][0x50] ;  /* 0x00c00a00ff0c77ac */ /* 0x000ee20008000a00 */
[----:B------:R-:W4:Y:S01]  /*2ab0*/  LDCU.64 UR14, c[0x3][0x48] ;  /* 0x00c00900ff0e77ac */ /* 0x000f220008000a00 */
[----:B0-----:R-:W-:Y:S01]  /*2ac0*/  DSETP.NEU.AND P0, PT, RZ, UR4, PT ;  /* 0x00000004ff007e2a */ /* 0x001fe2000bf0d000 */
[----:B-1----:R-:W-:Y:S02]  /*2ad0*/  IMAD.U32 R52, RZ, RZ, UR8 ;  /* 0x00000008ff347e24 */ /* 0x002fe4000f8e00ff */
[----:B------:R-:W-:-:S02]  /*2ae0*/  IMAD.U32 R53, RZ, RZ, UR9 ;  /* 0x00000009ff357e24 */ /* 0x000fc4000f8e00ff */
[----:B--2---:R-:W-:Y:S01]  /*2af0*/  IMAD.U32 R50, RZ, RZ, UR10 ;  /* 0x0000000aff327e24 */ /* 0x004fe2000f8e00ff */
[----:B------:R-:W-:Y:S01]  /*2b00*/  MOV R51, UR11 ;  /* 0x0000000b00337c02 */ /* 0x000fe20008000f00 */
[----:B---3--:R-:W-:Y:S02]  /*2b10*/  IMAD.U32 R48, RZ, RZ, UR12 ;  /* 0x0000000cff307e24 */ /* 0x008fe4000f8e00ff */
[----:B------:R-:W-:Y:S02]  /*2b20*/  IMAD.U32 R49, RZ, RZ, UR13 ;  /* 0x0000000dff317e24 */ /* 0x000fe4000f8e00ff */
[----:B----4-:R-:W-:Y:S02]  /*2b30*/  IMAD.U32 R46, RZ, RZ, UR14 ;  /* 0x0000000eff2e7e24 */ /* 0x010fe4000f8e00ff */
[----:B------:R-:W-:Y:S01]  /*2b40*/  IMAD.U32 R47, RZ, RZ, UR15 ;  /* 0x0000000fff2f7e24 */ /* 0x000fe2000f8e00ff */
[----:B------:R-:W-:Y:S06]  /*2b50*/  @!P0 BRA `(.L_x_0) ;  /* 0x0000000000b48947 */ /* 0x000fec0003800000 */
[----:B------:R-:W0:Y:S01]  /*2b60*/  LDCU UR10, c[0x3][0x94] ;  /* 0x00c01280ff0a77ac */ /* 0x000e220008000800 */
[----:B------:R-:W1:Y:S01]  /*2b70*/  LDC.64 R18, c[0x3][0x90] ;  /* 0x00c02400ff127b82 */ /* 0x000e620000000a00 */
[----:B------:R-:W-:Y:S01]  /*2b80*/  MOV R4, 0x1 ;  /* 0x0000000100047802 */ /* 0x000fe20000000f00 */
        /* <DEDUP_REMOVED lines=27> */
.L_x_37:
[----:B------:R-:W-:Y:S05]  /*2d40*/  BSYNC.RECONVERGENT B1 ;  /* 0x0000000000017941 */ /* 0x000fea0003800200 */
.L_x_36:
        /* <DEDUP_REMOVED lines=13> */
[----:B------:R-:W-:-:S07]  /*2e20*/  IMAD.U32 R47, RZ, RZ, UR13 ;  /* 0x0000000dff2f7e24 */ /* 0x000fce000f8e00ff */
.L_x_0:
[----:B------:R-:W0:Y:S01]  /*2e30*/  MUFU.RCP64H R5, R49 ;  /* 0x0000003100057308 */ /* 0x000e220000001800 */
[----:B------:R-:W-:Y:S01]  /*2e40*/  IMAD.MOV.U32 R4, RZ, RZ, 0x1 ;  /* 0x00000001ff047424 */ /* 0x000fe200078e00ff */
[----:B------:R-:W-:Y:S01]  /*2e50*/  UMOV UR4, 0x60000000 ;  /* 0x6000000000047882 */ /* 0x000fe20000000000 */
[----:B------:R-:W-:Y:S01]  /*2e60*/  UMOV UR5, 0x401921fb ;  /* 0x401921fb00057882 */ /* 0x000fe20000000000 */
[----:B------:R-:W-:Y:S03]  /*2e70*/  BSSY.RECONVERGENT B1, `(.L_x_38) ;  /* 0x0000014000017945 */ /* 0x000fe60003800200 */
[----:B0----5:R-:W-:-:S08]  /*2e80*/  DFMA R14, R4, -R48, 1 ;  /* 0x3ff00000040e742b */ /* 0x021fd00000000830 */
[----:B------:R-:W-:-:S08]  /*2e90*/  DFMA R14, R14, R14, R14 ;  /* 0x0000000e0e0e722b */ /* 0x000fd0000000000e */
[----:B------:R-:W-:-:S08]  /*2ea0*/  DFMA R14, R4, R14, R4 ;  /* 0x0000000e040e722b */ /* 0x000fd00000000004 */
[----:B------:R-:W-:-:S08]  /*2eb0*/  DFMA R4, R14, -R48, 1 ;  /* 0x3ff000000e04742b */ /* 0x000fd00000000830 */
[----:B------:R-:W-:-:S08]  /*2ec0*/  DFMA R4, R14, R4, R14 ;  /* 0x000000040e04722b */ /* 0x000fd0000000000e */
[----:B------:R-:W-:-:S08]  /*2ed0*/  DMUL R16, R4, UR4 ;  /* 0x0000000404107c28 */ /* 0x000fd00008000000 */
[----:B------:R-:W-:-:S08]  /*2ee0*/  DFMA R14, R16, -R48, UR4 ;  /* 0x00000004100e7e2b */ /* 0x000fd00008000830 */
[----:B------:R-:W-:-:S10]  /*2ef0*/  DFMA R16, R4, R14, R16 ;  /* 0x0000000e0410722b */ /* 0x000fd40000000010 */
[----:B------:R-:W-:-:S05]  /*2f00*/  FFMA R3, RZ, R49, R17 ;  /* 0x00000031ff037223 */ /* 0x000fca0000000011 */
[----:B------:R-:W-:-:S13]  /*2f10*/  FSETP.GT.AND P0, PT, |R3|, 1.469367938527859385e-39, PT ;  /* 0x001000000300780b */ /* 0x000fda0003f04200 */
[----:B------:R-:W-:Y:S05]  /*2f20*/  @P0 BRA `(.L_x_39) ;  /* 0x0000000000200947 */ /* 0x000fea0003800000 */
[----:B------:R-:W-:Y:S01]  /*2f30*/  IMAD.MOV.U32 R29, RZ, RZ, 0x60000000 ;  /* 0x60000000ff1d7424 */ /* 0x000fe200078e00ff */
[----:B------:R-:W-:Y:S01]  /*2f40*/  MOV R30, R48 ;  /* 0x00000030001e7202 */ /* 0x000fe20000000f00 */
[----:B------:R-:W-:Y:S01]  /*2f50*/  IMAD.MOV.U32 R28, RZ, RZ, 0x401921fb ;  /* 0x401921fbff1c7424 */ /* 0x000fe200078e00ff */
[----:B------:R-:W-:Y:S01]  /*2f60*/  MOV R5, 0x2f90 ;  /* 0x00002f9000057802 */ /* 0x000fe20000000f00 */
[----:B------:R-:W-:-:S07]  /*2f70*/  IMAD.MOV.U32 R31, RZ, RZ, R49 ;  /* 0x000000ffff1f7224 */ /* 0x000fce00078e0031 */
[----:B------:R-:W-:Y:S05]  /*2f80*/  CALL.REL.NOINC `($__internal_1_$__cuda_sm20_div_rn_f64_full) ;  /* 0x000000d800287944 */ /* 0x000fea0003c00000 */
[----:B------:R-:W-:Y:S02]  /*2f90*/  IMAD.MOV.U32 R16, RZ, RZ, R29 ;  /* 0x000000ffff107224 */ /* 0x000fe400078e001d */
[----:B------:R-:W-:-:S07]  /*2fa0*/  IMAD.MOV.U32 R17, RZ, RZ, R28 ;  /* 0x000000ffff117224 */ /* 0x000fce00078e001c */
.L_x_39:
[----:B------:R-:W-:Y:S05]  /*2fb0*/  BSYNC.RECONVERGENT B1 ;  /* 0x0000000000017941 */ /* 0x000fea0003800200 */
.L_x_38:
[----:B------:R-:W0:Y:S01]  /*2fc0*/  LDCU UR4, c[0x3][0xa8] ;  /* 0x00c01500ff0477ac */ /* 0x000e220008000800 */
[----:B------:R-:W-:Y:S01]  /*2fd0*/  BSSY.RECONVERGENT B0, `(.L_x_40) ;  /* 0x000001a000007945 */ /* 0x000fe20003800200 */
[----:B0-----:R-:W-:-:S13]  /*2fe0*/  ISETP.NE.AND P1, PT, RZ, UR4, PT ;  /* 0x00000004ff007c0c */ /* 0x001fda000bf25270 */
[----:B------:R-:W-:-:S14]  /*2ff0*/  DSETP.NEU.AND P1, PT, R62, RZ, P1 ;  /* 0x000000ff3e00722a */ /* 0x000fdc0000f2d000 */
[----:B------:R-:W-:Y:S05]  /*3000*/  @!P1 BRA `(.L_x_41) ;  /* 0x0000000000589947 */ /* 0x000fea0003800000 */
[----:B------:R-:W0:Y:S01]  /*3010*/  MUFU.RCP64H R5, R63 ;  /* 0x0000003f00057308 */ /* 0x000e220000001800 */
[----:B------:R-:W-:Y:S01]  /*3020*/  VIADD R4, R63, 0x300402 ;  /* 0x003004023f047836 */ /* 0x000fe20000000000 */
[----:B------:R-:W-:Y:S04]  /*3030*/  BSSY.RECONVERGENT B1, `(.L_x_42) ;  /* 0x0000010000017945 */ /* 0x000fe80003800200 */
[----:B------:R-:W-:Y:S01]  /*3040*/  FSETP.GEU.AND P0, PT, |R4|, 5.8789094863358348022e-39, PT ;  /* 0x004004020400780b */ /* 0x000fe20003f0e200 */
[----:B0-----:R-:W-:-:S08]  /*3050*/  DFMA R14, R4, -R62, 1 ;  /* 0x3ff00000040e742b */ /* 0x001fd0000000083e */
[----:B------:R-:W-:-:S08]  /*3060*/  DFMA R14, R14, R14, R14 ;  /* 0x0000000e0e0e722b */ /* 0x000fd0000000000e */
[----:B------:R-:W-:-:S08]  /*3070*/  DFMA R14, R4, R14, R4 ;  /* 0x0000000e040e722b */ /* 0x000fd00000000004 */
[----:B------:R-:W-:-:S08]  /*3080*/  DFMA R18, R14, -R62, 1 ;  /* 0x3ff000000e12742b */ /* 0x000fd0000000083e */
[----:B------:R-:W-:Y:S01]  /*3090*/  DFMA R14, R14, R18, R14 ;  /* 0x000000120e0e722b */ /* 0x000fe2000000000e */
[----:B------:R-:W-:Y:S10]  /*30a0*/  @P0 BRA `(.L_x_43) ;  /* 0x0000000000200947 */ /* 0x000ff40003800000 */
[----:B------:R-:W-:Y:S01]  /*30b0*/  LOP3.LUT R5, R63, 0x7fffffff, RZ, 0xc0, !PT ;  /* 0x7fffffff3f057812 */ /* 0x000fe200078ec0ff */
[----:B------:R-:W-:Y:S01]  /*30c0*/  IMAD.MOV.U32 R29, RZ, RZ, R63 ;  /* 0x000000ffff1d7224 */ /* 0x000fe200078e003f */
[----:B------:R-:W-:Y:S02]  /*30d0*/  MOV R28, R62 ;  /* 0x0000003e001c7202 */ /* 0x000fe40000000f00 */
[----:B------:R-:W-:Y:S01]  /*30e0*/  MOV R14, 0x3110 ;  /* 0x00003110000e7802 */ /* 0x000fe20000000f00 */
[----:B------:R-:W-:-:S07]  /*30f0*/  VIADD R5, R5, 0xfff00000 ;  /* 0xfff0000005057836 */ /* 0x000fce0000000000 */
[----:B------:R-:W-:Y:S05]  /*3100*/  CALL.REL.NOINC `($__internal_0_$__cuda_sm20_dblrcp_rn_slowpath_v3) ;  /* 0x000000d4001c7944 */ /* 0x000fea0003c00000 */
[----:B------:R-:W-:Y:S02]  /*3110*/  IMAD.MOV.U32 R14, RZ, RZ, R5 ;  /* 0x000000ffff0e7224 */ /* 0x000fe400078e0005 */
[----:B------:R-:W-:-:S07]  /*3120*/  IMAD.MOV.U32 R15, RZ, RZ, R28 ;  /* 0x000000ffff0f7224 */ /* 0x000fce00078e001c */
.L_x_43:
[----:B------:R-:W-:Y:S05]  /*3130*/  BSYNC.RECONVERGENT B1 ;  /* 0x0000000000017941 */ /* 0x000fea0003800200 */
.L_x_42:
[----:B------:R-:W-:-:S06]  /*3140*/  DSETP.GEU.AND P0, PT, R14, R16, PT ;  /* 0x000000100e00722a */ /* 0x000fcc0003f0e000 */
[----:B------:R-:W-:Y:S02]  /*3150*/  FSEL R16, R14, R16, !P0 ;  /* 0x000000100e107208 */ /* 0x000fe40004000000 */
[----:B------:R-:W-:-:S07]  /*3160*/  FSEL R17, R15, R17, !P0 ;  /* 0x000000110f117208 */ /* 0x000fce0004000000 */
.L_x_41:
[----:B------:R-:W-:Y:S05]  /*3170*/  BSYNC.RECONVERGENT B0 ;  /* 0x0000000000007941 */ /* 0x000fea0003800200 */
.L_x_40:
[----:B------:R-:W-:Y:S01]  /*3180*/  DSETP.NEU.AND P0, PT, R54, RZ, PT ;  /* 0x000000ff3600722a */ /* 0x000fe20003f0d000 */
[----:B------:R-:W-:Y:S05]  /*3190*/  BSSY.RECONVERGENT B0, `(.L_x_44) ;  /* 0x000002f000007945 */ /* 0x000fea0003800200 */
[----:B------:R-:W-:-:S14]  /*31a0*/  DSETP.NEU.OR P0, PT, R56, RZ, P0 ;  /* 0x000000ff3800722a */ /* 0x000fdc000070d400 */
[----:B------:R-:W-:Y:S05]  /*31b0*/  @!P0 BRA `(.L_x_45) ;  /* 0x0000000000b08947 */ /* 0x000fea0003800000 */
[----:B------:R-:W0:Y:S01]  /*31c0*/  MUFU.RCP64H R5, R57 ;  /* 0x0000003900057308 */ /* 0x000e220000001800 */
[----:B------:R-:W-:Y:S01]  /*31d0*/  IADD3 R4, PT, PT, R57, 0x300402, RZ ;  /* 0x0030040239047810 */ /* 0x000fe20007ffe0ff */
[----:B------:R-:W-:Y:S03]  /*31e0*/  BSSY.RECONVERGENT B1, `(.L_x_46) ;  /* 0x0000010000017945 */ /* 0x000fe60003800200 */
[----:B------:R-:W-:Y:S02]  /*31f0*/  FSETP.GEU.AND P2, PT, |R4|, 5.8789094863358348022e-39, PT ;  /* 0x004004020400780b */ /* 0x000fe40003f4e200 */
        /* <DEDUP_REMOVED lines=8> */
[----:B------:R-:W-:Y:S01]  /*3280*/  MOV R14, 0x32c0 ;  /* 0x000032c0000e7802 */ /* 0x000fe20000000f00 */
[----:B------:R-:W-:Y:S02]  /*3290*/  IMAD.MOV.U32 R29, RZ, RZ, R57 ;  /* 0x000000ffff1d7224 */ /* 0x000fe400078e0039 */
[----:B------:R-:W-:-:S07]  /*32a0*/  VIADD R5, R5, 0xfff00000 ;  /* 0xfff0000005057836 */ /* 0x000fce0000000000 */
[----:B------:R-:W-:Y:S05]  /*32b0*/  CALL.REL.NOINC `($__internal_0_$__cuda_sm20_dblrcp_rn_slowpath_v3) ;  /* 0x000000d000b07944 */ /* 0x000fea0003c00000 */
[----:B------:R-:W-:Y:S01]  /*32c0*/  IMAD.MOV.U32 R18, RZ, RZ, R5 ;  /* 0x000000ffff127224 */ /* 0x000fe200078e0005 */
[----:B------:R-:W-:-:S07]  /*32d0*/  MOV R19, R28 ;  /* 0x0000001c00137202 */ /* 0x000fce0000000f00 */
.L_x_47:
[----:B------:R-:W-:Y:S05]  /*32e0*/  BSYNC.RECONVERGENT B1 ;  /* 0x0000000000017941 */ /* 0x000fea0003800200 */
.L_x_46:
        /* <DEDUP_REMOVED lines=16> */
[----:B------:R-:W-:Y:S01]  /*33f0*/  MOV R14, R5 ;  /* 0x00000005000e7202 */ /* 0x000fe20000000f00 */
[----:B------:R-:W-:-:S07]  /*3400*/  IMAD.MOV.U32 R15, RZ, RZ, R28 ;  /* 0x000000ffff0f7224 */ /* 0x000fce00078e001c */
.L_x_49:
[----:B------:R-:W-:Y:S05]  /*3410*/  BSYNC.RECONVERGENT B1 ;  /* 0x0000000000017941 */ /* 0x000fea0003800200 */
.L_x_48:
[----:B------:R-:W-:-:S06]  /*3420*/  DSETP.GEU.AND P2, PT, R18, R14, PT ;  /* 0x0000000e1200722a */ /* 0x000fcc0003f4e000 */
[----:B------:R-:W-:Y:S02]  /*3430*/  FSEL R4, R18, R14, !P2 ;  /* 0x0000000e12047208 */ /* 0x000fe40005000000 */
[----:B------:R-:W-:-:S06]  /*3440*/  FSEL R5, R19, R15, !P2 ;  /* 0x0000000f13057208 */ /* 0x000fcc0005000000 */
[----:B------:R-:W-:-:S06]  /*3450*/  DSETP.GEU.AND P2, PT, R4, R16, PT ;  /* 0x000000100400722a */ /* 0x000fcc0003f4e000 */
[----:B------:R-:W-:Y:S02]  /*3460*/  FSEL R16, R4, R16, !P2 ;  /* 0x0000001004107208 */ /* 0x000fe40005000000 */
[----:B------:R-:W-:-:S07]  /*3470*/  FSEL R17, R5, R17, !P2 ;  /* 0x0000001105117208 */ /* 0x000fce0005000000 */
.L_x_45:
[----:B------:R-:W-:Y:S05]  /*3480*/  BSYNC.RECONVERGENT B0 ;  /* 0x0000000000007941 */ /* 0x000fea0003800200 */
.L_x_44:
[----:B------:R-:W0:Y:S01]  /*3490*/  LDCU UR4, c[0x3][0xa4] ;  /* 0x00c01480ff0477ac */ /* 0x000e220008000800 */
[----:B------:R-:W-:Y:S01]  /*34a0*/  IMAD.MOV.U32 R4, RZ, RZ, 0x1 ;  /* 0x00000001ff047424 */ /* 0x000fe200078e00ff */
[----:B------:R-:W-:Y:S01]  /*34b0*/  FSETP.GEU.AND P3, PT, |R17|, 6.5827683646048100446e-37, PT ;  /* 0x036000001100780b */ /* 0x000fe20003f6e200 */
[----:B------:R-:W-:Y:S01]  /*34c0*/  BSSY.RECONVERGENT B1, `(.L_x_50) ;  /* 0x0000014000017945 */ /* 0x000fe20003800200 */
[----:B0-----:R-:W0:Y:S08]  /*34d0*/  I2F.F64 R30, UR4 ;  /* 0x00000004001e7d12 */ /* 0x001e300008201c00 */
[----:B0-----:R-:W0:Y:S02]  /*34e0*/  MUFU.RCP64H R5, R31 ;  /* 0x0000001f00057308 */ /* 0x001e240000001800 */
        /* <DEDUP_REMOVED lines=17> */
.L_x_51:
[----:B------:R-:W-:Y:S05]  /*3600*/  BSYNC.RECONVERGENT B1 ;  /* 0x0000000000017941 */ /* 0x000fea0003800200 */
.L_x_50:
[----:B------:R-:W0:Y:S01]  /*3610*/  LDCU UR4, c[0x3][0xb0] ;  /* 0x00c01600ff0477ac */ /* 0x000e220008000800 */
[----:B------:R-:W-:Y:S01]  /*3620*/  IMAD.SHL.U32 R16, R2, 0x4, RZ ;  /* 0x0000000402107824 */ /* 0x000fe200078e00ff */
[----:B------:R-:W-:Y:S01]  /*3630*/  SHF.R.U32.HI R2, RZ, 0x1e, R2 ;  /* 0x0000001eff027819 */ /* 0x000fe20000011602 */
[----:B------:R-:W-:Y:S01]  /*3640*/  BSSY.RECONVERGENT B1, `(.L_x_52) ;  /* 0x0000cd5000017945 */ /* 0x000fe20003800200 */
[----:B------:R-:W1:Y:S01]  /*3650*/  LDCU.128 UR12, c[0x0][0x3a0] ;  /* 0x00007400ff0c77ac */ /* 0x000e620008000c00 */
[----:B------:R-:W2:Y:S01]  /*3660*/  LDCU.64 UR8, c[0x0][0x398] ;  /* 0x00007300ff0877ac */ /* 0x000ea20008000a00 */
[----:B0-----:R-:W-:Y:S01]  /*3670*/  UISETP.NE.AND UP0, UPT, UR4, URZ, UPT ;  /* 0x000000ff0400728c */ /* 0x001fe2000bf05270 */
[C---:B-1----:R-:W-:Y:S02]  /*3680*/  IADD3 R18, P3, PT, R16.reuse, UR12, RZ ;  /* 0x0000000c10127c10 */ /* 0x042fe4000ff7e0ff */
[C---:B------:R-:W-:Y:S02]  /*3690*/  IADD3 R22, P4, PT, R16.reuse, UR14, RZ ;  /* 0x0000000e10167c10 */ /* 0x040fe4000ff9e0ff */
[----:B--2---:R-:W-:-:S02]  /*36a0*/  IADD3 R16, P2, PT, R16, UR8, RZ ;  /* 0x0000000810107c10 */ /* 0x004fc4000ff5e0ff */
[C---:B------:R-:W-:Y:S02]  /*36b0*/  IADD3.X R19, PT, PT, R2.reuse, UR13, RZ, P3, !PT ;  /* 0x0000000d02137c10 */ /* 0x040fe40009ffe4ff */
[C---:B------:R-:W-:Y:S02]  /*36c0*/  IADD3.X R23, PT, PT, R2.reuse, UR15, RZ, P4, !PT ;  /* 0x0000000f02177c10 */ /* 0x040fe4000a7fe4ff */
[----:B------:R-:W-:Y:S01]  /*36d0*/  IADD3.X R17, PT, PT, R2, UR9, RZ, P2, !PT ;  /* 0x0000000902117c10 */ /* 0x000fe200097fe4ff */
[----:B------:R-:W-:Y:S06]  /*36e0*/  BRA.U !UP0, `(.L_x_53) ;  /* 0x0000001d08f87547 */ /* 0x000fec000b800000 */
[----:B------:R-:W-:Y:S01]  /*36f0*/  BSSY.RECONVERGENT B2, `(.L_x_54) ;  /* 0x00000a5000027945 */ /* 0x000fe20003800200 */
[----:B------:R-:W-:Y:S01]  /*3700*/  IMAD.MOV.U32 R15, RZ, RZ, R11 ;  /* 0x000000ffff0f7224 */ /* 0x000fe200078e000b */
[----:B------:R-:W-:Y:S01]  /*3710*/  MOV R5, R9 ;  /* 0x0000000900057202 */ /* 0x000fe20000000f00 */
[----:B------:R-:W-:Y:S01]  /*3720*/  IMAD.MOV.U32 R14, RZ, RZ, R10 ;  /* 0x000000ffff0e7224 */ /* 0x000fe200078e000a */
[----:B------:R-:W-:Y:S06]  /*3730*/  @!P1 BRA `(.L_x_55) ;  /* 0x0000000800809947 */ /* 0x000fec0003800000 */
[----:B------:R-:W-:Y:S01]  /*3740*/  SHF.R.U32.HI R2, RZ, 0x2, R7 ;  /* 0x00000002ff027819 */ /* 0x000fe20000011607 */
[----:B------:R-:W-:Y:S01]  /*3750*/  IMAD.SHL.U32 R4, R11, 0x10, RZ ;  /* 0x000000100b047824 */ /* 0x000fe200078e00ff */
[----:B------:R-:W-:Y:S01]  /*3760*/  SHF.R.U32.HI R5, RZ, 0x2, R8 ;  /* 0x00000002ff057819 */ /* 0x000fe20000011608 */
[----:B------:R-:W-:Y:S01]  /*3770*/  BSSY.RECONVERGENT B0, `(.L_x_56) ;  /* 0x0000066000007945 */ /* 0x000fe20003800200 */
[----:B------:R-:W-:Y:S02]  /*3780*/  LOP3.LUT R2, R2, R7, RZ, 0x3c, !PT ;  /* 0x0000000702027212 */ /* 0x000fe400078e3cff */
[----:B------:R-:W-:Y:S02]  /*3790*/  LOP3.LUT R5, R5, R8, RZ, 0x3c, !PT ;  /* 0x0000000805057212 */ /* 0x000fe400078e3cff */
[----:B------:R-:W-:Y:S01]  /*37a0*/  MOV R8, 0xfffffc01 ;  /* 0xfffffc0100087802 */ /* 0x000fe20000000f00 */
[----:B------:R-:W-:-:S05]  /*37b0*/  IMAD.SHL.U32 R3, R2, 0x2, RZ ;  /* 0x0000000202037824 */ /* 0x000fca00078e00ff */
[----:B------:R-:W-:Y:S01]  /*37c0*/  LOP3.LUT R3, R11, R4, R3, 0x96, !PT ;  /* 0x000000040b037212 */ /* 0x000fe200078e9603 */
[----:B------:R-:W-:-:S03]  /*37d0*/  IMAD.MOV.U32 R4, RZ, RZ, 0x0 ;  /* 0x00000000ff047424 */ /* 0x000fc600078e00ff */
[----:B------:R-:W-:Y:S01]  /*37e0*/  LOP3.LUT R14, R3, R2, RZ, 0x3c, !PT ;  /* 0x00000002030e7212 */ /* 0x000fe200078e3cff */
[----:B------:R-:W-:-:S03]  /*37f0*/  IMAD.SHL.U32 R3, R5, 0x2, RZ ;  /* 0x0000000205037824 */ /* 0x000fc600078e00ff */
[----:B------:R-:W-:Y:S01]  /*3800*/  IADD3 R17, PT, PT, R6, 0x587c5, R14 ;  /* 0x000587c506117810 */ /* 0x000fe20007ffe00e */
[----:B------:R-:W-:Y:S01]  /*3810*/  IMAD.SHL.U32 R2, R14, 0x10, RZ ;  /* 0x000000100e027824 */ /* 0x000fe200078e00ff */
[----:B------:R-:W-:-:S04]  /*3820*/  IADD3 R6, PT, PT, R6, 0xb0f8a, RZ ;  /* 0x000b0f8a06067810 */ /* 0x000fc80007ffe0ff */
[----:B------:R-:W-:Y:S01]  /*3830*/  LOP3.LUT R3, R5, R3, R2, 0x96, !PT ;  /* 0x0000000305037212 */ /* 0x000fe200078e9602 */
[----:B------:R-:W-:-:S03]  /*3840*/  IMAD.MOV.U32 R5, RZ, RZ, 0x3ca00000 ;  /* 0x3ca00000ff057424 */ /* 0x000fc600078e00ff */
[----:B------:R-:W-:-:S05]  /*3850*/  LOP3.LUT R15, R3, R14, RZ, 0x3c, !PT ;  /* 0x0000000e030f7212 */ /* 0x000fca00078e3cff */
[----:B------:R-:W-:-:S04]  /*3860*/  IMAD.IADD R2, R15, 0x1, R6 ;  /* 0x000000010f027824 */ /* 0x000fc800078e0206 */
[----:B------:R-:W-:-:S03]  /*3870*/  IMAD.WIDE.U32 R2, R2, 0x200000, RZ ;  /* 0x0020000002027825 */ /* 0x000fc600078e00ff */
[----:B------:R-:W-:Y:S01]  /*3880*/  LOP3.LUT R16, R2, R17, RZ, 0x3c, !PT ;  /* 0x0000001102107212 */ /* 0x000fe200078e3cff */
[----:B------:R-:W-:-:S04]  /*3890*/  IMAD.MOV.U32 R17, RZ, RZ, R3 ;  /* 0x000000ffff117224 */ /* 0x000fc800078e0003 */
[----:B------:R-:W0:Y:S02]  /*38a0*/  I2F.F64.U64 R2, R16 ;  /* 0x0000001000027312 */ /* 0x000e240000301800 */
[----:B0-----:R-:W-:-:S10]  /*38b0*/  DFMA R2, R2, R4, 5.5511151231257827021e-17 ;  /* 0x3c9000000202742b */ /* 0x001fd40000000004 */
[----:B------:R-:W-:Y:S01]  /*38c0*/  ISETP.GT.AND P1, PT, R3, 0xfffff, PT ;  /* 0x000fffff0300780c */ /* 0x000fe20003f24270 */
[--C-:B------:R-:W-:Y:S01]  /*38d0*/  IMAD.MOV.U32 R5, RZ, RZ, R3.reuse ;  /* 0x000000ffff057224 */ /* 0x100fe200078e0003 */
[----:B------:R-:W-:Y:S01]  /*38e0*/  MOV R4, R2 ;  /* 0x0000000200047202 */ /* 0x000fe20000000f00 */
[----:B------:R-:W-:-:S10]  /*38f0*/  IMAD.MOV.U32 R7, RZ, RZ, R3 ;  /* 0x000000ffff077224 */ /* 0x000fd400078e0003 */
[----:B------:R-:W-:Y:S01]  /*3900*/  @!P1 DMUL R4, R4, 1.80143985094819840000e+16 ;  /* 0x4350000004049828 */ /* 0x000fe20000000000 */
[----:B------:R-:W-:-:S09]  /*3910*/  @!P1 IMAD.MOV.U32 R8, RZ, RZ, -0x435 ;  /* 0xfffffbcbff089424 */ /* 0x000fd200078e00ff */
[----:B------:R-:W-:Y:S02]  /*3920*/  @!P1 IMAD.MOV.U32 R7, RZ, RZ, R5 ;  /* 0x000000ffff079224 */ /* 0x000fe400078e0005 */
[----:B------:R-:W-:Y:S02]  /*3930*/  @!P1 IMAD.MOV.U32 R2, RZ, RZ, R4 ;  /* 0x000000ffff029224 */ /* 0x000fe400078e0004 */
[----:B------:R-:W-:-:S05]  /*3940*/  VIADD R3, R7, 0xffffffff ;  /* 0xffffffff07037836 */ /* 0x000fca0000000000 */
[----:B------:R-:W-:-:S13]  /*3950*/  ISETP.GT.U32.AND P2, PT, R3, 0x7feffffe, PT ;  /* 0x7feffffe0300780c */ /* 0x000fda0003f44070 */
[----:B------:R-:W-:Y:S05]  /*3960*/  @P2 BRA `(.L_x_57) ;  /* 0x0000000400002947 */ /* 0x000fea0003800000 */
[----:B------:R-:W-:Y:S01]  /*3970*/  LOP3.LUT R3, R7, 0xfffff, RZ, 0xc0, !PT ;  /* 0x000fffff07037812 */ /* 0x000fe200078ec0ff */
[----:B------:R-:W-:Y:S01]  /*3980*/  IMAD.MOV.U32 R22, RZ, RZ, -0x748574fc ;  /* 0x8b7a8b04ff167424 */ /* 0x000fe200078e00ff */
[----:B------:R-:W-:Y:S01]  /*3990*/  MOV R18, RZ ;  /* 0x000000ff00127202 */ /* 0x000fe20000000f00 */
[----:B------:R-:W-:Y:S01]  /*39a0*/  IMAD.MOV.U32 R23, RZ, RZ, 0x3ed0ee25 ;  /* 0x3ed0ee25ff177424 */ /* 0x000fe200078e00ff */
[----:B------:R-:W-:Y:S01]  /*39b0*/  LOP3.LUT R3, R3, 0x3ff00000, RZ, 0xfc, !PT ;  /* 0x3ff0000003037812 */ /* 0x000fe200078efcff */
[----:B------:R-:W-:Y:S01]  /*39c0*/  UMOV UR4, 0x3ae80f1e ;  /* 0x3ae80f1e00047882 */ /* 0x000fe20000000000 */
[----:B------:R-:W-:Y:S01]  /*39d0*/  UMOV UR5, 0x3eb1380b ;  /* 0x3eb1380b00057882 */ /* 0x000fe20000000000 */
[----:B------:R-:W-:Y:S01]  /*39e0*/  LEA.HI R7, R7, R8, RZ, 0xc ;  /* 0x0000000807077211 */ /* 0x000fe200078f60ff */
[----:B------:R-:W-:Y:S01]  /*39f0*/  IMAD.MOV.U32 R25, RZ, RZ, 0x43300000 ;  /* 0x43300000ff197424 */ /* 0x000fe200078e00ff */
[----:B------:R-:W-:Y:S01]  /*3a00*/  ISETP.GE.U32.AND P1, PT, R3, 0x3ff6a09f, PT ;  /* 0x3ff6a09f0300780c */ /* 0x000fe20003f26070 */
[----:B------:R-:W-:Y:S01]  /*3a10*/  UMOV UR8, 0x80000000 ;  /* 0x8000000000087882 */ /* 0x000fe20000000000 */
[----:B------:R-:W-:-:S11]  /*3a20*/  UMOV UR9, 0x43300000 ;  /* 0x4330000000097882 */ /* 0x000fd60000000000 */
[----:B------:R-:W-:Y:S02]  /*3a30*/  @P1 VIADD R5, R3, 0xfff00000 ;  /* 0xfff0000003051836 */ /* 0x000fe40000000000 */
[----:B------:R-:W-:Y:S02]  /*3a40*/  @P1 VIADD R7, R7, 0x1 ;  /* 0x0000000107071836 */ /* 0x000fe40000000000 */
[----:B------:R-:W-:-:S03]  /*3a50*/  @P1 IMAD.MOV.U32 R3, RZ, RZ, R5 ;  /* 0x000000ffff031224 */ /* 0x000fc600078e0005 */
[----:B------:R-:W-:-:S03]  /*3a60*/  LOP3.LUT R24, R7, 0x80000000, RZ, 0x3c, !PT ;  /* 0x8000000007187812 */ /* 0x000fc600078e3cff */
[----:B------:R-:W-:-:S03]  /*3a70*/  DADD R16, R2, 1 ;  /* 0x3ff0000002107429 */ /* 0x000fc60000000000 */
[----:B------:R-:W-:Y:S01]  /*3a80*/  DADD R24, R24, -UR8 ;  /* 0x8000000818187e29 */ /* 0x000fe20008000000 */
[----:B------:R-:W-:Y:S01]  /*3a90*/  UMOV UR8, 0xfefa39ef ;  /* 0xfefa39ef00087882 */ /* 0x000fe20000000000 */
[----:B------:R-:W-:Y:S01]  /*3aa0*/  UMOV UR9, 0x3fe62e42 ;  /* 0x3fe62e4200097882 */ /* 0x000fe20000000000 */
[----:B------:R-:W0:Y:S02]  /*3ab0*/  MUFU.RCP64H R19, R17 ;  /* 0x0000001100137308 */ /* 0x000e240000001800 */
[----:B0-----:R-:W-:-:S08]  /*3ac0*/  DFMA R4, -R16, R18, 1 ;  /* 0x3ff000001004742b */ /* 0x001fd00000000112 */
[----:B------:R-:W-:Y:S02]  /*3ad0*/  DFMA R20, R4, R4, R4 ;  /* 0x000000040414722b */ /* 0x000fe40000000004 */
[----:B------:R-:W-:-:S06]  /*3ae0*/  DADD R4, R2, -1 ;  /* 0xbff0000002047429 */ /* 0x000fcc0000000000 */
[----:B------:R-:W-:-:S08]  /*3af0*/  DFMA R20, R18, R20, R18 ;  /* 0x000000141214722b */ /* 0x000fd00000000012 */
[----:B------:R-:W-:-:S08]  /*3b00*/  DMUL R2, R4, R20 ;  /* 0x0000001404027228 */ /* 0x000fd00000000000 */
[----:B------:R-:W-:-:S08]  /*3b10*/  DFMA R2, R4, R20, R2 ;  /* 0x000000140402722b */ /* 0x000fd00000000002 */
[----:B------:R-:W-:-:S08]  /*3b20*/  DMUL R18, R2, R2 ;  /* 0x0000000202127228 */ /* 0x000fd00000000000 */
[----:B------:R-:W-:Y:S01]  /*3b30*/  DFMA R16, R18, UR4, R22 ;  /* 0x0000000412107c2b */ /* 0x000fe20008000016 */
[----:B------:R-:W-:Y:S01]  /*3b40*/  UMOV UR4, 0x9f02676f ;  /* 0x9f02676f00047882 */ /* 0x000fe20000000000 */
[----:B------:R-:W-:Y:S01]  /*3b50*/  UMOV UR5, 0x3ef3b266 ;  /* 0x3ef3b26600057882 */ /* 0x000fe20000000000 */
[----:B------:R-:W-:-:S05]  /*3b60*/  DADD R22, R4, -R2 ;  /* 0x0000000004167229 */ /* 0x000fca0000000802 */
[----:B------:R-:W-:Y:S01]  /*3b70*/  DFMA R16, R18, R16, UR4 ;  /* 0x0000000412107e2b */ /* 0x000fe20008000010 */
[----:B------:R-:W-:Y:S01]  /*3b80*/  UMOV UR4, 0xa9ab0956 ;  /* 0xa9ab095600047882 */ /* 0x000fe20000000000 */
[----:B------:R-:W-:Y:S01]  /*3b90*/  UMOV UR5, 0x3f1745cb ;  /* 0x3f1745cb00057882 */ /* 0x000fe20000000000 */
[----:B------:R-:W-:-:S05]  /*3ba0*/  DADD R22, R22, R22 ;  /* 0x0000000016167229 */ /* 0x000fca0000000016 */
[----:B------:R-:W-:Y:S01]  /*3bb0*/  DFMA R16, R18, R16, UR4 ;  /* 0x0000000412107e2b */ /* 0x000fe20008000010 */
[----:B------:R-:W-:Y:S01]  /*3bc0*/  UMOV UR4, 0x2d1b5154 ;  /* 0x2d1b515400047882 */ /* 0x000fe20000000000 */
[----:B------:R-:W-:Y:S01]  /*3bd0*/  UMOV UR5, 0x3f3c71c7 ;  /* 0x3f3c71c700057882 */ /* 0x000fe20000000000 */
[----:B------:R-:W-:Y:S02]  /*3be0*/  DFMA R22, R4, -R2, R22 ;  /* 0x800000020416722b */ /* 0x000fe40000000016 */
[----:B------:R-:W-:-:S03]  /*3bf0*/  DFMA R4, R24, UR8, R2 ;  /* 0x0000000818047c2b */ /* 0x000fc60008000002 */
[----:B------:R-:W-:Y:S01]  /*3c00*/  DFMA R16, R18, R16, UR4 ;  /* 0x0000000412107e2b */ /* 0x000fe20008000010 */
[----:B------:R-:W-:Y:S01]  /*3c10*/  UMOV UR4, 0x923be72d ;  /* 0x923be72d00047882 */ /* 0x000fe20000000000 */
[----:B------:R-:W-:Y:S01]  /*3c20*/  UMOV UR5, 0x3f624924 ;  /* 0x3f62492400057882 */ /* 0x000fe20000000000 */
[----:B------:R-:W-:-:S05]  /*3c30*/  DMUL R22, R20, R22 ;  /* 0x0000001614167228 */ /* 0x000fca0000000000 */
[----:B------:R-:W-:Y:S01]  /*3c40*/  DFMA R16, R18, R16, UR4 ;  /* 0x0000000412107e2b */ /* 0x000fe20008000010 */
[----:B------:R-:W-:Y:S01]  /*3c50*/  UMOV UR4, 0x9999a3c4 ;  /* 0x9999a3c400047882 */ /* 0x000fe20000000000 */
[----:B------:R-:W-:-:S06]  /*3c60*/  UMOV UR5, 0x3f899999 ;  /* 0x3f89999900057882 */ /* 0x000fcc0000000000 */
[----:B------:R-:W-:Y:S01]  /*3c70*/  DFMA R16, R18, R16, UR4 ;  /* 0x0000000412107e2b */ /* 0x000fe20008000010 */
[----:B------:R-:W-:Y:S01]  /*3c80*/  UMOV UR4, 0x55555554 ;  /* 0x5555555400047882 */ /* 0x000fe20000000000 */
[----:B------:R-:W-:-:S06]  /*3c90*/  UMOV UR5, 0x3fb55555 ;  /* 0x3fb5555500057882 */ /* 0x000fcc0000000000 */
[----:B------:R-:W-:Y:S01]  /*3ca0*/  DFMA R16, R18, R16, UR4 ;  /* 0x0000000412107e2b */ /* 0x000fe20008000010 */
[----:B------:R-:W-:Y:S01]  /*3cb0*/  UMOV UR4, 0xfefa39ef ;  /* 0xfefa39ef00047882 */ /* 0x000fe20000000000 */
[----:B------:R-:W-:Y:S02]  /*3cc0*/  UMOV UR5, 0x3fe62e42 ;  /* 0x3fe62e4200057882 */ /* 0x000fe40000000000 */
[----:B------:R-:W-:Y:S01]  /*3cd0*/  DFMA R26, R24, -UR4, R4 ;  /* 0x80000004181a7c2b */ /* 0x000fe20008000004 */
[----:B------:R-:W-:Y:S01]  /*3ce0*/  UMOV UR4, 0x3b39803f ;  /* 0x3b39803f00047882 */ /* 0x000fe20000000000 */
[----:B------:R-:W-:Y:S02]  /*3cf0*/  UMOV UR5, 0x3c7abc9e ;  /* 0x3c7abc9e00057882 */ /* 0x000fe40000000000 */
[----:B------:R-:W-:-:S04]  /*3d00*/  DMUL R16, R18, R16 ;  /* 0x0000001012107228 */ /* 0x000fc80000000000 */
[----:B------:R-:W-:-:S04]  /*3d10*/  DADD R26, -R2, R26 ;  /* 0x00000000021a7229 */ /* 0x000fc8000000011a */
[----:B------:R-:W-:-:S08]  /*3d20*/  DFMA R16, R2, R16, R22 ;  /* 0x000000100210722b */ /* 0x000fd00000000016 */
[----:B------:R-:W-:-:S08]  /*3d30*/  DADD R16, R16, -R26 ;  /* 0x0000000010107229 */ /* 0x000fd0000000081a */
[----:B------:R-:W-:-:S08]  /*3d40*/  DFMA R16, R24, UR4, R16 ;  /* 0x0000000418107c2b */ /* 0x000fd00008000010 */
[----:B------:R-:W-:Y:S01]  /*3d50*/  DADD R4, R4, R16 ;  /* 0x0000000004047229 */ /* 0x000fe20000000010 */
[----:B------:R-:W-:Y:S10]  /*3d60*/  BRA `(.L_x_58) ;  /* 0x0000000000187947 */ /* 0x000ff40003800000 */
.L_x_57:
[----:B------:R-:W-:Y:S01]  /*3d70*/  MOV R2, 0x0 ;  /* 0x0000000000027802 */ /* 0x000fe20000000f00 */
[----:B------:R-:W-:Y:S01]  /*3d80*/  IMAD.MOV.U32 R3, RZ, RZ, 0x7ff00000 ;  /* 0x7ff00000ff037424 */ /* 0x000fe200078e00ff */
[----:B------:R-:W-:-:S05]  /*3d90*/  LOP3.LUT P1, RZ, R5, 0x7fffffff, RZ, 0xc0, !PT ;  /* 0x7fffffff05ff7812 */ /* 0x000fca000782c0ff */
[----:B------:R-:W-:-:S10]  /*3da0*/  DFMA R2, R4, R2, +INF ;  /* 0x7ff000000402742b */ /* 0x000fd40000000002 */
[----:B------:R-:W-:Y:S02]  /*3db0*/  FSEL R4, R2, RZ, P1 ;  /* 0x000000ff02047208 */ /* 0x000fe40000800000 */
[----:B------:R-:W-:-:S07]  /*3dc0*/  FSEL R5, R3, -QNAN , P1 ;  /* 0xfff0000003057808 */ /* 0x000fce0000800000 */
.L_x_58:
[----:B------:R-:W-:Y:S05]  /*3dd0*/  BSYNC.RECONVERGENT B0 ;  /* 0x0000000000007941 */ /* 0x000fea0003800200 */
.L_x_56:
[----:B------:R-:W0:Y:S01]  /*3de0*/  MUFU.RCP64H R3, R63 ;  /* 0x0000003f00037308 */ /* 0x000e220000001800 */
[----:B------:R-:W-:Y:S01]  /*3df0*/  IMAD.MOV.U32 R2, RZ, RZ, 0x1 ;  /* 0x00000001ff027424 */ /* 0x000fe200078e00ff */
[----:B------:R-:W-:Y:S01]  /*3e00*/  FSETP.GEU.AND P2, PT, |R5|, 6.5827683646048100446e-37, PT ;  /* 0x036000000500780b */ /* 0x000fe20003f4e200 */
[----:B------:R-:W-:Y:S04]  /*3e10*/  BSSY.RECONVERGENT B3, `(.L_x_59) ;  /* 0x0000014000037945 */ /* 0x000fe80003800200 */
[----:B0-----:R-:W-:-:S08]  /*3e20*/  DFMA R16, R2, -R62, 1 ;  /* 0x3ff000000210742b */ /* 0x001fd0000000083e */
[----:B------:R-:W-:-:S08]  /*3e30*/  DFMA R16, R16, R16, R16 ;  /* 0x000000101010722b */ /* 0x000fd00000000010 */
[----:B------:R-:W-:-:S08]  /*3e40*/  DFMA R16, R2, R16, R2 ;  /* 0x000000100210722b */ /* 0x000fd00000000002 */
[----:B------:R-:W-:-:S08]  /*3e50*/  DFMA R2, R16, -R62, 1 ;  /* 0x3ff000001002742b */ /* 0x000fd0000000083e */
[----:B------:R-:W-:-:S08]  /*3e60*/  DFMA R2, R16, R2, R16 ;  /* 0x000000021002722b */ /* 0x000fd00000000010 */
[----:B------:R-:W-:-:S08]  /*3e70*/  DMUL R16, R2, R4 ;  /* 0x0000000402107228 */ /* 0x000fd00000000000 */
[----:B------:R-:W-:-:S08]  /*3e80*/  DFMA R18, R16, -R62, R4 ;  /* 0x8000003e1012722b */ /* 0x000fd00000000004 */
        /* <DEDUP_REMOVED lines=12> */
.L_x_60:
[----:B------:R-:W-:Y:S05]  /*3f50*/  BSYNC.RECONVERGENT B3 ;  /* 0x0000000000037941 */ /* 0x000fea0003800200 */
.L_x_59:
        /* <DEDUP_REMOVED lines=21> */
[----:B------:R-:W-:Y:S01]  /*40b0*/  IMAD.MOV.U32 R4, RZ, RZ, R29 ;  /* 0x000000ffff047224 */ /* 0x000fe200078e001d */
[----:B------:R-:W-:-:S07]  /*40c0*/  MOV R5, R28 ;  /* 0x0000001c00057202 */ /* 0x000fce0000000f00 */
.L_x_62:
[----:B------:R-:W-:Y:S05]  /*40d0*/  BSYNC.RECONVERGENT B3 ;  /* 0x0000000000037941 */ /* 0x000fea0003800200 */
.L_x_61:
[----:B------:R-:W-:Y:S01]  /*40e0*/  DADD R2, -R4, 0.5 ;  /* 0x3fe0000004027429 */ /* 0x000fe20000000100 */
[----:B------:R-:W-:Y:S02]  /*40f0*/  IMAD.MOV.U32 R8, RZ, RZ, R10 ;  /* 0x000000ffff087224 */ /* 0x000fe400078e000a */
[----:B------:R-:W-:Y:S02]  /*4100*/  IMAD.MOV.U32 R5, RZ, RZ, R11 ;  /* 0x000000ffff057224 */ /* 0x000fe400078e000b */
[----:B------:R-:W-:Y:S01]  /*4110*/  IMAD.MOV.U32 R7, RZ, RZ, R9 ;  /* 0x000000ffff077224 */ /* 0x000fe200078e0009 */
[----:B------:R0:W1:Y:S01]  /*4120*/  F2I.F64.FLOOR R4, R2 ;  /* 0x0000000200047311 */ /* 0x0000620000305100 */
[----:B------:R-:W-:-:S07]  /*4130*/  IMAD.MOV.U32 R11, RZ, RZ, R15 ;  /* 0x000000ffff0b7224 */ /* 0x000fce00078e000f */
.L_x_55:
[----:B------:R-:W-:Y:S05]  /*4140*/  BSYNC.RECONVERGENT B2 ;  /* 0x0000000000027941 */ /* 0x000fea0003800200 */
.L_x_54:
[----:B------:R-:W-:Y:S05]  /*4150*/  @!P0 BRA `(.L_x_63) ;  /* 0x000000c0008c8947 */ /* 0x000fea0003800000 */
[----:B0-----:R-:W-:Y:S02]  /*4160*/  SHF.R.U32.HI R2, RZ, 0x2, R7 ;  /* 0x00000002ff027819 */ /* 0x001fe40000011607 */
[----:B------:R-:W-:Y:S02]  /*4170*/  SHF.R.U32.HI R9, RZ, 0x2, R8 ;  /* 0x00000002ff097819 */ /* 0x000fe40000011608 */
[----:B------:R-:W-:Y:S02]  /*4180*/  LOP3.LUT R3, R2, R7, RZ, 0x3c, !PT ;  /* 0x0000000702037212 */ /* 0x000fe400078e3cff */
[----:B------:R-:W-:Y:S02]  /*4190*/  SHF.L.U32 R2, R15, 0x4, RZ ;  /* 0x000000040f027819 */ /* 0x000fe400000006ff */
[----:B------:R-:W-:Y:S01]  /*41a0*/  LOP3.LUT R9, R9, R8, RZ, 0x3c, !PT ;  /* 0x0000000809097212 */ /* 0x000fe200078e3cff */
[----:B------:R-:W-:-:S05]  /*41b0*/  IMAD.SHL.U32 R7, R3, 0x2, RZ ;  /* 0x0000000203077824 */ /* 0x000fca00078e00ff */
[----:B------:R-:W-:Y:S01]  /*41c0*/  LOP3.LUT R2, R15, R2, R7, 0x96, !PT ;  /* 0x000000020f027212 */ /* 0x000fe200078e9607 */
[----:B------:R-:W-:-:S03]  /*41d0*/  IMAD.SHL.U32 R7, R9, 0x2, RZ ;  /* 0x0000000209077824 */ /* 0x000fc600078e00ff */
[----:B------:R-:W-:-:S04]  /*41e0*/  LOP3.LUT R8, R2, R3, RZ, 0x3c, !PT ;  /* 0x0000000302087212 */ /* 0x000fc800078e3cff */
[----:B------:R-:W-:Y:S01]  /*41f0*/  IADD3 R17, PT, PT, R6, 0x587c5, R8 ;  /* 0x000587c506117810 */ /* 0x000fe20007ffe008 */
[----:B------:R-:W-:-:S05]  /*4200*/  IMAD.SHL.U32 R2, R8, 0x10, RZ ;  /* 0x0000001008027824 */ /* 0x000fca00078e00ff */
[----:B------:R-:W-:-:S04]  /*4210*/  LOP3.LUT R7, R9, R7, R2, 0x96, !PT ;  /* 0x0000000709077212 */ /* 0x000fc800078e9602 */
[----:B------:R-:W-:-:S04]  /*4220*/  LOP3.LUT R7, R7, R8, RZ, 0x3c, !PT ;  /* 0x0000000807077212 */ /* 0x000fc800078e3cff */
[----:B------:R-:W-:-:S05]  /*4230*/  IADD3 R2, PT, PT, R6, 0xb0f8a, R7 ;  /* 0x000b0f8a06027810 */ /* 0x000fca0007ffe007 */
[----:B------:R-:W-:-:S03]  /*4240*/  IMAD.WIDE.U32 R2, R2, 0x200000, RZ ;  /* 0x0020000002027825 */ /* 0x000fc600078e00ff */
[----:B------:R-:W-:Y:S01]  /*4250*/  LOP3.LUT R16, R2, R17, RZ, 0x3c, !PT ;  /* 0x0000001102107212 */ /* 0x000fe200078e3cff */
[----:B------:R-:W-:Y:S01]  /*4260*/  IMAD.MOV.U32 R17, RZ, RZ, R3 ;  /* 0x000000ffff117224 */ /* 0x000fe200078e0003 */
[----:B------:R-:W-:Y:S01]  /*4270*/  MOV R2, 0x0 ;  /* 0x0000000000027802 */ /* 0x000fe20000000f00 */
[----:B------:R-:W-:Y:S02]  /*4280*/  IMAD.MOV.U32 R3, RZ, RZ, 0x3ca00000 ;  /* 0x3ca00000ff037424 */ /* 0x000fe400078e00ff */
[----:B------:R-:W0:Y:S04]  /*4290*/  I2F.F64.U64 R10, R16 ;  /* 0x00000010000a7312 */ /* 0x000e280000301800 */
[----:B0-----:R-:W-:-:S08]  /*42a0*/  DFMA R10, R10, R2, 5.5511151231257827021e-17 ;  /* 0x3c9000000a0a742b */ /* 0x001fd00000000002 */
[----:B------:R-:W-:-:S14]  /*42b0*/  DSETP.GEU.AND P0, PT, R10, 0.5, PT ;  /* 0x3fe000000a00742a */ /* 0x000fdc0003f0e000 */
[----:B------:R-:W-:Y:S05]  /*42c0*/  @P0 BRA `(.L_x_64) ;  /* 0x0000000800800947 */ /* 0x000fea0003800000 */
[----:B------:R-:W-:Y:S01]  /*42d0*/  SHF.R.U32.HI R10, RZ, 0x2, R5 ;  /* 0x00000002ff0a7819 */ /* 0x000fe20000011605 */
[----:B------:R-:W-:Y:S01]  /*42e0*/  BSSY.RECONVERGENT B0, `(.L_x_65) ;  /* 0x0000067000007945 */ /* 0x000fe20003800200 */
[----:B------:R-:W-:Y:S02]  /*42f0*/  SHF.R.U32.HI R11, RZ, 0x2, R14 ;  /* 0x00000002ff0b7819 */ /* 0x000fe4000001160e */
[----:B------:R-:W-:Y:S01]  /*4300*/  LOP3.LUT R10, R10, R5, RZ, 0x3c, !PT ;  /* 0x000000050a0a7212 */ /* 0x000fe200078e3cff */
[----:B------:R-:W-:Y:S01]  /*4310*/  IMAD.SHL.U32 R5, R7, 0x10, RZ ;  /* 0x0000001007057824 */ /* 0x000fe200078e00ff */
[----:B------:R-:W-:-:S03]  /*4320*/  LOP3.LUT R11, R11, R14, RZ, 0x3c, !PT ;  /* 0x0000000e0b0b7212 */ /* 0x000fc600078e3cff */
[----:B------:R-:W-:-:S05]  /*4330*/  IMAD.SHL.U32 R9, R10, 0x2, RZ ;  /* 0x000000020a097824 */ /* 0x000fca00078e00ff */
[----:B------:R-:W-:Y:S01]  /*4340*/  LOP3.LUT R10, R10, R9, R5, 0x96, !PT ;  /* 0x000000090a0a7212 */ /* 0x000fe200078e9605 */
[----:B------:R-:W-:-:S03]  /*4350*/  IMAD.SHL.U32 R5, R11, 0x2, RZ ;  /* 0x000000020b057824 */ /* 0x000fc600078e00ff */
[----:B------:R-:W-:-:S04]  /*4360*/  LOP3.LUT R14, R10, R7, RZ, 0x3c, !PT ;  /* 0x000000070a0e7212 */ /* 0x000fc800078e3cff */
[----:B------:R-:W-:Y:S02]  /*4370*/  SHF.L.U32 R10, R14, 0x4, RZ ;  /* 0x000000040e0a7819 */ /* 0x000fe400000006ff */
[C---:B------:R-:W-:Y:S01]  /*4380*/  IADD3 R19, PT, PT, R6.reuse, 0x10974f, R14 ;  /* 0x0010974f06137810 */ /* 0x040fe20007ffe00e */
[----:B------:R-:W-:Y:S01]  /*4390*/  VIADD R6, R6, 0x161f14 ;  /* 0x00161f1406067836 */ /* 0x000fe20000000000 */
[----:B------:R-:W-:Y:S01]  /*43a0*/  LOP3.LUT R5, R11, R5, R10, 0x96, !PT ;  /* 0x000000050b057212 */ /* 0x000fe200078e960a */
[----:B------:R-:W-:-:S03]  /*43b0*/  IMAD.MOV.U32 R10, RZ, RZ, -0x3ff ;  /* 0xfffffc01ff0a7424 */ /* 0x000fc600078e00ff */
        /* <DEDUP_REMOVED lines=8> */
[----:B------:R-:W-:Y:S01]  /*4440*/  IMAD.MOV.U32 R2, RZ, RZ, R16 ;  /* 0x000000ffff027224 */ /* 0x000fe200078e0010 */
[----:B------:R-:W-:Y:S01]  /*4450*/  MOV R3, R17 ;  /* 0x0000001100037202 */ /* 0x000fe20000000f00 */
[----:B------:R-:W-:-:S10]  /*4460*/  IMAD.MOV.U32 R5, RZ, RZ, R17 ;  /* 0x000000ffff057224 */ /* 0x000fd400078e0011 */
[----:B------:R-:W-:Y:S01]  /*4470*/  @!P0 DMUL R2, R2, 1.80143985094819840000e+16 ;  /* 0x4350000002028828 */ /* 0x000fe20000000000 */
[----:B------:R-:W-:-:S09]  /*4480*/  @!P0 MOV R10, 0xfffffbcb ;  /* 0xfffffbcb000a8802 */ /* 0x000fd20000000f00 */
        /* <DEDUP_REMOVED lines=10> */
[----:B------:R-:W-:Y:S01]  /*4530*/  IMAD.MOV.U32 R2, RZ, RZ, R16 ;  /* 0x000000ffff027224 */ /* 0x000fe200078e0010 */
[----:B------:R-:W-:Y:S01]  /*4540*/  UMOV UR4, 0x3ae80f1e ;  /* 0x3ae80f1e00047882 */ /* 0x000fe20000000000 */
[----:B------:R-:W-:Y:S01]  /*4550*/  UMOV UR5, 0x3eb1380b ;  /* 0x3eb1380b00057882 */ /* 0x000fe20000000000 */
[----:B------:R-:W-:Y:S01]  /*4560*/  ISETP.GE.U32.AND P0, PT, R3, 0x3ff6a09f, PT ;  /* 0x3ff6a09f0300780c */ /* 0x000fe20003f06070 */
[----:B------:R-:W-:Y:S01]  /*4570*/  IMAD.MOV.U32 R27, RZ, RZ, 0x43300000 ;  /* 0x43300000ff1b7424 */ /* 0x000fe200078e00ff */
[----:B------:R-:W-:Y:S01]  /*4580*/  LEA.HI R5, R5, R10, RZ, 0xc ;  /* 0x0000000a05057211 */ /* 0x000fe200078f60ff */
[----:B------:R-:W-:Y:S01]  /*4590*/  UMOV UR8, 0x80000000 ;  /* 0x8000000000087882 */ /* 0x000fe20000000000 */
[----:B------:R-:W-:-:S09]  /*45a0*/  UMOV UR9, 0x43300000 ;  /* 0x4330000000097882 */ /* 0x000fd20000000000 */
        /* <DEDUP_REMOVED lines=52> */
.L_x_66:
[----:B------:R-:W-:Y:S01]  /*48f0*/  MOV R16, 0x0 ;  /* 0x0000000000107802 */ /* 0x000fe20000000f00 */
[----:B------:R-:W-:Y:S01]  /*4900*/  IMAD.MOV.U32 R17, RZ, RZ, 0x7ff00000 ;  /* 0x7ff00000ff117424 */ /* 0x000fe200078e00ff */
[----:B------:R-:W-:-:S05]  /*4910*/  LOP3.LUT P0, RZ, R3, 0x7fffffff, RZ, 0xc0, !PT ;  /* 0x7fffffff03ff7812 */ /* 0x000fca000780c0ff */
[----:B------:R-:W-:-:S10]  /*4920*/  DFMA R16, R2, R16, +INF ;  /* 0x7ff000000210742b */ /* 0x000fd40000000010 */
[----:B------:R-:W-:Y:S02]  /*4930*/  FSEL R16, R16, RZ, P0 ;  /* 0x000000ff10107208 */ /* 0x000fe40000000000 */
[----:B------:R-:W-:-:S07]  /*4940*/  FSEL R17, R17, -QNAN , P0 ;  /* 0xfff0000011117808 */ /* 0x000fce0000000000 */
.L_x_67:
[----:B------:R-:W-:Y:S05]  /*4950*/  BSYNC.RECONVERGENT B0 ;  /* 0x0000000000007941 */ /* 0x000fea0003800200 */
.L_x_65:
        /* <DEDUP_REMOVED lines=20> */
[----:B-1----:R-:W-:Y:S05]  /*4aa0*/  CALL.REL.NOINC `($__internal_1_$__cuda_sm20_div_rn_f64_full) ;  /* 0x000000bc00607944 */ /* 0x002fea0003c00000 */
[----:B------:R-:W-:Y:S02]  /*4ab0*/  IMAD.MOV.U32 R2, RZ, RZ, R29 ;  /* 0x000000ffff027224 */ /* 0x000fe400078e001d */
[----:B------:R-:W-:-:S07]  /*4ac0*/  IMAD.MOV.U32 R3, RZ, RZ, R28 ;  /* 0x000000ffff037224 */ /* 0x000fce00078e001c */
.L_x_69:
[----:B------:R-:W-:Y:S05]  /*4ad0*/  BSYNC.RECONVERGENT B2 ;  /* 0x0000000000027941 */ /* 0x000fea0003800200 */
.L_x_68:
        /* <DEDUP_REMOVED lines=20> */
[----:B-1----:R-:W-:Y:S05]  /*4c20*/  CALL.REL.NOINC `($__internal_1_$__cuda_sm20_div_rn_f64_full) ;  /* 0x000000bc00007944 */ /* 0x002fea0003c00000 */
[----:B------:R-:W-:-:S04]  /*4c30*/  LOP3.LUT R29, R29, R28, RZ, 0x3c, !PT ;  /* 0x0000001c1d1d7212 */ /* 0x000fc800078e3cff */
[----:B------:R-:W-:-:S04]  /*4c40*/  LOP3.LUT R28, R29, R28, RZ, 0x3c, !PT ;  /* 0x0000001c1d1c7212 */ /* 0x000fc800078e3cff */
[----:B------:R-:W-:-:S07]  /*4c50*/  LOP3.LUT R29, R29, R28, RZ, 0x3c, !PT ;  /* 0x0000001c1d1d7212 */ /* 0x000fce00078e3cff */
.L_x_71:
[----:B------:R-:W-:Y:S05]  /*4c60*/  BSYNC.RECONVERGENT B2 ;  /* 0x0000000000027941 */ /* 0x000fea0003800200 */
.L_x_70:
[----:B------:R-:W-:Y:S01]  /*4c70*/  DADD R28, -R28, 0.5 ;  /* 0x3fe000001c1c7429 */ /* 0x000fe20000000100 */
[----:B------:R-:W-:Y:S01]  /*4c80*/  MOV R5, R7 ;  /* 0x0000000700057202 */ /* 0x000fe20000000f00 */
[----:B------:R-:W-:Y:S02]  /*4c90*/  IMAD.MOV.U32 R3, RZ, RZ, RZ ;  /* 0x000000ffff037224 */ /* 0x000fe400078e00ff */
[----:B------:R-:W-:Y:S02]  /*4ca0*/  IMAD.MOV.U32 R7, RZ, RZ, R15 ;  /* 0x000000ffff077224 */ /* 0x000fe400078e000f */
[----:B------:R4:W0:Y:S01]  /*4cb0*/  F2I.F64.FLOOR R2, R28 ;  /* 0x0000001c00027311 */ /* 0x0008220000305100 */
[----:B------:R-:W-:Y:S05]  /*4cc0*/  BRA `(.L_x_63) ;  /* 0x000000b400b07947 */ /* 0x000fea0003800000 */
.L_x_64:
        /* <DEDUP_REMOVED lines=9> */
[----:B------:R-:W-:Y:S01]  /*4d60*/  LOP3.LUT R14, R10, R7, RZ, 0x3c, !PT ;  /* 0x000000070a0e7212 */ /* 0x000fe200078e3cff */
[----:B------:R-:W-:-:S03]  /*4d70*/  IMAD.MOV.U32 R10, RZ, RZ, -0x3ff ;  /* 0xfffffc01ff0a7424 */ /* 0x000fc600078e00ff */
[----:B------:R-:W-:Y:S02]  /*4d80*/  SHF.L.U32 R5, R14, 0x4, RZ ;  /* 0x000000040e057819 */ /* 0x000fe400000006ff */
[C---:B------:R-:W-:Y:S01]  /*4d90*/  IADD3 R19, PT, PT, R6.reuse, 0x10974f, R14 ;  /* 0x0010974f06137810 */ /* 0x040fe20007ffe00e */
[----:B------:R-:W-:Y:S01]  /*4da0*/  VIADD R6, R6, 0x161f14 ;  /* 0x00161f1406067836 */ /* 0x000fe20000000000 */
[----:B------:R-:W-:-:S04]  /*4db0*/  LOP3.LUT R5, R16, R9, R5, 0x96, !PT ;  /* 0x0000000910057212 */ /* 0x000fc800078e9605 */
        /* <DEDUP_REMOVED lines=83> */
.L_x_73:
[----:B------:R-:W-:Y:S01]  /*52f0*/  MOV R16, 0x0 ;  /* 0x0000000000107802 */ /* 0x000fe20000000f00 */
[----:B------:R-:W-:Y:S01]  /*5300*/  IMAD.MOV.U32 R17, RZ, RZ, 0x7ff00000 ;  /* 0x7ff00000ff117424 */ /* 0x000fe200078e00ff */
[----:B------:R-:W-:-:S05]  /*5310*/  LOP3.LUT P0, RZ, R3, 0x7fffffff, RZ, 0xc0, !PT ;  /* 0x7fffffff03ff7812 */ /* 0x000fca000780c0ff */
[----:B------:R-:W-:-:S10]  /*5320*/  DFMA R16, R2, R16, +INF ;  /* 0x7ff000000210742b */ /* 0x000fd40000000010 */
[----:B------:R-:W-:Y:S02]  /*5330*/  FSEL R16, R16, RZ, P0 ;  /* 0x000000ff10107208 */ /* 0x000fe40000000000 */
[----:B------:R-:W-:-:S07]  /*5340*/  FSEL R17, R17, -QNAN , P0 ;  /* 0xfff0000011117808 */ /* 0x000fce0000000000 */
.L_x_74:
[----:B------:R-:W-:Y:S05]  /*5350*/  BSYNC.RECONVERGENT B0 ;  /* 0x0000000000007941 */ /* 0x000fea0003800200 */
.L_x_72:
        /* <DEDUP_REMOVED lines=23> */
.L_x_76:
[----:B------:R-:W-:Y:S05]  /*54d0*/  BSYNC.RECONVERGENT B2 ;  /* 0x0000000000027941 */ /* 0x000fea0003800200 */
.L_x_75:
        /* <DEDUP_REMOVED lines=24> */
.L_x_78:
[----:B------:R-:W-:Y:S05]  /*5660*/  BSYNC.RECONVERGENT B2 ;  /* 0x0000000000027941 */ /* 0x000fea0003800200 */
.L_x_77:
[----:B------:R-:W-:Y:S01]  /*5670*/  DADD R28, -R28, 0.5 ;  /* 0x3fe000001c1c7429 */ /* 0x000fe20000000100 */
[----:B------:R-:W-:Y:S01]  /*5680*/  MOV R5, R7 ;  /* 0x0000000700057202 */ /* 0x000fe20000000f00 */
[----:B------:R-:W-:Y:S02]  /*5690*/  IMAD.MOV.U32 R3, RZ, RZ, 0x1 ;  /* 0x00000001ff037424 */ /* 0x000fe400078e00ff */
[----:B------:R-:W-:Y:S02]  /*56a0*/  IMAD.MOV.U32 R7, RZ, RZ, R15 ;  /* 0x000000ffff077224 */ /* 0x000fe400078e000f */
[----:B------:R2:W3:Y:S01]  /*56b0*/  F2I.F64.FLOOR R2, R28 ;  /* 0x0000001c00027311 */ /* 0x0004e20000305100 */
[----:B------:R-:W-:Y:S05]  /*56c0*/  BRA `(.L_x_63) ;  /* 0x000000ac00307947 */ /* 0x000fea0003800000 */
.L_x_53:
[----:B------:R0:W5:Y:S01]  /*56d0*/  @P1 LDG.E R4, desc[UR6][R16.64] ;  /* 0x0000000610041981 */ /* 0x000162000c1e1900 */
[----:B------:R-:W1:Y:S03]  /*56e0*/  LDCU UR4, c[0x3][0xac] ;  /* 0x00c01580ff0477ac */ /* 0x000e660008000800 */
[----:B------:R0:W5:Y:S04]  /*56f0*/  @P0 LDG.E R2, desc[UR6][R18.64] ;  /* 0x0000000612020981 */ /* 0x000168000c1e1900 */
[----:B------:R0:W5:Y:S01]  /*5700*/  @P0 LDG.E R3, desc[UR6][R22.64] ;  /* 0x0000000616030981 */ /* 0x000162000c1e1900 */
[----:B------:R-:W-:Y:S02]  /*5710*/  IMAD.MOV.U32 R14, RZ, RZ, R10 ;  /* 0x000000ffff0e7224 */ /* 0x000fe400078e000a */
[----:B------:R-:W-:Y:S01]  /*5720*/  IMAD.MOV.U32 R5, RZ, RZ, R9 ;  /* 0x000000ffff057224 */ /* 0x000fe200078e0009 */
[----:B-1----:R-:W-:-:S09]  /*5730*/  UISETP.GE.AND UP0, UPT, UR4, 0x1, UPT ;  /* 0x000000010400788c */ /* 0x002fd2000bf06270 */
[----:B0-----:R-:W-:Y:S05]  /*5740*/  BRA.U !UP0, `(.L_x_63) ;  /* 0x000000ad08107547 */ /* 0x001fea000b800000 */
[----:B------:R-:W-:Y:S01]  /*5750*/  DADD R18, R52, R52 ;  /* 0x0000000034127229 */ /* 0x000fe20000000034 */
[----:B------:R-:W-:Y:S01]  /*5760*/  MOV R16, 0x0 ;  /* 0x0000000000107802 */ /* 0x000fe20000000f00 */
[----:B------:R-:W-:Y:S01]  /*5770*/  IMAD.MOV.U32 R17, RZ, RZ, 0x3fd80000 ;  /* 0x3fd80000ff117424 */ /* 0x000fe200078e00ff */
[----:B------:R-:W-:Y:S03]  /*5780*/  BSSY.RECONVERGENT B0, `(.L_x_79) ;  /* 0x0000017000007945 */ /* 0x000fe60003800200 */
[----:B------:R-:W0:Y:S04]  /*5790*/  MUFU.RSQ64H R35, R19 ;  /* 0x0000001300237308 */ /* 0x000e280000001c00 */
[----:B------:R-:W-:-:S05]  /*57a0*/  VIADD R34, R19, 0xfcb00000 ;  /* 0xfcb0000013227836 */ /* 0x000fca0000000000 */
[----:B------:R-:W-:Y:S01]  /*57b0*/  ISETP.GE.U32.AND P1, PT, R34, 0x7ca00000, PT ;  /* 0x7ca000002200780c */ /* 0x000fe20003f26070 */
[----:B0-----:R-:W-:-:S08]  /*57c0*/  DMUL R14, R34, R34 ;  /* 0x00000022220e7228 */ /* 0x001fd00000000000 */
[----:B------:R-:W-:-:S08]  /*57d0*/  DFMA R14, R18, -R14, 1 ;  /* 0x3ff00000120e742b */ /* 0x000fd0000000080e */
[----:B------:R-:W-:Y:S02]  /*57e0*/  DFMA R16, R14, R16, 0.5 ;  /* 0x3fe000000e10742b */ /* 0x000fe40000000010 */
[----:B------:R-:W-:-:S08]  /*57f0*/  DMUL R14, R34, R14 ;  /* 0x0000000e220e7228 */ /* 0x000fd00000000000 */
[----:B------:R-:W-:-:S08]  /*5800*/  DFMA R14, R16, R14, R34 ;  /* 0x0000000e100e722b */ /* 0x000fd00000000022 */
[----:B------:R-:W-:Y:S02]  /*5810*/  DMUL R32, R18, R14 ;  /* 0x0000000e12207228 */ /* 0x000fe40000000000 */
[----:B------:R-:W-:Y:S02]  /*5820*/  VIADD R29, R15, 0xfff00000 ;  /* 0xfff000000f1d7836 */ /* 0x000fe40000000000 */
[----:B------:R-:W-:-:S04]  /*5830*/  IMAD.MOV.U32 R28, RZ, RZ, R14 ;  /* 0x000000ffff1c7224 */ /* 0x000fc800078e000e */
[----:B------:R-:W-:-:S08]  /*5840*/  DFMA R30, R32, -R32, R18 ;  /* 0x80000020201e722b */ /* 0x000fd00000000012 */
[----:B------:R-:W-:Y:S01]  /*5850*/  DFMA R42, R30, R28, R32 ;  /* 0x0000001c1e2a722b */ /* 0x000fe20000000020 */
[----:B------:R-:W-:Y:S10]  /*5860*/  @!P1 BRA `(.L_x_80) ;  /* 0x0000000000209947 */ /* 0x000ff40003800000 */
[----:B------:R-:W-:Y:S01]  /*5870*/  IMAD.MOV.U32 R28, RZ, RZ, R14 ;  /* 0x000000ffff1c7224 */ /* 0x000fe200078e000e */
[----:B------:R-:W-:Y:S01]  /*5880*/  MOV R37, R18 ;  /* 0x0000001200257202 */ /* 0x000fe20000000f00 */
[----:B------:R-:W-:Y:S01]  /*5890*/  IMAD.MOV.U32 R35, RZ, RZ, R19 ;  /* 0x000000ffff237224 */ /* 0x000fe200078e0013 */
[----:B------:R-:W-:Y:S01]  /*58a0*/  MOV R36, 0x58d0 ;  /* 0x000058d000247802 */ /* 0x000fe20000000f00 */
[----:B------:R-:W-:-:S07]  /*58b0*/  IMAD.MOV.U32 R5, RZ, RZ, R33 ;  /* 0x000000ffff057224 */ /* 0x000fce00078e0021 */
[----:B-----5:R-:W-:Y:S05]  /*58c0*/  CALL.REL.NOINC `($__internal_3_$__cuda_sm20_dsqrt_rn_f64_mediumpath_v1) ;  /* 0x000000b800947944 */ /* 0x020fea0003c00000 */
[----:B------:R-:W-:Y:S02]  /*58d0*/  IMAD.MOV.U32 R42, RZ, RZ, R28 ;  /* 0x000000ffff2a7224 */ /* 0x000fe400078e001c */
[----:B------:R-:W-:-:S07]  /*58e0*/  IMAD.MOV.U32 R43, RZ, RZ, R5 ;  /* 0x000000ffff2b7224 */ /* 0x000fce00078e0005 */
.L_x_80:
[----:B------:R-:W-:Y:S05]  /*58f0*/  BSYNC.RECONVERGENT B0 ;  /* 0x0000000000007941 */ /* 0x000fea0003800200 */
.L_x_79:
[----:B------:R-:W-:Y:S01]  /*5900*/  DMUL R22, R44, 3 ;  /* 0x400800002c167828 */ /* 0x000fe20000000000 */
[----:B------:R-:W-:Y:S01]  /*5910*/  IMAD.MOV.U32 R16, RZ, RZ, 0x0 ;  /* 0x00000000ff107424 */ /* 0x000fe200078e00ff */
[----:B------:R-:W-:Y:S01]  /*5920*/  BSSY.RECONVERGENT B0, `(.L_x_81) ;  /* 0x0000018000007945 */ /* 0x000fe20003800200 */
[----:B------:R-:W-:-:S03]  /*5930*/  IMAD.MOV.U32 R17, RZ, RZ, 0x3fd80000 ;  /* 0x3fd80000ff117424 */ /* 0x000fc600078e00ff */
[----:B------:R-:W0:Y:S04]  /*5940*/  MUFU.RSQ64H R35, R23 ;  /* 0x0000001700237308 */ /* 0x000e280000001c00 */
[----:B------:R-:W-:-:S04]  /*5950*/  IADD3 R34, PT, PT, R23, -0x3500000, RZ ;  /* 0xfcb0000017227810 */ /* 0x000fc80007ffe0ff */
[----:B------:R-:W-:Y:S02]  /*5960*/  ISETP.GE.U32.AND P1, PT, R34, 0x7ca00000, PT ;  /* 0x7ca000002200780c */ /* 0x000fe40003f26070 */
        /* <DEDUP_REMOVED lines=11> */
[----:B------:R-:W-:Y:S01]  /*5a20*/  MOV R28, R14 ;  /* 0x0000000e001c7202 */ /* 0x000fe20000000f00 */
[----:B------:R-:W-:Y:S01]  /*5a30*/  IMAD.MOV.U32 R37, RZ, RZ, R22 ;  /* 0x000000ffff257224 */ /* 0x000fe200078e0016 */
[----:B------:R-:W-:Y:S01]  /*5a40*/  MOV R36, 0x5a80 ;  /* 0x00005a8000247802 */ /* 0x000fe20000000f00 */
[----:B------:R-:W-:Y:S02]  /*5a50*/  IMAD.MOV.U32 R35, RZ, RZ, R23 ;  /* 0x000000ffff237224 */ /* 0x000fe400078e0017 */
[----:B------:R-:W-:-:S07]  /*5a60*/  IMAD.MOV.U32 R5, RZ, RZ, R33 ;  /* 0x000000ffff057224 */ /* 0x000fce00078e0021 */
[----:B-----5:R-:W-:Y:S05]  /*5a70*/  CALL.REL.NOINC `($__internal_3_$__cuda_sm20_dsqrt_rn_f64_mediumpath_v1) ;  /* 0x000000b800287944 */ /* 0x020fea0003c00000 */
[----:B------:R-:W-:Y:S01]  /*5a80*/  IMAD.MOV.U32 R18, RZ, RZ, R28 ;  /* 0x000000ffff127224 */ /* 0x000fe200078e001c */
[----:B------:R-:W-:-:S07]  /*5a90*/  MOV R19, R5 ;  /* 0x0000000500137202 */ /* 0x000fce0000000f00 */
.L_x_82:
[----:B------:R-:W-:Y:S05]  /*5aa0*/  BSYNC.RECONVERGENT B0 ;  /* 0x0000000000007941 */ /* 0x000fea0003800200 */
.L_x_81:
[----:B------:R-:W-:Y:S01]  /*5ab0*/  DMUL R22, R62, R20 ;  /* 0x000000143e167228 */ /* 0x000fe20000000000 */
[----:B------:R-:W-:Y:S01]  /*5ac0*/  IMAD.MOV.U32 R16, RZ, RZ, 0x0 ;  /* 0x00000000ff107424 */ /* 0x000fe200078e00ff */
[----:B------:R-:W0:Y:S01]  /*5ad0*/  LDCU UR4, c[0x3][0xa0] ;  /* 0x00c01400ff0477ac */ /* 0x000e220008000800 */
[----:B------:R-:W-:Y:S01]  /*5ae0*/  IMAD.MOV.U32 R17, RZ, RZ, 0x3fd80000 ;  /* 0x3fd80000ff117424 */ /* 0x000fe200078e00ff */
[----:B------:R-:W-:Y:S02]  /*5af0*/  BSSY.RECONVERGENT B0, `(.L_x_83) ;  /* 0x000001a000007945 */ /* 0x000fe40003800200 */
[----:B------:R-:W1:Y:S04]  /*5b00*/  MUFU.RSQ64H R35, R23 ;  /* 0x0000001700237308 */ /* 0x000e680000001c00 */
[----:B------:R-:W-:-:S05]  /*5b10*/  VIADD R34, R23, 0xfcb00000 ;  /* 0xfcb0000017227836 */ /* 0x000fca0000000000 */
[----:B------:R-:W-:Y:S02]  /*5b20*/  ISETP.GE.U32.AND P2, PT, R34, 0x7ca00000, PT ;  /* 0x7ca000002200780c */ /* 0x000fe40003f46070 */
[----:B0-----:R-:W-:Y:S01]  /*5b30*/  ISETP.NE.AND P1, PT, RZ, UR4, PT ;  /* 0x00000004ff007c0c */ /* 0x001fe2000bf25270 */
[----:B-1----:R-:W-:-:S08]  /*5b40*/  DMUL R14, R34, R34 ;  /* 0x00000022220e7228 */ /* 0x002fd00000000000 */
[----:B------:R-:W-:-:S08]  /*5b50*/  DFMA R14, R22, -R14, 1 ;  /* 0x3ff00000160e742b */ /* 0x000fd0000000080e */
[----:B------:R-:W-:Y:S02]  /*5b60*/  DFMA R16, R14, R16, 0.5 ;  /* 0x3fe000000e10742b */ /* 0x000fe40000000010 */
[----:B------:R-:W-:-:S08]  /*5b70*/  DMUL R14, R34, R14 ;  /* 0x0000000e220e7228 */ /* 0x000fd00000000000 */
[----:B------:R-:W-:Y:S02]  /*5b80*/  DFMA R24, R16, R14, R34 ;  /* 0x0000000e1018722b */ /* 0x000fe40000000022 */
[CC--:B------:R-:W-:Y:S02]  /*5b90*/  DMUL R16, R18.reuse, -R42.reuse ;  /* 0x8000002a12107228 */ /* 0x0c0fe40000000000 */
[----:B------:R-:W-:-:S04]  /*5ba0*/  DMUL R18, R18, R42 ;  /* 0x0000002a12127228 */ /* 0x000fc80000000000 */
[----:B------:R-:W-:Y:S02]  /*5bb0*/  DMUL R32, R22, R24 ;  /* 0x0000001816207228 */ /* 0x000fe40000000000 */
[----:B------:R-:W-:Y:S01]  /*5bc0*/  VIADD R29, R25, 0xfff00000 ;  /* 0xfff00000191d7836 */ /* 0x000fe20000000000 */
[----:B------:R-:W-:-:S05]  /*5bd0*/  MOV R28, R24 ;  /* 0x00000018001c7202 */ /* 0x000fca0000000f00 */
[----:B------:R-:W-:-:S08]  /*5be0*/  DFMA R30, R32, -R32, R22 ;  /* 0x80000020201e722b */ /* 0x000fd00000000016 */
[----:B------:R-:W-:Y:S01]  /*5bf0*/  DFMA R14, R30, R28, R32 ;  /* 0x0000001c1e0e722b */ /* 0x000fe20000000020 */
[----:B------:R-:W-:Y:S10]  /*5c00*/  @!P2 BRA `(.L_x_84) ;  /* 0x000000000020a947 */ /* 0x000ff40003800000 */
[----:B------:R-:W-:Y:S01]  /*5c10*/  IMAD.MOV.U32 R28, RZ, RZ, R24 ;  /* 0x000000ffff1c7224 */ /* 0x000fe200078e0018 */
[----:B------:R-:W-:Y:S01]  /*5c20*/  MOV R36, 0x5c70 ;  /* 0x00005c7000247802 */ /* 0x000fe20000000f00 */
[----:B------:R-:W-:Y:S02]  /*5c30*/  IMAD.MOV.U32 R37, RZ, RZ, R22 ;  /* 0x000000ffff257224 */ /* 0x000fe400078e0016 */
[----:B------:R-:W-:Y:S02]  /*5c40*/  IMAD.MOV.U32 R35, RZ, RZ, R23 ;  /* 0x000000ffff237224 */ /* 0x000fe400078e0017 */
[----:B------:R-:W-:-:S07]  /*5c50*/  IMAD.MOV.U32 R5, RZ, RZ, R33 ;  /* 0x000000ffff057224 */ /* 0x000fce00078e0021 */
[----:B-----5:R-:W-:Y:S05]  /*5c60*/  CALL.REL.NOINC `($__internal_3_$__cuda_sm20_dsqrt_rn_f64_mediumpath_v1) ;  /* 0x000000b400ac7944 */ /* 0x020fea0003c00000 */
[----:B------:R-:W-:Y:S01]  /*5c70*/  MOV R14, R28 ;  /* 0x0000001c000e7202 */ /* 0x000fe20000000f00 */
[----:B------:R-:W-:-:S07]  /*5c80*/  IMAD.MOV.U32 R15, RZ, RZ, R5 ;  /* 0x000000ffff0f7224 */ /* 0x000fce00078e0005 */
.L_x_84:
[----:B------:R-:W-:Y:S05]  /*5c90*/  BSYNC.RECONVERGENT B0 ;  /* 0x0000000000007941 */ /* 0x000fea0003800200 */
.L_x_83:
[----:B------:R-:W0:Y:S01]  /*5ca0*/  MUFU.RCP64H R23, R21 ;  /* 0x0000001500177308 */ /* 0x000e220000001800 */
[----:B------:R-:W-:Y:S01]  /*5cb0*/  IMAD.MOV.U32 R22, RZ, RZ, 0x1 ;  /* 0x00000001ff167424 */ /* 0x000fe200078e00ff */
[----:B------:R-:W-:Y:S01]  /*5cc0*/  FSETP.GEU.AND P3, PT, |R63|, 6.5827683646048100446e-37, PT ;  /* 0x036000003f00780b */ /* 0x000fe20003f6e200 */
[----:B------:R-:W-:Y:S01]  /*5cd0*/  BSSY.RECONVERGENT B2, `(.L_x_85) ;  /* 0x0000015000027945 */ /* 0x000fe20003800200 */
[----:B------:R-:W-:-:S03]  /*5ce0*/  DMUL R26, R14, -R44 ;  /* 0x8000002c0e1a7228 */ /* 0x000fc60000000000 */
        /* <DEDUP_REMOVED lines=16> */
[----:B-----5:R-:W-:Y:S05]  /*5df0*/  CALL.REL.NOINC `($__internal_1_$__cuda_sm20_div_rn_f64_full) ;  /* 0x000000a8008c7944 */ /* 0x020fea0003c00000 */
[----:B------:R-:W-:Y:S02]  /*5e00*/  IMAD.MOV.U32 R34, RZ, RZ, R29 ;  /* 0x000000ffff227224 */ /* 0x000fe400078e001d */
[----:B------:R-:W-:-:S07]  /*5e10*/  IMAD.MOV.U32 R35, RZ, RZ, R28 ;  /* 0x000000ffff237224 */ /* 0x000fce00078e001c */
.L_x_86:
[----:B------:R-:W-:Y:S05]  /*5e20*/  BSYNC.RECONVERGENT B2 ;  /* 0x0000000000027941 */ /* 0x000fea0003800200 */
.L_x_85:
[----:B------:R-:W0:Y:S01]  /*5e30*/  MUFU.RSQ64H R21, R35 ;  /* 0x0000002300157308 */ /* 0x000e220000001c00 */
[----:B------:R-:W-:Y:S01]  /*5e40*/  VIADD R20, R35, 0xfcb00000 ;  /* 0xfcb0000023147836 */ /* 0x000fe20000000000 */
[----:B------:R-:W-:Y:S01]  /*5e50*/  MOV R24, 0x0 ;  /* 0x0000000000187802 */ /* 0x000fe20000000f00 */
[----:B------:R-:W-:Y:S01]  /*5e60*/  IMAD.MOV.U32 R25, RZ, RZ, 0x3fd80000 ;  /* 0x3fd80000ff197424 */ /* 0x000fe200078e00ff */
[----:B------:R-:W-:Y:S02]  /*5e70*/  BSSY.RECONVERGENT B0, `(.L_x_87) ;  /* 0x0000015000007945 */ /* 0x000fe40003800200 */
[----:B------:R-:W-:Y:S01]  /*5e80*/  ISETP.GE.U32.AND P2, PT, R20, 0x7ca00000, PT ;  /* 0x7ca000001400780c */ /* 0x000fe20003f46070 */
[----:B0-----:R-:W-:-:S08]  /*5e90*/  DMUL R22, R20, R20 ;  /* 0x0000001414167228 */ /* 0x001fd00000000000 */
[----:B------:R-:W-:-:S08]  /*5ea0*/  DFMA R22, -R22, R34, 1 ;  /* 0x3ff000001616742b */ /* 0x000fd00000000122 */
        /* <DEDUP_REMOVED lines=15> */
[----:B------:R-:W-:Y:S02]  /*5fa0*/  IMAD.MOV.U32 R40, RZ, RZ, R28 ;  /* 0x000000ffff287224 */ /* 0x000fe400078e001c */
[----:B------:R-:W-:-:S07]  /*5fb0*/  IMAD.MOV.U32 R41, RZ, RZ, R5 ;  /* 0x000000ffff297224 */ /* 0x000fce00078e0005 */
.L_x_88:
[----:B------:R-:W-:Y:S05]  /*5fc0*/  BSYNC.RECONVERGENT B0 ;  /* 0x0000000000007941 */ /* 0x000fea0003800200 */
.L_x_87:
[----:B------:R-:W0:Y:S01]  /*5fd0*/  MUFU.RSQ64H R35, R45 ;  /* 0x0000002d00237308 */ /* 0x000e220000001c00 */
[----:B------:R-:W-:Y:S01]  /*5fe0*/  IADD3 R34, PT, PT, R45, -0x3500000, RZ ;  /* 0xfcb000002d227810 */ /* 0x000fe20007ffe0ff */
[----:B------:R-:W-:Y:S01]  /*5ff0*/  IMAD.MOV.U32 R22, RZ, RZ, 0x0 ;  /* 0x00000000ff167424 */ /* 0x000fe200078e00ff */
[----:B------:R-:W-:Y:S01]  /*6000*/  BSSY.RECONVERGENT B0, `(.L_x_89) ;  /* 0x0000017000007945 */ /* 0x000fe20003800200 */
[----:B------:R-:W-:Y:S01]  /*6010*/  IMAD.MOV.U32 R23, RZ, RZ, 0x3fd80000 ;  /* 0x3fd80000ff177424 */ /* 0x000fe200078e00ff */
[----:B------:R-:W-:Y:S02]  /*6020*/  ISETP.GE.U32.AND P2, PT, R34, 0x7ca00000, PT ;  /* 0x7ca000002200780c */ /* 0x000fe40003f46070 */
[----:B0-----:R-:W-:-:S08]  /*6030*/  DMUL R20, R34, R34 ;  /* 0x0000002222147228 */ /* 0x001fd00000000000 */
[----:B------:R-:W-:-:S08]  /*6040*/  DFMA R20, -R20, R44, 1 ;  /* 0x3ff000001414742b */ /* 0x000fd0000000012c */
[----:B------:R-:W-:Y:S02]  /*6050*/  DFMA R22, R20, R22, 0.5 ;  /* 0x3fe000001416742b */ /* 0x000fe40000000016 */
[----:B------:R-:W-:-:S08]  /*6060*/  DMUL R20, R34, R20 ;  /* 0x0000001422147228 */ /* 0x000fd00000000000 */
[----:B------:R-:W-:Y:S02]  /*6070*/  DFMA R24, R22, R20, R34 ;  /* 0x000000141618722b */ /* 0x000fe40000000022 */
[----:B------:R-:W-:-:S06]  /*6080*/  DMUL R20, R14, R44 ;  /* 0x0000002c0e147228 */ /* 0x000fcc0000000000 */
        /* <DEDUP_REMOVED lines=14> */
.L_x_90:
[----:B------:R-:W-:Y:S05]  /*6170*/  BSYNC.RECONVERGENT B0 ;  /* 0x0000000000007941 */ /* 0x000fea0003800200 */
.L_x_89:
[----:B------:R-:W-:Y:S01]  /*6180*/  DMUL R38, R44, R62 ;  /* 0x0000003e2c267228 */ /* 0x000fe20000000000 */
[----:B------:R-:W-:Y:S01]  /*6190*/  IMAD.MOV.U32 R24, RZ, RZ, 0x0 ;  /* 0x00000000ff187424 */ /* 0x000fe200078e00ff */
[----:B------:R-:W-:Y:S01]  /*61a0*/  BSSY.RECONVERGENT B0, `(.L_x_91) ;  /* 0x0000019000007945 */ /* 0x000fe20003800200 */
[----:B------:R-:W-:-:S03]  /*61b0*/  IMAD.MOV.U32 R25, RZ, RZ, 0x3fd80000 ;  /* 0x3fd80000ff197424 */ /* 0x000fc600078e00ff */
[----:B------:R-:W0:Y:S04]  /*61c0*/  MUFU.RSQ64H R35, R39 ;  /* 0x0000002700237308 */ /* 0x000e280000001c00 */
[----:B------:R-:W-:-:S05]  /*61d0*/  VIADD R34, R39, 0xfcb00000 ;  /* 0xfcb0000027227836 */ /* 0x000fca0000000000 */
[----:B------:R-:W-:Y:S01]  /*61e0*/  ISETP.GE.U32.AND P2, PT, R34, 0x7ca00000, PT ;  /* 0x7ca000002200780c */ /* 0x000fe20003f46070 */
[----:B0-----:R-:W-:-:S08]  /*61f0*/  DMUL R14, R34, R34 ;  /* 0x00000022220e7228 */ /* 0x001fd00000000000 */
[----:B------:R-:W-:-:S08]  /*6200*/  DFMA R14, R38, -R14, 1 ;  /* 0x3ff00000260e742b */ /* 0x000fd0000000080e */
[----:B------:R-:W-:Y:S02]  /*6210*/  DFMA R24, R14, R24, 0.5 ;  /* 0x3fe000000e18742b */ /* 0x000fe40000000018 */
[----:B------:R-:W-:-:S08]  /*6220*/  DMUL R14, R34, R14 ;  /* 0x0000000e220e7228 */ /* 0x000fd00000000000 */
[----:B------:R-:W-:Y:S02]  /*6230*/  DFMA R36, R24, R14, R34 ;  /* 0x0000000e1824722b */ /* 0x000fe40000000022 */
[----:B------:R0:W1:Y:S06]  /*6240*/  F2F.F32.F64 R14, R38 ;  /* 0x00000026000e7310 */ /* 0x00006c0000301000 */
[----:B------:R-:W-:Y:S02]  /*6250*/  DMUL R32, R38, R36 ;  /* 0x0000002426207228 */ /* 0x000fe40000000000 */
[----:B------:R-:W-:Y:S01]  /*6260*/  VIADD R29, R37, 0xfff00000 ;  /* 0xfff00000251d7836 */ /* 0x000fe20000000000 */
[----:B------:R-:W-:-:S05]  /*6270*/  MOV R28, R36 ;  /* 0x00000024001c7202 */ /* 0x000fca0000000f00 */
[----:B------:R-:W-:-:S08]  /*6280*/  DFMA R30, R32, -R32, R38 ;  /* 0x80000020201e722b */ /* 0x000fd00000000026 */
[----:B------:R-:W-:Y:S01]  /*6290*/  DFMA R24, R30, R28, R32 ;  /* 0x0000001c1e18722b */ /* 0x000fe20000000020 */
[----:B01----:R-:W-:Y:S10]  /*62a0*/  @!P2 BRA `(.L_x_92) ;  /* 0x000000000020a947 */ /* 0x003ff40003800000 */
        /* <DEDUP_REMOVED lines=8> */
.L_x_92:
[----:B------:R-:W-:Y:S05]  /*6330*/  BSYNC.RECONVERGENT B0 ;  /* 0x0000000000007941 */ /* 0x000fea0003800200 */
.L_x_91:
[----:B------:R-:W-:Y:S01]  /*6340*/  IMAD.MOV.U32 R5, RZ, RZ, 0x3bbb989d ;  /* 0x3bbb989dff057424 */ /* 0x000fe200078e00ff */
[----:B------:R-:W-:Y:S01]  /*6350*/  FSEL R26, R26, RZ, P1 ;  /* 0x000000ff1a1a7208 */ /* 0x000fe20000800000 */
[----:B------:R-:W-:Y:S01]  /*6360*/  IMAD.MOV.U32 R28, RZ, RZ, 0x437c0000 ;  /* 0x437c0000ff1c7424 */ /* 0x000fe200078e00ff */
[----:B------:R-:W-:Y:S01]  /*6370*/  FSEL R27, R27, RZ, P1 ;  /* 0x000000ff1b1b7208 */ /* 0x000fe20000800000 */
[----:B------:R-:W-:Y:S01]  /*6380*/  FFMA.SAT R5, R14, R5, 0.5 ;  /* 0x3f0000000e057423 */ /* 0x000fe20000002005 */
[----:B------:R-:W-:-:S03]  /*6390*/  UMOV UR4, URZ ;  /* 0x000000ff00047c82 */ /* 0x000fc60008000000 */
[----:B------:R-:W-:-:S04]  /*63a0*/  FFMA.RM R5, R5, R28, 12582913 ;  /* 0x4b40000105057423 */ /* 0x000fc8000000401c */
[----:B------:R-:W-:-:S04]  /*63b0*/  FADD R5, R5, -12583039 ;  /* 0xcb40007f05057421 */ /* 0x000fc80000000000 */
[----:B------:R-:W-:-:S04]  /*63c0*/  FFMA R5, R14, 1.4426950216293334961, -R5 ;  /* 0x3fb8aa3b0e057823 */ /* 0x000fc80000000805 */
[----:B------:R-:W-:Y:S01]  /*63d0*/  FFMA R15, R14, 1.925963033500011079e-08, R5 ;  /* 0x32a570600e0f7823 */ /* 0x000fe20000000005 */
[----:B------:R-:W-:Y:S01]  /*63e0*/  IMAD.MOV.U32 R5, RZ, RZ, R9 ;  /* 0x000000ffff057224 */ /* 0x000fe200078e0009 */
[----:B------:R-:W-:-:S04]  /*63f0*/  MOV R14, R10 ;  /* 0x0000000a000e7202 */ /* 0x000fc80000000f00 */
[----:B------:R-:W0:Y:S03]  /*6400*/  MUFU.EX2 R15, R15 ;  /* 0x0000000f000f7308 */ /* 0x000e260000000800 */
.L_x_225:
[----:B-1----:R-:W1:Y:S01]  /*6410*/  LDCU.64 UR8, c[0x3][0xa8] ;  /* 0x00c01500ff0877ac */ /* 0x002e620008000a00 */
[----:B------:R-:W-:Y:S02]  /*6420*/  UIADD3 UR4, UPT, UPT, UR4, 0x1, URZ ;  /* 0x0000000104047890 */ /* 0x000fe4000fffe0ff */
[----:B-1----:R-:W-:Y:S02]  /*6430*/  UISETP.NE.AND UP0, UPT, UR8, URZ, UPT ;  /* 0x000000ff0800728c */ /* 0x002fe4000bf05270 */
[----:B------:R-:W-:-:S07]  /*6440*/  UISETP.NE.AND UP1, UPT, UR4, UR9, UPT ;  /* 0x000000090400728c */ /* 0x000fce000bf25270 */
[----:B--23--:R-:W-:Y:S05]  /*6450*/  BRA.U !UP0, `(.L_x_93) ;  /* 0x0000005108cc7547 */ /* 0x00cfea000b800000 */
[----:B------:R-:W-:Y:S01]  /*6460*/  UMOV UR8, 0x60000000 ;  /* 0x6000000000087882 */ /* 0x000fe20000000000 */
[----:B------:R-:W-:Y:S01]  /*6470*/  UMOV UR9, 0x401921fb ;  /* 0x401921fb00097882 */ /* 0x000fe20000000000 */
[----:B------:R-:W-:Y:S01]  /*6480*/  BSSY.RECONVERGENT B3, `(.L_x_94) ;  /* 0x0000020000037945 */ /* 0x000fe20003800200 */
[----:B------:R-:W-:-:S08]  /*6490*/  DMUL R30, R68, UR8 ;  /* 0x00000008441e7c28 */ /* 0x000fd00008000000 */
[----:B------:R-:W-:-:S14]  /*64a0*/  DSETP.NEU.AND P1, PT, |R30|, +INF , PT ;  /* 0x7ff000001e00742a */ /* 0x000fdc0003f2d200 */
[----:B------:R-:W-:Y:S01]  /*64b0*/  @!P1 DMUL R74, RZ, R30 ;  /* 0x0000001eff4a9228 */ /* 0x000fe20000000000 */
[----:B------:R-:W-:Y:S01]  /*64c0*/  @!P1 IMAD.MOV.U32 R9, RZ, RZ, 0x1 ;  /* 0x00000001ff099424 */ /* 0x000fe200078e00ff */
[----:B------:R-:W-:Y:S09]  /*64d0*/  @!P1 BRA `(.L_x_95) ;  /* 0x0000000000689947 */ /* 0x000ff20003800000 */
[----:B------:R-:W-:Y:S01]  /*64e0*/  UMOV UR8, 0x6dc9c883 ;  /* 0x6dc9c88300087882 */ /* 0x000fe20000000000 */
[----:B------:R-:W-:Y:S01]  /*64f0*/  UMOV UR9, 0x3fe45f30 ;  /* 0x3fe45f3000097882 */ /* 0x000fe20000000000 */
[C---:B------:R-:W-:Y:S01]  /*6500*/  DSETP.GE.AND P1, PT, |R30|.reuse, 2.14748364800000000000e+09, PT ;  /* 0x41e000001e00742a */ /* 0x040fe20003f26200 */
[----:B------:R-:W-:Y:S01]  /*6510*/  BSSY.RECONVERGENT B4, `(.L_x_96) ;  /* 0x0000015000047945 */ /* 0x000fe20003800200 */
[----:B------:R-:W-:Y:S01]  /*6520*/  DMUL R28, R30, UR8 ;  /* 0x000000081e1c7c28 */ /* 0x000fe20008000000 */
[----:B------:R-:W-:Y:S01]  /*6530*/  UMOV UR8, 0x54442d18 ;  /* 0x54442d1800087882 */ /* 0x000fe20000000000 */
[----:B------:R-:W-:-:S04]  /*6540*/  UMOV UR9, 0x3ff921fb ;  /* 0x3ff921fb00097882 */ /* 0x000fc80000000000 */
[----:B------:R-:W1:Y:S08]  /*6550*/  F2I.F64 R9, R28 ;  /* 0x0000001c00097311 */ /* 0x000e700000301100 */
[----:B-1----:R-:W1:Y:S02]  /*6560*/  I2F.F64 R74, R9 ;  /* 0x00000009004a7312 */ /* 0x002e640000201c00 */
[----:B-1----:R-:W-:Y:S01]  /*6570*/  DFMA R32, R74, -UR8, R30 ;  /* 0x800000084a207c2b */ /* 0x002fe2000800001e */
[----:B------:R-:W-:Y:S01]  /*6580*/  UMOV UR8, 0x33145c00 ;  /* 0x33145c0000087882 */ /* 0x000fe20000000000 */
[----:B------:R-:W-:-:S06]  /*6590*/  UMOV UR9, 0x3c91a626 ;  /* 0x3c91a62600097882 */ /* 0x000fcc0000000000 */
[----:B------:R-:W-:Y:S01]  /*65a0*/  DFMA R32, R74, -UR8, R32 ;  /* 0x800000084a207c2b */ /* 0x000fe20008000020 */
[----:B------:R-:W-:Y:S01]  /*65b0*/  UMOV UR8, 0x252049c0 ;  /* 0x252049c000087882 */ /* 0x000fe20000000000 */
[----:B------:R-:W-:-:S06]  /*65c0*/  UMOV UR9, 0x397b839a ;  /* 0x397b839a00097882 */ /* 0x000fcc0000000000 */
[----:B------:R-:W-:Y:S01]  /*65d0*/  DFMA R74, R74, -UR8, R32 ;  /* 0x800000084a4a7c2b */ /* 0x000fe20008000020 */
[----:B------:R-:W-:Y:S10]  /*65e0*/  @!P1 BRA `(.L_x_97) ;  /* 0x00000000001c9947 */ /* 0x000ff40003800000 */
[----:B------:R-:W-:Y:S01]  /*65f0*/  IMAD.MOV.U32 R29, RZ, RZ, R30 ;  /* 0x000000ffff1d7224 */ /* 0x000fe200078e001e */
[----:B------:R-:W-:Y:S01]  /*6600*/  MOV R39, 0x6630 ;  /* 0x0000663000277802 */ /* 0x000fe20000000f00 */
[----:B------:R-:W-:-:S07]  /*6610*/  IMAD.MOV.U32 R38, RZ, RZ, R31 ;  /* 0x000000ffff267224 */ /* 0x000fce00078e001f */
[----:B0----5:R-:W-:Y:S05]  /*6620*/  CALL.REL.NOINC `($_Z7run_simPdS_S_PiS0_S0_P17curandStateXORWOW$__internal_trig_reduction_slowpathd) ;  /* 0x000000b400207944 */ /* 0x021fea0003c00000 */
[----:B------:R-:W-:Y:S01]  /*6630*/  IMAD.MOV.U32 R9, RZ, RZ, R31 ;  /* 0x000000ffff097224 */ /* 0x000fe200078e001f */
[----:B------:R-:W-:Y:S01]  /*6640*/  MOV R74, R34 ;  /* 0x00000022004a7202 */ /* 0x000fe20000000f00 */
[----:B------:R-:W-:-:S07]  /*6650*/  IMAD.MOV.U32 R75, RZ, RZ, R35 ;  /* 0x000000ffff4b7224 */ /* 0x000fce00078e0023 */
.L_x_97:
[----:B------:R-:W-:Y:S05]  /*6660*/  BSYNC.RECONVERGENT B4 ;  /* 0x0000000000047941 */ /* 0x000fea0003800200 */
.L_x_96:
[----:B------:R-:W-:-:S07]  /*6670*/  VIADD R9, R9, 0x1 ;  /* 0x0000000109097836 */ /* 0x000fce0000000000 */
.L_x_95:
[----:B------:R-:W-:Y:S05]  /*6680*/  BSYNC.RECONVERGENT B3 ;  /* 0x0000000000037941 */ /* 0x000fea0003800200 */
.L_x_94:
[----:B------:R-:W1:Y:S01]  /*6690*/  LDCU.64 UR8, c[0x4][0x48] ;  /* 0x01000900ff0877ac */ /* 0x000e620008000a00 */
[----:B------:R-:W-:-:S05]  /*66a0*/  IMAD.SHL.U32 R10, R9, 0x40, RZ ;  /* 0x00000040090a7824 */ /* 0x000fca00078e00ff */
[----:B------:R-:W-:-:S04]  /*66b0*/  LOP3.LUT R10, R10, 0x40, RZ, 0xc0, !PT ;  /* 0x000000400a0a7812 */ /* 0x000fc800078ec0ff */
[----:B-1----:R-:W-:-:S05]  /*66c0*/  IADD3 R36, P1, PT, R10, UR8, RZ ;  /* 0x000000080a247c10 */ /* 0x002fca000ff3e0ff */
[----:B------:R-:W-:-:S05]  /*66d0*/  IMAD.X R37, RZ, RZ, UR9, P1 ;  /* 0x00000009ff257e24 */ /* 0x000fca00088e06ff */
[----:B------:R-:W2:Y:S04]  /*66e0*/  LDG.E.128.CONSTANT R28, desc[UR6][R36.64] ;  /* 0x00000006241c7981 */ /* 0x000ea8000c1e9d00 */
[----:B------:R-:W3:Y:S04]  /*66f0*/  LDG.E.128.CONSTANT R32, desc[UR6][R36.64+0x10] ;  /* 0x0000100624207981 */ /* 0x000ee8000c1e9d00 */
[----:B------:R-:W4:Y:S01]  /*6700*/  LDG.E.128.CONSTANT R36, desc[UR6][R36.64+0x20] ;  /* 0x0000200624247981 */ /* 0x000f22000c1e9d00 */
[----:B------:R-:W-:Y:S01]  /*6710*/  LOP3.LUT R10, R9, 0x1, RZ, 0xc0, !PT ;  /* 0x00000001090a7812 */ /* 0x000fe200078ec0ff */
[----:B------:R-:W-:Y:S01]  /*6720*/  HFMA2 R70, -RZ, RZ, 0.00974273681640625, -2.12192535400390625e-05 ;  /* 0x20fd8164ff467431 */ /* 0x000fe200000001ff */
[----:B------:R-:W-:Y:S01]  /*6730*/  DMUL R72, R74, R74 ;  /* 0x0000004a4a487228 */ /* 0x000fe20000000000 */
[----:B------:R-:W-:Y:S01]  /*6740*/  BSSY.RECONVERGENT B3, `(.L_x_98) ;  /* 0x0000031000037945 */ /* 0x000fe20003800200 */
[----:B------:R-:W-:Y:S01]  /*6750*/  ISETP.NE.U32.AND P1, PT, R10, 0x1, PT ;  /* 0x000000010a00780c */ /* 0x000fe20003f25070 */
[----:B------:R-:W-:Y:S01]  /*6760*/  IMAD.MOV.U32 R10, RZ, RZ, 0x3da8ff83 ;  /* 0x3da8ff83ff0a7424 */ /* 0x000fe200078e00ff */
[----:B------:R-:W-:-:S04]  /*6770*/  DSETP.NEU.AND P2, PT, |R66|, +INF , PT ;  /* 0x7ff000004200742a */ /* 0x000fc80003f4d200 */
[----:B------:R-:W-:Y:S02]  /*6780*/  FSEL R71, -R10, 0.11223486810922622681, !P1 ;  /* 0x3de5db650a477808 */ /* 0x000fe40004800100 */
[----:B------:R-:W-:-:S08]  /*6790*/  FSEL R70, R70, -8.06006814911005101289e+34, !P1 ;  /* 0xf9785eba46467808 */ /* 0x000fd00004800000 */
[----:B------:R-:W-:Y:S02]  /*67a0*/  @!P2 DMUL R76, RZ, R66 ;  /* 0x00000042ff4ca228 */ /* 0x000fe40000000000 */
[----:B--2---:R-:W-:-:S08]  /*67b0*/  DFMA R28, R72, R70, R28 ;  /* 0x00000046481c722b */ /* 0x004fd0000000001c */
[----:B------:R-:W-:-:S08]  /*67c0*/  DFMA R28, R72, R28, R30 ;  /* 0x0000001c481c722b */ /* 0x000fd0000000001e */
[----:B---3--:R-:W-:-:S08]  /*67d0*/  DFMA R28, R72, R28, R32 ;  /* 0x0000001c481c722b */ /* 0x008fd00000000020 */
[----:B------:R-:W-:-:S08]  /*67e0*/  DFMA R28, R72, R28, R34 ;  /* 0x0000001c481c722b */ /* 0x000fd00000000022 */
[----:B----4-:R-:W-:-:S08]  /*67f0*/  DFMA R28, R72, R28, R36 ;  /* 0x0000001c481c722b */ /* 0x010fd00000000024 */
[----:B------:R-:W-:-:S08]  /*6800*/  DFMA R28, R72, R28, R38 ;  /* 0x0000001c481c722b */ /* 0x000fd00000000026 */
[----:B------:R-:W-:Y:S02]  /*6810*/  DFMA R74, R28, R74, R74 ;  /* 0x0000004a1c4a722b */ /* 0x000fe4000000004a */
[----:B------:R-:W-:-:S10]  /*6820*/  DFMA R28, R72, R28, 1 ;  /* 0x3ff00000481c742b */ /* 0x000fd4000000001c */
[----:B------:R-:W-:Y:S02]  /*6830*/  FSEL R30, R28, R74, !P1 ;  /* 0x0000004a1c1e7208 */ /* 0x000fe40004800000 */
[----:B------:R-:W-:Y:S02]  /*6840*/  FSEL R31, R29, R75, !P1 ;  /* 0x0000004b1d1f7208 */ /* 0x000fe40004800000 */
[----:B------:R-:W-:Y:S01]  /*6850*/  LOP3.LUT P1, RZ, R9, 0x2, RZ, 0xc0, !PT ;  /* 0x0000000209ff7812 */ /* 0x000fe2000782c0ff */
[----:B------:R-:W-:-:S03]  /*6860*/  @!P2 IMAD.MOV.U32 R9, RZ, RZ, 0x1 ;  /* 0x00000001ff09a424 */ /* 0x000fc600078e00ff */
[----:B------:R-:W-:-:S10]  /*6870*/  DADD R28, RZ, -R30 ;  /* 0x00000000ff1c7229 */ /* 0x000fd4000000081e */
[----:B------:R-:W-:Y:S02]  /*6880*/  FSEL R72, R30, R28, !P1 ;  /* 0x0000001c1e487208 */ /* 0x000fe40004800000 */
[----:B------:R-:W-:Y:S01]  /*6890*/  FSEL R73, R31, R29, !P1 ;  /* 0x0000001d1f497208 */ /* 0x000fe20004800000 */
[----:B------:R-:W-:Y:S06]  /*68a0*/  @!P2 BRA `(.L_x_99) ;  /* 0x000000000068a947 */ /* 0x000fec0003800000 */
        /* <DEDUP_REMOVED lines=21> */
[----:B------:R-:W-:Y:S01]  /*6a00*/  MOV R9, R31 ;  /* 0x0000001f00097202 */ /* 0x000fe20000000f00 */
[----:B------:R-:W-:Y:S02]  /*6a10*/  IMAD.MOV.U32 R76, RZ, RZ, R34 ;  /* 0x000000ffff4c7224 */ /* 0x000fe400078e0022 */
[----:B------:R-:W-:-:S07]  /*6a20*/  IMAD.MOV.U32 R77, RZ, RZ, R35 ;  /* 0x000000ffff4d7224 */ /* 0x000fce00078e0023 */
.L_x_101:
[----:B------:R-:W-:Y:S05]  /*6a30*/  BSYNC.RECONVERGENT B4 ;  /* 0x0000000000047941 */ /* 0x000fea0003800200 */
.L_x_100:
[----:B------:R-:W-:-:S07]  /*6a40*/  VIADD R9, R9, 0x1 ;  /* 0x0000000109097836 */ /* 0x000fce0000000000 */
.L_x_99:
[----:B------:R-:W-:Y:S05]  /*6a50*/  BSYNC.RECONVERGENT B3 ;  /* 0x0000000000037941 */ /* 0x000fea0003800200 */
.L_x_98:
[----:B------:R-:W1:Y:S01]  /*6a60*/  LDCU.64 UR8, c[0x4][0x48] ;  /* 0x01000900ff0877ac */ /* 0x000e620008000a00 */
[----:B------:R-:W-:-:S05]  /*6a70*/  IMAD.SHL.U32 R10, R9, 0x40, RZ ;  /* 0x00000040090a7824 */ /* 0x000fca00078e00ff */
[----:B------:R-:W-:-:S04]  /*6a80*/  LOP3.LUT R10, R10, 0x40, RZ, 0xc0, !PT ;  /* 0x000000400a0a7812 */ /* 0x000fc800078ec0ff */
[----:B-1----:R-:W-:-:S04]  /*6a90*/  IADD3 R36, P1, PT, R10, UR8, RZ ;  /* 0x000000080a247c10 */ /* 0x002fc8000ff3e0ff */
[----:B------:R-:W-:-:S05]  /*6aa0*/  IADD3.X R37, PT, PT, RZ, UR9, RZ, P1, !PT ;  /* 0x00000009ff257c10 */ /* 0x000fca0008ffe4ff */
[----:B------:R-:W2:Y:S04]  /*6ab0*/  LDG.E.128.CONSTANT R28, desc[UR6][R36.64] ;  /* 0x00000006241c7981 */ /* 0x000ea8000c1e9d00 */
[----:B------:R-:W3:Y:S04]  /*6ac0*/  LDG.E.128.CONSTANT R32, desc[UR6][R36.64+0x10] ;  /* 0x0000100624207981 */ /* 0x000ee8000c1e9d00 */
[----:B------:R-:W4:Y:S01]  /*6ad0*/  LDG.E.128.CONSTANT R36, desc[UR6][R36.64+0x20] ;  /* 0x0000200624247981 */ /* 0x000f22000c1e9d00 */
[----:B------:R-:W-:Y:S01]  /*6ae0*/  LOP3.LUT R10, R9, 0x1, RZ, 0xc0, !PT ;  /* 0x00000001090a7812 */ /* 0x000fe200078ec0ff */
[----:B------:R-:W-:Y:S01]  /*6af0*/  IMAD.MOV.U32 R70, RZ, RZ, 0x20fd8164 ;  /* 0x20fd8164ff467424 */ /* 0x000fe200078e00ff */
[----:B------:R-:W-:Y:S01]  /*6b00*/  DMUL R74, R76, R76 ;  /* 0x0000004c4c4a7228 */ /* 0x000fe20000000000 */
[----:B------:R-:W-:Y:S01]  /*6b10*/  UMOV UR8, 0x60000000 ;  /* 0x6000000000087882 */ /* 0x000fe20000000000 */
[----:B------:R-:W-:Y:S01]  /*6b20*/  ISETP.NE.U32.AND P1, PT, R10, 0x1, PT ;  /* 0x000000010a00780c */ /* 0x000fe20003f25070 */
[----:B------:R-:W-:Y:S01]  /*6b30*/  IMAD.MOV.U32 R10, RZ, RZ, 0x3da8ff83 ;  /* 0x3da8ff83ff0a7424 */ /* 0x000fe200078e00ff */
[----:B------:R-:W-:Y:S01]  /*6b40*/  UMOV UR9, 0x401921fb ;  /* 0x401921fb00097882 */ /* 0x000fe20000000000 */
[----:B------:R-:W-:Y:S01]  /*6b50*/  DSETP.NEU.AND P3, PT, R52, RZ, PT ;  /* 0x000000ff3400722a */ /* 0x000fe20003f6d000 */
[----:B------:R-:W-:Y:S01]  /*6b60*/  FSEL R70, R70, -8.06006814911005101289e+34, !P1 ;  /* 0xf9785eba46467808 */ /* 0x000fe20004800000 */
[----:B------:R-:W-:Y:S01]  /*6b70*/  DMUL R72, R72, -UR8 ;  /* 0x8000000848487c28 */ /* 0x000fe20008000000 */
[----:B------:R-:W-:Y:S01]  /*6b80*/  FSEL R71, -R10, 0.11223486810922622681, !P1 ;  /* 0x3de5db650a477808 */ /* 0x000fe20004800100 */
[----:B------:R-:W-:Y:S01]  /*6b90*/  BSSY.RECONVERGENT B0, `(.L_x_102) ;  /* 0x000003d000007945 */ /* 0x000fe20003800200 */
[----:B------:R-:W-:-:S04]  /*6ba0*/  IMAD.MOV.U32 R10, RZ, RZ, R14 ;  /* 0x000000ffff0a7224 */ /* 0x000fc800078e000e */
[----:B--2---:R-:W-:Y:S01]  /*6bb0*/  DFMA R28, R74, R70, R28 ;  /* 0x000000464a1c722b */ /* 0x004fe2000000001c */
[----:B------:R-:W-:-:S07]  /*6bc0*/  IMAD.MOV.U32 R70, RZ, RZ, R11 ;  /* 0x000000ffff467224 */ /* 0x000fce00078e000b */
        /* <DEDUP_REMOVED lines=9> */
[----:B------:R-:W-:Y:S02]  /*6c60*/  LOP3.LUT P1, RZ, R9, 0x2, RZ, 0xc0, !PT ;  /* 0x0000000209ff7812 */ /* 0x000fe4000782c0ff */
[----:B------:R-:W-:Y:S02]  /*6c70*/  MOV R9, R5 ;  /* 0x0000000500097202 */ /* 0x000fe40000000f00 */
[----:B------:R-:W-:-:S10]  /*6c80*/  DADD R28, RZ, -R30 ;  /* 0x00000000ff1c7229 */ /* 0x000fd4000000081e */
[----:B------:R-:W-:Y:S02]  /*6c90*/  FSEL R28, R30, R28, !P1 ;  /* 0x0000001c1e1c7208 */ /* 0x000fe40004800000 */
[----:B------:R-:W-:Y:S02]  /*6ca0*/  FSEL R29, R31, R29, !P1 ;  /* 0x0000001d1f1d7208 */ /* 0x000fe40004800000 */
[----:B------:R-:W-:-:S04]  /*6cb0*/  CS2R R30, SRZ ;  /* 0x00000000001e7805 */ /* 0x000fc8000001ff00 */
[----:B------:R-:W-:-:S08]  /*6cc0*/  DFMA R72, R46, R28, R72 ;  /* 0x0000001c2e48722b */ /* 0x000fd00000000048 */
[----:B------:R-:W-:-:S08]  /*6cd0*/  DADD R72, R72, R50 ;  /* 0x0000000048487229 */ /* 0x000fd00000000032 */
[----:B------:R-:W-:Y:S01]  /*6ce0*/  DFMA R28, R72, R44, R68 ;  /* 0x0000002c481c722b */ /* 0x000fe20000000044 */
[----:B------:R-:W-:Y:S10]  /*6cf0*/  @!P3 BRA `(.L_x_103) ;  /* 0x000000000098b947 */ /* 0x000ff40003800000 */
[----:B------:R-:W-:Y:S01]  /*6d00*/  SHF.R.U32.HI R10, RZ, 0x2, R7 ;  /* 0x00000002ff0a7819 */ /* 0x000fe20000011607 */
[----:B------:R-:W-:Y:S01]  /*6d10*/  UMOV UR8, 0x55555555 ;  /* 0x5555555500087882 */ /* 0x000fe20000000000 */
[----:B------:R-:W-:Y:S01]  /*6d20*/  SHF.R.U32.HI R31, RZ, 0x2, R8 ;  /* 0x00000002ff1f7819 */ /* 0x000fe20000011608 */
[----:B------:R-:W-:Y:S01]  /*6d30*/  UMOV UR9, 0x3fc55555 ;  /* 0x3fc5555500097882 */ /* 0x000fe20000000000 */
[----:B------:R-:W-:Y:S01]  /*6d40*/  LOP3.LUT R7, R10, R7, RZ, 0x3c, !PT ;  /* 0x000000070a077212 */ /* 0x000fe200078e3cff */
[----:B------:R-:W-:Y:S01]  /*6d50*/  IMAD.SHL.U32 R10, R11, 0x10, RZ ;  /* 0x000000100b0a7824 */ /* 0x000fe200078e00ff */
[----:B------:R-:W-:-:S03]  /*6d60*/  LOP3.LUT R8, R31, R8, RZ, 0x3c, !PT ;  /* 0x000000081f087212 */ /* 0x000fc600078e3cff */
[----:B------:R-:W-:-:S05]  /*6d70*/  IMAD.SHL.U32 R9, R7, 0x2, RZ ;  /* 0x0000000207097824 */ /* 0x000fca00078e00ff */
[----:B------:R-:W-:Y:S01]  /*6d80*/  LOP3.LUT R10, R11, R10, R9, 0x96, !PT ;  /* 0x0000000a0b0a7212 */ /* 0x000fe200078e9609 */
[----:B------:R-:W-:-:S03]  /*6d90*/  IMAD.SHL.U32 R9, R8, 0x2, RZ ;  /* 0x0000000208097824 */ /* 0x000fc600078e00ff */
[----:B------:R-:W-:-:S04]  /*6da0*/  LOP3.LUT R10, R10, R7, RZ, 0x3c, !PT ;  /* 0x000000070a0a7212 */ /* 0x000fc800078e3cff */
[----:B------:R-:W-:Y:S01]  /*6db0*/  IADD3 R33, PT, PT, R6, 0x587c5, R10 ;  /* 0x000587c506217810 */ /* 0x000fe20007ffe00a */
[----:B------:R-:W-:Y:S01]  /*6dc0*/  IMAD.SHL.U32 R7, R10, 0x10, RZ ;  /* 0x000000100a077824 */ /* 0x000fe200078e00ff */
[----:B------:R-:W-:-:S04]  /*6dd0*/  IADD3 R6, PT, PT, R6, 0xb0f8a, RZ ;  /* 0x000b0f8a06067810 */ /* 0x000fc80007ffe0ff */
[----:B------:R-:W-:-:S04]  /*6de0*/  LOP3.LUT R7, R8, R9, R7, 0x96, !PT ;  /* 0x0000000908077212 */ /* 0x000fc800078e9607 */
[----:B------:R-:W-:Y:S01]  /*6df0*/  LOP3.LUT R70, R7, R10, RZ, 0x3c, !PT ;  /* 0x0000000a07467212 */ /* 0x000fe200078e3cff */
[----:B------:R-:W-:-:S04]  /*6e00*/  IMAD.MOV.U32 R7, RZ, RZ, R5 ;  /* 0x000000ffff077224 */ /* 0x000fc800078e0005 */
[----:B------:R-:W-:-:S04]  /*6e10*/  IMAD.IADD R8, R6, 0x1, R70 ;  /* 0x0000000106087824 */ /* 0x000fc800078e0246 */
[----:B------:R-:W-:-:S03]  /*6e20*/  IMAD.WIDE.U32 R8, R8, 0x200000, RZ ;  /* 0x0020000008087825 */ /* 0x000fc600078e00ff */
[----:B------:R-:W-:Y:S01]  /*6e30*/  LOP3.LUT R32, R8, R33, RZ, 0x3c, !PT ;  /* 0x0000002108207212 */ /* 0x000fe200078e3cff */
[----:B------:R-:W-:Y:S02]  /*6e40*/  IMAD.MOV.U32 R33, RZ, RZ, R9 ;  /* 0x000000ffff217224 */ /* 0x000fe400078e0009 */
[----:B------:R-:W-:Y:S02]  /*6e50*/  IMAD.MOV.U32 R8, RZ, RZ, 0x0 ;  /* 0x00000000ff087424 */ /* 0x000fe400078e00ff */
[----:B------:R-:W1:Y:S01]  /*6e60*/  I2F.F64.U64 R30, R32 ;  /* 0x00000020001e7312 */ /* 0x000e620000301800 */
[----:B------:R-:W-:-:S06]  /*6e70*/  IMAD.MOV.U32 R9, RZ, RZ, 0x3ca00000 ;  /* 0x3ca00000ff097424 */ /* 0x000fcc00078e00ff */
[----:B-1----:R-:W-:-:S08]  /*6e80*/  DFMA R30, R30, R8, 5.5511151231257827021e-17 ;  /* 0x3c9000001e1e742b */ /* 0x002fd00000000008 */
[----:B------:R-:W-:-:S14]  /*6e90*/  DSETP.GTU.AND P2, PT, R30, UR8, PT ;  /* 0x000000081e007e2a */ /* 0x000fdc000bf4c000 */
[----:B------:R-:W-:Y:S01]  /*6ea0*/  @P2 MOV R8, 0x55555555 ;  /* 0x5555555500082802 */ /* 0x000fe20000000f00 */
[----:B------:R-:W-:Y:S01]  /*6eb0*/  @P2 IMAD.MOV.U32 R9, RZ, RZ, 0x3fd55555 ;  /* 0x3fd55555ff092424 */ /* 0x000fe200078e00ff */
[----:B------:R-:W-:-:S05]  /*6ec0*/  @P2 DSETP.GT.AND P1, PT, R30, UR8, PT ;  /* 0x000000081e002e2a */ /* 0x000fca000bf24000 */
[----:B------:R-:W-:Y:S01]  /*6ed0*/  @P2 DSETP.GTU.AND P4, PT, R30, R8, PT ;  /* 0x000000081e00222a */ /* 0x000fe20003f8c000 */
[----:B------:R-:W-:Y:S01]  /*6ee0*/  IMAD.MOV.U32 R9, RZ, RZ, R11 ;  /* 0x000000ffff097224 */ /* 0x000fe200078e000b */
[----:B------:R-:W-:Y:S01]  /*6ef0*/  MOV R8, R14 ;  /* 0x0000000e00087202 */ /* 0x000fe20000000f00 */
[----:B------:R-:W-:-:S03]  /*6f00*/  IMAD.MOV.U32 R30, RZ, RZ, R16 ;  /* 0x000000ffff1e7224 */ /* 0x000fc600078e0010 */
[----:B------:R-:W-:Y:S01]  /*6f10*/  @P2 FSEL R11, R18, RZ, !P4 ;  /* 0x000000ff120b2208 */ /* 0x000fe20006000000 */
[----:B------:R-:W-:Y:S01]  /*6f20*/  IMAD.MOV.U32 R31, RZ, RZ, R17 ;  /* 0x000000ffff1f7224 */ /* 0x000fe200078e0011 */
[----:B------:R-:W-:Y:S02]  /*6f30*/  @P2 FSEL R32, R19, RZ, !P4 ;  /* 0x000000ff13202208 */ /* 0x000fe40006000000 */
[----:B------:R-:W-:Y:S02]  /*6f40*/  @P2 FSEL R30, R11, RZ, P1 ;  /* 0x000000ff0b1e2208 */ /* 0x000fe40000800000 */
[----:B------:R-:W-:-:S07]  /*6f50*/  @P2 FSEL R31, R32, RZ, P1 ;  /* 0x000000ff201f2208 */ /* 0x000fce0000800000 */
.L_x_103:
[----:B------:R-:W-:Y:S05]  /*6f60*/  BSYNC.RECONVERGENT B0 ;  /* 0x0000000000007941 */ /* 0x000fea0003800200 */
.L_x_102:
[----:B------:R-:W-:Y:S01]  /*6f70*/  DADD R28, R28, R30 ;  /* 0x000000001c1c7229 */ /* 0x000fe2000000001e */
[----:B------:R-:W-:Y:S01]  /*6f80*/  UMOV UR8, 0x60000000 ;  /* 0x6000000000087882 */ /* 0x000fe20000000000 */
[----:B------:R-:W-:Y:S01]  /*6f90*/  UMOV UR9, 0x401921fb ;  /* 0x401921fb00097882 */ /* 0x000fe20000000000 */
[----:B------:R-:W-:Y:S01]  /*6fa0*/  BSSY.RECONVERGENT B3, `(.L_x_104) ;  /* 0x0000021000037945 */ /* 0x000fe20003800200 */
[----:B------:R-:W-:-:S04]  /*6fb0*/  DFMA R74, R44, R48, R66 ;  /* 0x000000302c4a722b */ /* 0x000fc80000000042 */
        /* <DEDUP_REMOVED lines=29> */
.L_x_107:
[----:B------:R-:W-:Y:S05]  /*7190*/  BSYNC.RECONVERGENT B4 ;  /* 0x0000000000047941 */ /* 0x000fea0003800200 */
.L_x_106:
[----:B------:R-:W-:-:S07]  /*71a0*/  VIADD R5, R5, 0x1 ;  /* 0x0000000105057836 */ /* 0x000fce0000000000 */
.L_x_105:
[----:B------:R-:W-:Y:S05]  /*71b0*/  BSYNC.RECONVERGENT B3 ;  /* 0x0000000000037941 */ /* 0x000fea0003800200 */
.L_x_104:
[----:B------:R-:W1:Y:S01]  /*71c0*/  LDCU.64 UR8, c[0x4][0x48] ;  /* 0x01000900ff0877ac */ /* 0x000e620008000a00 */
[----:B------:R-:W-:-:S05]  /*71d0*/  IMAD.SHL.U32 R11, R5, 0x40, RZ ;  /* 0x00000040050b7824 */ /* 0x000fca00078e00ff */
[----:B------:R-:W-:-:S04]  /*71e0*/  LOP3.LUT R11, R11, 0x40, RZ, 0xc0, !PT ;  /* 0x000000400b0b7812 */ /* 0x000fc800078ec0ff */
[----:B-1----:R-:W-:-:S04]  /*71f0*/  IADD3 R36, P1, PT, R11, UR8, RZ ;  /* 0x000000080b247c10 */ /* 0x002fc8000ff3e0ff */
[----:B------:R-:W-:-:S05]  /*7200*/  IADD3.X R37, PT, PT, RZ, UR9, RZ, P1, !PT ;  /* 0x00000009ff257c10 */ /* 0x000fca0008ffe4ff */
[----:B------:R-:W2:Y:S01]  /*7210*/  LDG.E.128.CONSTANT R28, desc[UR6][R36.64] ;  /* 0x00000006241c7981 */ /* 0x000ea2000c1e9d00 */
[----:B------:R-:W-:Y:S01]  /*7220*/  LOP3.LUT R11, R5, 0x1, RZ, 0xc0, !PT ;  /* 0x00000001050b7812 */ /* 0x000fe200078ec0ff */
[----:B------:R-:W-:Y:S01]  /*7230*/  IMAD.MOV.U32 R32, RZ, RZ, 0x20fd8164 ;  /* 0x20fd8164ff207424 */ /* 0x000fe200078e00ff */
[----:B------:R-:W-:Y:S02]  /*7240*/  DMUL R76, R78, R78 ;  /* 0x0000004e4e4c7228 */ /* 0x000fe40000000000 */
[----:B------:R-:W-:Y:S01]  /*7250*/  ISETP.NE.U32.AND P1, PT, R11, 0x1, PT ;  /* 0x000000010b00780c */ /* 0x000fe20003f25070 */
[----:B------:R-:W-:-:S03]  /*7260*/  IMAD.MOV.U32 R11, RZ, RZ, 0x3da8ff83 ;  /* 0x3da8ff83ff0b7424 */ /* 0x000fc600078e00ff */
[----:B------:R-:W-:Y:S02]  /*7270*/  FSEL R32, R32, -8.06006814911005101289e+34, !P1 ;  /* 0xf9785eba20207808 */ /* 0x000fe40004800000 */
[----:B------:R-:W-:-:S06]  /*7280*/  FSEL R33, -R11, 0.11223486810922622681, !P1 ;  /* 0x3de5db650b217808 */ /* 0x000fcc0004800100 */
[C---:B--2---:R-:W-:Y:S01]  /*7290*/  DFMA R28, R76.reuse, R32, R28 ;  /* 0x000000204c1c722b */ /* 0x044fe2000000001c */
[----:B------:R-:W2:Y:S04]  /*72a0*/  LDG.E.128.CONSTANT R32, desc[UR6][R36.64+0x10] ;  /* 0x0000100624207981 */ /* 0x000ea8000c1e9d00 */
[----:B------:R-:W3:Y:S03]  /*72b0*/  LDG.E.128.CONSTANT R36, desc[UR6][R36.64+0x20] ;  /* 0x0000200624247981 */ /* 0x000ee6000c1e9d00 */
[----:B------:R-:W-:Y:S01]  /*72c0*/  DFMA R28, R76, R28, R30 ;  /* 0x0000001c4c1c722b */ /* 0x000fe2000000001e */
[----:B------:R-:W-:Y:S01]  /*72d0*/  BSSY.RECONVERGENT B3, `(.L_x_108) ;  /* 0x000002a000037945 */ /* 0x000fe20003800200 */
[----:B------:R-:W-:-:S06]  /*72e0*/  DSETP.NEU.AND P2, PT, |R74|, +INF , PT ;  /* 0x7ff000004a00742a */ /* 0x000fcc0003f4d200 */
[----:B--2---:R-:W-:-:S08]  /*72f0*/  DFMA R28, R76, R28, R32 ;  /* 0x0000001c4c1c722b */ /* 0x004fd00000000020 */
[----:B------:R-:W-:-:S08]  /*7300*/  DFMA R28, R76, R28, R34 ;  /* 0x0000001c4c1c722b */ /* 0x000fd00000000022 */
[----:B---3--:R-:W-:-:S08]  /*7310*/  DFMA R28, R76, R28, R36 ;  /* 0x0000001c4c1c722b */ /* 0x008fd00000000024 */
[----:B------:R-:W-:-:S08]  /*7320*/  DFMA R28, R76, R28, R38 ;  /* 0x0000001c4c1c722b */ /* 0x000fd00000000026 */
[----:B------:R-:W-:Y:S02]  /*7330*/  DFMA R78, R28, R78, R78 ;  /* 0x0000004e1c4e722b */ /* 0x000fe4000000004e */
[----:B------:R-:W-:-:S10]  /*7340*/  DFMA R28, R76, R28, 1 ;  /* 0x3ff000004c1c742b */ /* 0x000fd4000000001c */
[----:B------:R-:W-:Y:S02]  /*7350*/  FSEL R28, R28, R78, !P1 ;  /* 0x0000004e1c1c7208 */ /* 0x000fe40004800000 */
[----:B------:R-:W-:Y:S01]  /*7360*/  FSEL R29, R29, R79, !P1 ;  /* 0x0000004f1d1d7208 */ /* 0x000fe20004800000 */
[----:B------:R-:W-:Y:S01]  /*7370*/  @!P2 DMUL R78, RZ, R74 ;  /* 0x0000004aff4ea228 */ /* 0x000fe20000000000 */
        /* <DEDUP_REMOVED lines=12> */
[----:B------:R-:W-:-:S08]  /*7440*/  UMOV UR9, 0x3ff921fb ;  /* 0x3ff921fb00097882 */ /* 0x000fd00000000000 */
        /* <DEDUP_REMOVED lines=11> */
[----:B------:R-:W-:Y:S02]  /*7500*/  MOV R38, R75 ;  /* 0x0000004b00267202 */ /* 0x000fe40000000f00 */
[----:B------:R-:W-:-:S07]  /*7510*/  MOV R39, 0x7530 ;  /* 0x0000753000277802 */ /* 0x000fce0000000f00 */
[----:B0----5:R-:W-:Y:S05]  /*7520*/  CALL.REL.NOINC `($_Z7run_simPdS_S_PiS0_S0_P17curandStateXORWOW$__internal_trig_reduction_slowpathd) ;  /* 0x000000a400607944 */ /* 0x021fea0003c00000 */
[----:B------:R-:W-:Y:S02]  /*7530*/  IMAD.MOV.U32 R78, RZ, RZ, R34 ;  /* 0x000000ffff4e7224 */ /* 0x000fe400078e0022 */
[----:B------:R-:W-:-:S07]  /*7540*/  IMAD.MOV.U32 R79, RZ, RZ, R35 ;  /* 0x000000ffff4f7224 */ /* 0x000fce00078e0023 */
.L_x_111:
[----:B------:R-:W-:Y:S05]  /*7550*/  BSYNC.RECONVERGENT B4 ;  /* 0x0000000000047941 */ /* 0x000fea0003800200 */
.L_x_110:
[----:B------:R-:W-:-:S07]  /*7560*/  VIADD R5, R31, 0x1 ;  /* 0x000000011f057836 */ /* 0x000fce0000000000 */
.L_x_109:
[----:B------:R-:W-:Y:S05]  /*7570*/  BSYNC.RECONVERGENT B3 ;  /* 0x0000000000037941 */ /* 0x000fea0003800200 */
.L_x_108:
        /* <DEDUP_REMOVED lines=17> */
[----:B------:R-:W-:Y:S01]  /*7690*/  UMOV UR8, 0x60000000 ;  /* 0x6000000000087882 */ /* 0x000fe20000000000 */
[----:B------:R-:W-:Y:S01]  /*76a0*/  UMOV UR9, 0x401921fb ;  /* 0x401921fb00097882 */ /* 0x000fe20000000000 */
[----:B------:R-:W-:Y:S01]  /*76b0*/  BSSY.RECONVERGENT B0, `(.L_x_112) ;  /* 0x000003e000007945 */ /* 0x000fe20003800200 */
[----:B------:R-:W-:Y:S01]  /*76c0*/  DMUL R76, R76, -UR8 ;  /* 0x800000084c4c7c28 */ /* 0x000fe20008000000 */
[----:B------:R-:W-:-:S02]  /*76d0*/  IMAD.MOV.U32 R14, RZ, RZ, R70 ;  /* 0x000000ffff0e7224 */ /* 0x000fc400078e0046 */
[----:B------:R-:W-:Y:S01]  /*76e0*/  IMAD.MOV.U32 R11, RZ, RZ, R10 ;  /* 0x000000ffff0b7224 */ /* 0x000fe200078e000a */
[----:B--2---:R-:W-:-:S08]  /*76f0*/  DFMA R28, R74, R28, R32 ;  /* 0x0000001c4a1c722b */ /* 0x004fd00000000020 */
[----:B------:R-:W-:-:S08]  /*7700*/  DFMA R28, R74, R28, R34 ;  /* 0x0000001c4a1c722b */ /* 0x000fd00000000022 */
[----:B---3--:R-:W-:-:S08]  /*7710*/  DFMA R28, R74, R28, R36 ;  /* 0x0000001c4a1c722b */ /* 0x008fd00000000024 */
        /* <DEDUP_REMOVED lines=13> */
[----:B------:R-:W-:-:S08]  /*77f0*/  DADD R76, R72, R76 ;  /* 0x00000000484c7229 */ /* 0x000fd0000000004c */
[----:B------:R-:W-:-:S08]  /*7800*/  DMUL R28, R76, 0.5 ;  /* 0x3fe000004c1c7828 */ /* 0x000fd00000000000 */
[----:B------:R-:W-:Y:S01]  /*7810*/  DFMA R28, R28, R44, R68 ;  /* 0x0000002c1c1c722b */ /* 0x000fe20000000044 */
[----:B------:R-:W-:Y:S10]  /*7820*/  @!P3 BRA `(.L_x_113) ;  /* 0x000000000098b947 */ /* 0x000ff40003800000 */
[----:B------:R-:W-:Y:S01]  /*7830*/  SHF.R.U32.HI R14, RZ, 0x2, R7 ;  /* 0x00000002ff0e7819 */ /* 0x000fe20000011607 */
[----:B------:R-:W-:Y:S01]  /*7840*/  IMAD.SHL.U32 R5, R70, 0x10, RZ ;  /* 0x0000001046057824 */ /* 0x000fe200078e00ff */
[----:B------:R-:W-:Y:S01]  /*7850*/  SHF.R.U32.HI R11, RZ, 0x2, R8 ;  /* 0x00000002ff0b7819 */ /* 0x000fe20000011608 */
[----:B------:R-:W-:Y:S01]  /*7860*/  IMAD.MOV.U32 R34, RZ, RZ, 0x0 ;  /* 0x00000000ff227424 */ /* 0x000fe200078e00ff */
[----:B------:R-:W-:Y:S01]  /*7870*/  LOP3.LUT R14, R14, R7, RZ, 0x3c, !PT ;  /* 0x000000070e0e7212 */ /* 0x000fe200078e3cff */
[----:B------:R-:W-:Y:S01]  /*7880*/  IMAD.MOV.U32 R35, RZ, RZ, 0x3ca00000 ;  /* 0x3ca00000ff237424 */ /* 0x000fe200078e00ff */
[----:B------:R-:W-:Y:S01]  /*7890*/  LOP3.LUT R8, R11, R8, RZ, 0x3c, !PT ;  /* 0x000000080b087212 */ /* 0x000fe200078e3cff */
[----:B------:R-:W-:Y:S01]  /*78a0*/  UMOV UR8, 0x55555555 ;  /* 0x5555555500087882 */ /* 0x000fe20000000000 */
[----:B------:R-:W-:Y:S01]  /*78b0*/  UMOV UR9, 0x3fc55555 ;  /* 0x3fc5555500097882 */ /* 0x000fe20000000000 */
[----:B------:R-:W-:-:S05]  /*78c0*/  IMAD.SHL.U32 R7, R14, 0x2, RZ ;  /* 0x000000020e077824 */ /* 0x000fca00078e00ff */
[----:B------:R-:W-:Y:S01]  /*78d0*/  LOP3.LUT R5, R70, R5, R7, 0x96, !PT ;  /* 0x0000000546057212 */ /* 0x000fe200078e9607 */
[----:B------:R-:W-:-:S03]  /*78e0*/  IMAD.MOV.U32 R7, RZ, RZ, R9 ;  /* 0x000000ffff077224 */ /* 0x000fc600078e0009 */
[----:B------:R-:W-:Y:S01]  /*78f0*/  LOP3.LUT R11, R5, R14, RZ, 0x3c, !PT ;  /* 0x0000000e050b7212 */ /* 0x000fe200078e3cff */
[----:B------:R-:W-:-:S03]  /*7900*/  IMAD.SHL.U32 R14, R8, 0x2, RZ ;  /* 0x00000002080e7824 */ /* 0x000fc600078e00ff */
[C---:B------:R-:W-:Y:S01]  /*7910*/  IADD3 R33, PT, PT, R6.reuse, 0x587c5, R11 ;  /* 0x000587c506217810 */ /* 0x040fe20007ffe00b */
[----:B------:R-:W-:Y:S01]  /*7920*/  IMAD.SHL.U32 R5, R11, 0x10, RZ ;  /* 0x000000100b057824 */ /* 0x000fe200078e00ff */
[----:B------:R-:W-:-:S04]  /*7930*/  IADD3 R6, PT, PT, R6, 0xb0f8a, RZ ;  /* 0x000b0f8a06067810 */ /* 0x000fc80007ffe0ff */
[----:B------:R-:W-:Y:S01]  /*7940*/  LOP3.LUT R14, R8, R14, R5, 0x96, !PT ;  /* 0x0000000e080e7212 */ /* 0x000fe200078e9605 */
[----:B------:R-:W-:Y:S01]  /*7950*/  IMAD.MOV.U32 R5, RZ, RZ, R70 ;  /* 0x000000ffff057224 */ /* 0x000fe200078e0046 */
[----:B------:R-:W-:Y:S02]  /*7960*/  MOV R8, R10 ;  /* 0x0000000a00087202 */ /* 0x000fe40000000f00 */
[----:B------:R-:W-:-:S05]  /*7970*/  LOP3.LUT R14, R14, R11, RZ, 0x3c, !PT ;  /* 0x0000000b0e0e7212 */ /* 0x000fca00078e3cff */
[----:B------:R-:W-:-:S04]  /*7980*/  IMAD.IADD R30, R6, 0x1, R14 ;  /* 0x00000001061e7824 */ /* 0x000fc800078e020e */
[----:B------:R-:W-:-:S03]  /*7990*/  IMAD.WIDE.U32 R30, R30, 0x200000, RZ ;  /* 0x002000001e1e7825 */ /* 0x000fc600078e00ff */
[----:B------:R-:W-:Y:S01]  /*79a0*/  LOP3.LUT R32, R30, R33, RZ, 0x3c, !PT ;  /* 0x000000211e207212 */ /* 0x000fe200078e3cff */
[----:B------:R-:W-:-:S04]  /*79b0*/  IMAD.MOV.U32 R33, RZ, RZ, R31 ;  /* 0x000000ffff217224 */ /* 0x000fc800078e001f */
[----:B------:R-:W1:Y:S02]  /*79c0*/  I2F.F64.U64 R30, R32 ;  /* 0x00000020001e7312 */ /* 0x000e640000301800 */
[----:B-1----:R-:W-:-:S08]  /*79d0*/  DFMA R30, R30, R34, 5.5511151231257827021e-17 ;  /* 0x3c9000001e1e742b */ /* 0x002fd00000000022 */
[----:B------:R-:W-:-:S14]  /*79e0*/  DSETP.GTU.AND P2, PT, R30, UR8, PT ;  /* 0x000000081e007e2a */ /* 0x000fdc000bf4c000 */
[----:B------:R-:W-:Y:S01]  /*79f0*/  @P2 MOV R34, 0x55555555 ;  /* 0x5555555500222802 */ /* 0x000fe20000000f00 */
[----:B------:R-:W-:Y:S01]  /*7a00*/  @P2 IMAD.MOV.U32 R35, RZ, RZ, 0x3fd55555 ;  /* 0x3fd55555ff232424 */ /* 0x000fe200078e00ff */
[----:B------:R-:W-:-:S05]  /*7a10*/  @P2 DSETP.GT.AND P1, PT, R30, UR8, PT ;  /* 0x000000081e002e2a */ /* 0x000fca000bf24000 */
[----:B------:R-:W-:Y:S01]  /*7a20*/  @P2 DSETP.GTU.AND P4, PT, R30, R34, PT ;  /* 0x000000221e00222a */ /* 0x000fe20003f8c000 */
[----:B------:R-:W-:Y:S02]  /*7a30*/  IMAD.MOV.U32 R30, RZ, RZ, R16 ;  /* 0x000000ffff1e7224 */ /* 0x000fe400078e0010 */
[----:B------:R-:W-:-:S03]  /*7a40*/  IMAD.MOV.U32 R31, RZ, RZ, R17 ;  /* 0x000000ffff1f7224 */ /* 0x000fc600078e0011 */
[----:B------:R-:W-:Y:S02]  /*7a50*/  @P2 FSEL R34, R18, RZ, !P4 ;  /* 0x000000ff12222208 */ /* 0x000fe40006000000 */
[----:B------:R-:W-:Y:S02]  /*7a60*/  @P2 FSEL R32, R19, RZ, !P4 ;  /* 0x000000ff13202208 */ /* 0x000fe40006000000 */
[----:B------:R-:W-:Y:S02]  /*7a70*/  @P2 FSEL R30, R34, RZ, P1 ;  /* 0x000000ff221e2208 */ /* 0x000fe40000800000 */
[----:B------:R-:W-:-:S07]  /*7a80*/  @P2 FSEL R31, R32, RZ, P1 ;  /* 0x000000ff201f2208 */ /* 0x000fce0000800000 */
.L_x_113:
[----:B------:R-:W-:Y:S05]  /*7a90*/  BSYNC.RECONVERGENT B0 ;  /* 0x0000000000007941 */ /* 0x000fea0003800200 */
.L_x_112:
[----:B------:R-:W-:Y:S01]  /*7aa0*/  DADD R28, R28, R30 ;  /* 0x000000001c1c7229 */ /* 0x000fe2000000001e */
[----:B------:R-:W-:Y:S01]  /*7ab0*/  UMOV UR8, 0x60000000 ;  /* 0x6000000000087882 */ /* 0x000fe20000000000 */
[----:B------:R-:W-:Y:S01]  /*7ac0*/  UMOV UR9, 0x401921fb ;  /* 0x401921fb00097882 */ /* 0x000fe20000000000 */
[----:B------:R-:W-:Y:S05]  /*7ad0*/  BSSY.RECONVERGENT B3, `(.L_x_114) ;  /* 0x0000023000037945 */ /* 0x000fea0003800200 */
[----:B------:R-:W-:Y:S02]  /*7ae0*/  DMUL R30, R28, UR8 ;  /* 0x000000081c1e7c28 */ /* 0x000fe40008000000 */
[----:B------:R-:W-:-:S06]  /*7af0*/  DADD R28, R48, R48 ;  /* 0x00000000301c7229 */ /* 0x000fcc0000000030 */
[----:B------:R-:W-:Y:S02]  /*7b00*/  DSETP.NEU.AND P1, PT, |R30|, +INF , PT ;  /* 0x7ff000001e00742a */ /* 0x000fe40003f2d200 */
[----:B------:R-:W-:-:S08]  /*7b10*/  DMUL R28, R28, 0.5 ;  /* 0x3fe000001c1c7828 */ /* 0x000fd00000000000 */
[----:B------:R-:W-:-:S04]  /*7b20*/  DFMA R74, R28, R44, R66 ;  /* 0x0000002c1c4a722b */ /* 0x000fc80000000042 */
        /* <DEDUP_REMOVED lines=25> */
[----:B------:R-:W-:Y:S02]  /*7cc0*/  IMAD.MOV.U32 R76, RZ, RZ, R34 ;  /* 0x000000ffff4c7224 */ /* 0x000fe400078e0022 */
[----:B------:R-:W-:-:S07]  /*7cd0*/  IMAD.MOV.U32 R77, RZ, RZ, R35 ;  /* 0x000000ffff4d7224 */ /* 0x000fce00078e0023 */
.L_x_117:
[----:B------:R-:W-:Y:S05]  /*7ce0*/  BSYNC.RECONVERGENT B4 ;  /* 0x0000000000047941 */ /* 0x000fea0003800200 */
.L_x_116:
[----:B------:R-:W-:-:S07]  /*7cf0*/  IADD3 R9, PT, PT, R9, 0x1, RZ ;  /* 0x0000000109097810 */ /* 0x000fce0007ffe0ff */
.L_x_115:
[----:B------:R-:W-:Y:S05]  /*7d00*/  BSYNC.RECONVERGENT B3 ;  /* 0x0000000000037941 */ /* 0x000fea0003800200 */
.L_x_114:
[----:B------:R-:W1:Y:S01]  /*7d10*/  LDCU.64 UR8, c[0x4][0x48] ;  /* 0x01000900ff0877ac */ /* 0x000e620008000a00 */
[----:B------:R-:W-:-:S05]  /*7d20*/  IMAD.SHL.U32 R10, R9, 0x40, RZ ;  /* 0x00000040090a7824 */ /* 0x000fca00078e00ff */
[----:B------:R-:W-:-:S04]  /*7d30*/  LOP3.LUT R10, R10, 0x40, RZ, 0xc0, !PT ;  /* 0x000000400a0a7812 */ /* 0x000fc800078ec0ff */
[----:B-1----:R-:W-:-:S05]  /*7d40*/  IADD3 R36, P1, PT, R10, UR8, RZ ;  /* 0x000000080a247c10 */ /* 0x002fca000ff3e0ff */
[----:B------:R-:W-:-:S05]  /*7d50*/  IMAD.X R37, RZ, RZ, UR9, P1 ;  /* 0x00000009ff257e24 */ /* 0x000fca00088e06ff */
[----:B------:R-:W2:Y:S01]  /*7d60*/  LDG.E.128.CONSTANT R28, desc[UR6][R36.64] ;  /* 0x00000006241c7981 */ /* 0x000ea2000c1e9d00 */
[----:B------:R-:W-:Y:S01]  /*7d70*/  LOP3.LUT R10, R9, 0x1, RZ, 0xc0, !PT ;  /* 0x00000001090a7812 */ /* 0x000fe200078ec0ff */
[----:B------:R-:W-:Y:S01]  /*7d80*/  IMAD.MOV.U32 R32, RZ, RZ, 0x20fd8164 ;  /* 0x20fd8164ff207424 */ /* 0x000fe200078e00ff */
[----:B------:R-:W-:Y:S02]  /*7d90*/  DMUL R70, R76, R76 ;  /* 0x0000004c4c467228 */ /* 0x000fe40000000000 */
[----:B------:R-:W-:Y:S02]  /*7da0*/  ISETP.NE.U32.AND P1, PT, R10, 0x1, PT ;  /* 0x000000010a00780c */ /* 0x000fe40003f25070 */
[----:B------:R-:W-:Y:S02]  /*7db0*/  MOV R10, 0x3da8ff83 ;  /* 0x3da8ff83000a7802 */ /* 0x000fe40000000f00 */
        /* <DEDUP_REMOVED lines=13> */
[----:B------:R-:W-:Y:S02]  /*7e90*/  DFMA R28, R70, R28, 1 ;  /* 0x3ff00000461c742b */ /* 0x000fe4000000001c */
[----:B------:R-:W-:-:S08]  /*7ea0*/  @!P2 DMUL R70, RZ, R74 ;  /* 0x0000004aff46a228 */ /* 0x000fd00000000000 */
        /* <DEDUP_REMOVED lines=30> */
[----:B------:R-:W-:-:S07]  /*8090*/  IMAD.MOV.U32 R71, RZ, RZ, R35 ;  /* 0x000000ffff477224 */ /* 0x000fce00078e0023 */
.L_x_121:
[----:B------:R-:W-:Y:S05]  /*80a0*/  BSYNC.RECONVERGENT B4 ;  /* 0x0000000000047941 */ /* 0x000fea0003800200 */
.L_x_120:
[----:B------:R-:W-:-:S07]  /*80b0*/  VIADD R9, R31, 0x1 ;  /* 0x000000011f097836 */ /* 0x000fce0000000000 */
.L_x_119:
[----:B------:R-:W-:Y:S05]  /*80c0*/  BSYNC.RECONVERGENT B3 ;  /* 0x0000000000037941 */ /* 0x000fea0003800200 */
.L_x_118:
        /* <DEDUP_REMOVED lines=21> */
[----:B------:R-:W-:Y:S01]  /*8220*/  IMAD.MOV.U32 R10, RZ, RZ, R5 ;  /* 0x000000ffff0a7224 */ /* 0x000fe200078e0005 */
[----:B------:R-:W-:-:S02]  /*8230*/  DSETP.NEU.AND P4, PT, R62, RZ, PT ;  /* 0x000000ff3e00722a */ /* 0x000fc40003f8d000 */
[----:B--2---:R-:W-:Y:S01]  /*8240*/  DFMA R28, R74, R28, R32 ;  /* 0x0000001c4a1c722b */ /* 0x004fe20000000020 */
[----:B------:R-:W-:-:S07]  /*8250*/  IMAD.MOV.U32 R33, RZ, RZ, R14 ;  /* 0x000000ffff217224 */ /* 0x000fce00078e000e */
        /* <DEDUP_REMOVED lines=11> */
[----:B------:R-:W-:-:S06]  /*8310*/  FSEL R29, R31, R29, !P1 ;  /* 0x0000001d1f1d7208 */ /* 0x000fcc0004800000 */
[----:B------:R-:W-:Y:S01]  /*8320*/  DFMA R76, R46, R28, R76 ;  /* 0x0000001c2e4c722b */ /* 0x000fe2000000004c */
[----:B------:R-:W-:-:S07]  /*8330*/  CS2R R28, SRZ ;  /* 0x00000000001c7805 */ /* 0x000fce000001ff00 */
[----:B------:R-:W-:-:S08]  /*8340*/  DADD R76, R76, R50 ;  /* 0x000000004c4c7229 */ /* 0x000fd00000000032 */
[----:B------:R-:W-:-:S08]  /*8350*/  DADD R76, R72, R76 ;  /* 0x00000000484c7229 */ /* 0x000fd0000000004c */
[----:B------:R-:W-:-:S08]  /*8360*/  DMUL R38, R76, 0.5 ;  /* 0x3fe000004c267828 */ /* 0x000fd00000000000 */
[----:B------:R-:W-:Y:S01]  /*8370*/  DFMA R38, R38, R44, R68 ;  /* 0x0000002c2626722b */ /* 0x000fe20000000044 */
[----:B------:R-:W-:Y:S10]  /*8380*/  @!P3 BRA `(.L_x_123) ;  /* 0x000000000098b947 */ /* 0x000ff40003800000 */
[----:B------:R-:W-:Y:S01]  /*8390*/  SHF.R.U32.HI R10, RZ, 0x2, R7 ;  /* 0x00000002ff0a7819 */ /* 0x000fe20000011607 */
[----:B------:R-:W-:Y:S01]  /*83a0*/  IMAD.MOV.U32 R34, RZ, RZ, 0x0 ;  /* 0x00000000ff227424 */ /* 0x000fe200078e00ff */
[----:B------:R-:W-:Y:S01]  /*83b0*/  SHF.R.U32.HI R29, RZ, 0x2, R8 ;  /* 0x00000002ff1d7819 */ /* 0x000fe20000011608 */
[----:B------:R-:W-:Y:S01]  /*83c0*/  IMAD.MOV.U32 R35, RZ, RZ, 0x3ca00000 ;  /* 0x3ca00000ff237424 */ /* 0x000fe200078e00ff */
[----:B------:R-:W-:Y:S01]  /*83d0*/  LOP3.LUT R10, R10, R7, RZ, 0x3c, !PT ;  /* 0x000000070a0a7212 */ /* 0x000fe200078e3cff */
[----:B------:R-:W-:Y:S01]  /*83e0*/  IMAD.SHL.U32 R7, R14, 0x10, RZ ;  /* 0x000000100e077824 */ /* 0x000fe200078e00ff */
[----:B------:R-:W-:Y:S01]  /*83f0*/  LOP3.LUT R8, R29, R8, RZ, 0x3c, !PT ;  /* 0x000000081d087212 */ /* 0x000fe200078e3cff */
[----:B------:R-:W-:Y:S01]  /*8400*/  UMOV UR8, 0x55555555 ;  /* 0x5555555500087882 */ /* 0x000fe20000000000 */
[----:B------:R-:W-:Y:S01]  /*8410*/  UMOV UR9, 0x3fc55555 ;  /* 0x3fc5555500097882 */ /* 0x000fe20000000000 */
[----:B------:R-:W-:-:S05]  /*8420*/  IMAD.SHL.U32 R9, R10, 0x2, RZ ;  /* 0x000000020a097824 */ /* 0x000fca00078e00ff */
[----:B------:R-:W-:-:S04]  /*8430*/  LOP3.LUT R7, R14, R7, R9, 0x96, !PT ;  /* 0x000000070e077212 */ /* 0x000fc800078e9609 */
[----:B------:R-:W-:Y:S02]  /*8440*/  LOP3.LUT R9, R7, R10, RZ, 0x3c, !PT ;  /* 0x0000000a07097212 */ /* 0x000fe400078e3cff */
[----:B------:R-:W-:Y:S02]  /*8450*/  SHF.L.U32 R10, R8, 0x1, RZ ;  /* 0x00000001080a7819 */ /* 0x000fe400000006ff */
[C---:B------:R-:W-:Y:S01]  /*8460*/  IADD3 R31, PT, PT, R6.reuse, 0x587c5, R9 ;  /* 0x000587c5061f7810 */ /* 0x040fe20007ffe009 */
[----:B------:R-:W-:Y:S02]  /*8470*/  IMAD.SHL.U32 R7, R9, 0x10, RZ ;  /* 0x0000001009077824 */ /* 0x000fe400078e00ff */
[----:B------:R-:W-:-:S03]  /*8480*/  VIADD R6, R6, 0xb0f8a ;  /* 0x000b0f8a06067836 */ /* 0x000fc60000000000 */
[----:B------:R-:W-:Y:S01]  /*8490*/  LOP3.LUT R8, R8, R10, R7, 0x96, !PT ;  /* 0x0000000a08087212 */ /* 0x000fe200078e9607 */
[----:B------:R-:W-:Y:S02]  /*84a0*/  IMAD.MOV.U32 R10, RZ, RZ, R14 ;  /* 0x000000ffff0a7224 */ /* 0x000fe400078e000e */
[----:B------:R-:W-:Y:S01]  /*84b0*/  IMAD.MOV.U32 R7, RZ, RZ, R5 ;  /* 0x000000ffff077224 */ /* 0x000fe200078e0005 */
[----:B------:R-:W-:Y:S02]  /*84c0*/  LOP3.LUT R33, R8, R9, RZ, 0x3c, !PT ;  /* 0x0000000908217212 */ /* 0x000fe400078e3cff */
[----:B------:R-:W-:-:S03]  /*84d0*/  MOV R8, R11 ;  /* 0x0000000b00087202 */ /* 0x000fc60000000f00 */
[----:B------:R-:W-:-:S04]  /*84e0*/  IMAD.IADD R28, R6, 0x1, R33 ;  /* 0x00000001061c7824 */ /* 0x000fc800078e0221 */
[----:B------:R-:W-:-:S03]  /*84f0*/  IMAD.WIDE.U32 R28, R28, 0x200000, RZ ;  /* 0x002000001c1c7825 */ /* 0x000fc600078e00ff */
[----:B------:R-:W-:Y:S02]  /*8500*/  LOP3.LUT R30, R28, R31, RZ, 0x3c, !PT ;  /* 0x0000001f1c1e7212 */ /* 0x000fe400078e3cff */
[----:B------:R-:W-:-:S04]  /*8510*/  MOV R31, R29 ;  /* 0x0000001d001f7202 */ /* 0x000fc80000000f00 */
[----:B------:R-:W1:Y:S02]  /*8520*/  I2F.F64.U64 R28, R30 ;  /* 0x0000001e001c7312 */ /* 0x000e640000301800 */
[----:B-1----:R-:W-:-:S08]  /*8530*/  DFMA R28, R28, R34, 5.5511151231257827021e-17 ;  /* 0x3c9000001c1c742b */ /* 0x002fd00000000022 */
[----:B------:R-:W-:-:S14]  /*8540*/  DSETP.GTU.AND P2, PT, R28, UR8, PT ;  /* 0x000000081c007e2a */ /* 0x000fdc000bf4c000 */
[----:B------:R-:W-:Y:S01]  /*8550*/  @P2 IMAD.MOV.U32 R34, RZ, RZ, 0x55555555 ;  /* 0x55555555ff222424 */ /* 0x000fe200078e00ff */
[----:B------:R-:W-:Y:S01]  /*8560*/  @P2 MOV R35, 0x3fd55555 ;  /* 0x3fd5555500232802 */ /* 0x000fe20000000f00 */
        /* <DEDUP_REMOVED lines=8> */
.L_x_123:
[----:B------:R-:W-:Y:S05]  /*85f0*/  BSYNC.RECONVERGENT B0 ;  /* 0x0000000000007941 */ /* 0x000fea0003800200 */
.L_x_122:
[----:B------:R-:W-:Y:S01]  /*8600*/  BSSY.RECONVERGENT B2, `(.L_x_124) ;  /* 0x00001b8000027945 */ /* 0x000fe20003800200 */
[----:B------:R-:W-:Y:S01]  /*8610*/  DADD R38, R38, R28 ;  /* 0x0000000026267229 */ /* 0x000fe2000000001c */
[----:B------:R-:W-:Y:S01]  /*8620*/  IMAD.MOV.U32 R34, RZ, RZ, R33 ;  /* 0x000000ffff227224 */ /* 0x000fe200078e0021 */
[----:B------:R-:W-:Y:S01]  /*8630*/  CS2R R28, SRZ ;  /* 0x00000000001c7805 */ /* 0x000fe2000001ff00 */
[----:B------:R-:W-:Y:S08]  /*8640*/  @!P4 BRA `(.L_x_125) ;  /* 0x0000001800ccc947 */ /* 0x000ff00003800000 */
[----:B-----5:R-:W-:-:S13]  /*8650*/  ISETP.GT.AND P1, PT, R4, RZ, PT ;  /* 0x000000ff0400720c */ /* 0x020fda0003f24270 */
[----:B------:R-:W-:Y:S05]  /*8660*/  @P1 BRA `(.L_x_126) ;  /* 0x0000001800b41947 */ /* 0x000fea0003800000 */
[----:B------:R-:W-:Y:S01]  /*8670*/  SHF.R.U32.HI R4, RZ, 0x2, R7 ;  /* 0x00000002ff047819 */ /* 0x000fe20000011607 */
[----:B------:R-:W-:Y:S01]  /*8680*/  IMAD.MOV.U32 R29, RZ, RZ, 0x3ca00000 ;  /* 0x3ca00000ff1d7424 */ /* 0x000fe200078e00ff */
[----:B------:R-:W-:Y:S01]  /*8690*/  SHF.R.U32.HI R11, RZ, 0x2, R8 ;  /* 0x00000002ff0b7819 */ /* 0x000fe20000011608 */
[----:B------:R-:W-:Y:S01]  /*86a0*/  BSSY.RECONVERGENT B0, `(.L_x_127) ;  /* 0x0000066000007945 */ /* 0x000fe20003800200 */
[----:B------:R-:W-:Y:S01]  /*86b0*/  LOP3.LUT R5, R4, R7, RZ, 0x3c, !PT ;  /* 0x0000000704057212 */ /* 0x000fe200078e3cff */
[----:B------:R-:W-:Y:S01]  /*86c0*/  IMAD.SHL.U32 R4, R33, 0x10, RZ ;  /* 0x0000001021047824 */ /* 0x000fe200078e00ff */
[----:B------:R-:W-:Y:S02]  /*86d0*/  LOP3.LUT R11, R11, R8, RZ, 0x3c, !PT ;  /* 0x000000080b0b7212 */ /* 0x000fe400078e3cff */
[----:B------:R-:W-:Y:S02]  /*86e0*/  SHF.L.U32 R7, R5, 0x1, RZ ;  /* 0x0000000105077819 */ /* 0x000fe400000006ff */
[----:B------:R-:W-:-:S02]  /*86f0*/  MOV R28, 0x0 ;  /* 0x00000000001c7802 */ /* 0x000fc40000000f00 */
        /* <DEDUP_REMOVED lines=10> */
[----:B------:R-:W-:-:S04]  /*87a0*/  IMAD.MOV.U32 R31, RZ, RZ, R5 ;  /* 0x000000ffff1f7224 */ /* 0x000fc800078e0005 */
[----:B------:R-:W1:Y:S02]  /*87b0*/  I2F.F64.U64 R4, R30 ;  /* 0x0000001e00047312 */ /* 0x000e640000301800 */
[----:B-1----:R-:W-:-:S10]  /*87c0*/  DFMA R28, R4, R28, 5.5511151231257827021e-17 ;  /* 0x3c900000041c742b */ /* 0x002fd4000000001c */
[----:B------:R-:W-:Y:S01]  /*87d0*/  ISETP.GT.AND P1, PT, R29, 0xfffff, PT ;  /* 0x000fffff1d00780c */ /* 0x000fe20003f24270 */
[----:B------:R-:W-:Y:S01]  /*87e0*/  IMAD.MOV.U32 R4, RZ, RZ, R28 ;  /* 0x000000ffff047224 */ /* 0x000fe200078e001c */
[----:B------:R-:W-:Y:S01]  /*87f0*/  MOV R14, R29 ;  /* 0x0000001d000e7202 */ /* 0x000fe20000000f00 */
[----:B------:R-:W-:Y:S01]  /*8800*/  IMAD.MOV.U32 R5, RZ, RZ, R29 ;  /* 0x000000ffff057224 */ /* 0x000fe200078e001d */
[----:B------:R-:W-:-:S09]  /*8810*/  MOV R70, R28 ;  /* 0x0000001c00467202 */ /* 0x000fd20000000f00 */
[----:B------:R-:W-:-:S10]  /*8820*/  @!P1 DMUL R4, R4, 1.80143985094819840000e+16 ;  /* 0x4350000004049828 */ /* 0x000fd40000000000 */
[----:B------:R-:W-:Y:S02]  /*8830*/  @!P1 IMAD.MOV.U32 R14, RZ, RZ, R5 ;  /* 0x000000ffff0e9224 */ /* 0x000fe400078e0005 */
[----:B------:R-:W-:Y:S02]  /*8840*/  @!P1 IMAD.MOV.U32 R70, RZ, RZ, R4 ;  /* 0x000000ffff469224 */ /* 0x000fe400078e0004 */
[----:B------:R-:W-:-:S05]  /*8850*/  VIADD R11, R14, 0xffffffff ;  /* 0xffffffff0e0b7836 */ /* 0x000fca0000000000 */
[----:B------:R-:W-:Y:S01]  /*8860*/  ISETP.GT.U32.AND P2, PT, R11, 0x7feffffe, PT ;  /* 0x7feffffe0b00780c */ /* 0x000fe20003f44070 */
[----:B------:R-:W-:Y:S02]  /*8870*/  IMAD.MOV.U32 R11, RZ, RZ, -0x3ff ;  /* 0xfffffc01ff0b7424 */ /* 0x000fe400078e00ff */
[----:B------:R-:W-:-:S10]  /*8880*/  @!P1 IMAD.MOV.U32 R11, RZ, RZ, -0x435 ;  /* 0xfffffbcbff0b9424 */ /* 0x000fd400078e00ff */
[----:B------:R-:W-:Y:S05]  /*8890*/  @P2 BRA `(.L_x_128) ;  /* 0x0000000400002947 */ /* 0x000fea0003800000 */
[----:B------:R-:W-:Y:S01]  /*88a0*/  LOP3.LUT R4, R14, 0xfffff, RZ, 0xc0, !PT ;  /* 0x000fffff0e047812 */ /* 0x000fe200078ec0ff */
[----:B------:R-:W-:Y:S01]  /*88b0*/  IMAD.MOV.U32 R68, RZ, RZ, RZ ;  /* 0x000000ffff447224 */ /* 0x000fe200078e00ff */
[----:B------:R-:W-:Y:S01]  /*88c0*/  UMOV UR8, 0x3ae80f1e ;  /* 0x3ae80f1e00087882 */ /* 0x000fe20000000000 */
[----:B------:R-:W-:Y:S01]  /*88d0*/  IMAD.MOV.U32 R30, RZ, RZ, -0x748574fc ;  /* 0x8b7a8b04ff1e7424 */ /* 0x000fe200078e00ff */
[----:B------:R-:W-:Y:S01]  /*88e0*/  LOP3.LUT R71, R4, 0x3ff00000, RZ, 0xfc, !PT ;  /* 0x3ff0000004477812 */ /* 0x000fe200078efcff */
[----:B------:R-:W-:Y:S01]  /*88f0*/  IMAD.MOV.U32 R31, RZ, RZ, 0x3ed0ee25 ;  /* 0x3ed0ee25ff1f7424 */ /* 0x000fe200078e00ff */
[----:B------:R-:W-:Y:S01]  /*8900*/  UMOV UR9, 0x3eb1380b ;  /* 0x3eb1380b00097882 */ /* 0x000fe20000000000 */
[----:B------:R-:W-:Y:S01]  /*8910*/  LEA.HI R11, R14, R11, RZ, 0xc ;  /* 0x0000000b0e0b7211 */ /* 0x000fe200078f60ff */
[----:B------:R-:W-:Y:S01]  /*8920*/  IMAD.MOV.U32 R37, RZ, RZ, 0x43300000 ;  /* 0x43300000ff257424 */ /* 0x000fe200078e00ff */
[----:B------:R-:W-:Y:S01]  /*8930*/  ISETP.GE.U32.AND P1, PT, R71, 0x3ff6a09f, PT ;  /* 0x3ff6a09f4700780c */ /* 0x000fe20003f26070 */
[----:B------:R-:W-:Y:S01]  /*8940*/  UMOV UR10, 0x80000000 ;  /* 0x80000000000a7882 */ /* 0x000fe20000000000 */
[----:B------:R-:W-:-:S11]  /*8950*/  UMOV UR11, 0x43300000 ;  /* 0x43300000000b7882 */ /* 0x000fd60000000000 */
[----:B------:R-:W-:Y:S01]  /*8960*/  @P1 VIADD R5, R71, 0xfff00000 ;  /* 0xfff0000047051836 */ /* 0x000fe20000000000 */
[----:B------:R-:W-:-:S04]  /*8970*/  @P1 IADD3 R11, PT, PT, R11, 0x1, RZ ;  /* 0x000000010b0b1810 */ /* 0x000fc80007ffe0ff */
[----:B------:R-:W-:Y:S02]  /*8980*/  @P1 MOV R71, R5 ;  /* 0x0000000500471202 */ /* 0x000fe40000000f00 */
[----:B------:R-:W-:-:S04]  /*8990*/  LOP3.LUT R36, R11, 0x80000000, RZ, 0x3c, !PT ;  /* 0x800000000b247812 */ /* 0x000fc800078e3cff */
[C---:B------:R-:W-:Y:S02]  /*89a0*/  DADD R34, R70.reuse, 1 ;  /* 0x3ff0000046227429 */ /* 0x040fe40000000000 */
[----:B------:R-:W-:Y:S02]  /*89b0*/  DADD R70, R70, -1 ;  /* 0xbff0000046467429 */ /* 0x000fe40000000000 */
[----:B------:R-:W-:Y:S01]  /*89c0*/  DADD R36, R36, -UR10 ;  /* 0x8000000a24247e29 */ /* 0x000fe20008000000 */
[----:B------:R-:W-:Y:S01]  /*89d0*/  UMOV UR10, 0xfefa39ef ;  /* 0xfefa39ef000a7882 */ /* 0x000fe20000000000 */
[----:B------:R-:W1:Y:S01]  /*89e0*/  MUFU.RCP64H R69, R35 ;  /* 0x0000002300457308 */ /* 0x000e620000001800 */
[----:B------:R-:W-:Y:S01]  /*89f0*/  UMOV UR11, 0x3fe62e42 ;  /* 0x3fe62e42000b7882 */ /* 0x000fe20000000000 */
[----:B-1----:R-:W-:-:S08]  /*8a00*/  DFMA R4, -R34, R68, 1 ;  /* 0x3ff000002204742b */ /* 0x002fd00000000144 */
[----:B------:R-:W-:-:S08]  /*8a10*/  DFMA R4, R4, R4, R4 ;  /* 0x000000040404722b */ /* 0x000fd00000000004 */
[----:B------:R-:W-:-:S08]  /*8a20*/  DFMA R68, R68, R4, R68 ;  /* 0x000000044444722b */ /* 0x000fd00000000044 */
[----:B------:R-:W-:-:S08]  /*8a30*/  DMUL R4, R70, R68 ;  /* 0x0000004446047228 */ /* 0x000fd00000000000 */
[----:B------:R-:W-:-:S08]  /*8a40*/  DFMA R4, R70, R68, R4 ;  /* 0x000000444604722b */ /* 0x000fd00000000004 */
[----:B------:R-:W-:Y:S02]  /*8a50*/  DMUL R28, R4, R4 ;  /* 0x00000004041c7228 */ /* 0x000fe40000000000 */
[----:B------:R-:W-:-:S06]  /*8a60*/  DADD R34, R70, -R4 ;  /* 0x0000000046227229 */ /* 0x000fcc0000000804 */
[----:B------:R-:W-:Y:S01]  /*8a70*/  DFMA R30, R28, UR8, R30 ;  /* 0x000000081c1e7c2b */ /* 0x000fe2000800001e */
        /* <DEDUP_REMOVED lines=34> */
.L_x_128:
[----:B------:R-:W-:Y:S01]  /*8ca0*/  IMAD.MOV.U32 R28, RZ, RZ, 0x0 ;  /* 0x00000000ff1c7424 */ /* 0x000fe200078e00ff */
[----:B------:R-:W-:Y:S01]  /*8cb0*/  LOP3.LUT P1, RZ, R5, 0x7fffffff, RZ, 0xc0, !PT ;  /* 0x7fffffff05ff7812 */ /* 0x000fe2000782c0ff */
[----:B------:R-:W-:-:S06]  /*8cc0*/  IMAD.MOV.U32 R29, RZ, RZ, 0x7ff00000 ;  /* 0x7ff00000ff1d7424 */ /* 0x000fcc00078e00ff */
[----:B------:R-:W-:-:S10]  /*8cd0*/  DFMA R28, R4, R28, +INF ;  /* 0x7ff00000041c742b */ /* 0x000fd4000000001c */
[----:B------:R-:W-:Y:S02]  /*8ce0*/  FSEL R34, R28, RZ, P1 ;  /* 0x000000ff1c227208 */ /* 0x000fe40000800000 */
[----:B------:R-:W-:-:S07]  /*8cf0*/  FSEL R35, R29, -QNAN , P1 ;  /* 0xfff000001d237808 */ /* 0x000fce0000800000 */
.L_x_129:
[----:B------:R-:W-:Y:S05]  /*8d00*/  BSYNC.RECONVERGENT B0 ;  /* 0x0000000000007941 */ /* 0x000fea0003800200 */
.L_x_127:
[----:B------:R-:W1:Y:S01]  /*8d10*/  MUFU.RCP64H R5, R63 ;  /* 0x0000003f00057308 */ /* 0x000e620000001800 */
[----:B------:R-:W-:Y:S01]  /*8d20*/  MOV R4, 0x1 ;  /* 0x0000000100047802 */ /* 0x000fe20000000f00 */
[----:B------:R-:W2:Y:S01]  /*8d30*/  LDCU UR5, c[0x3][0xa0] ;  /* 0x00c01400ff0577ac */ /* 0x000ea20008000800 */
[----:B------:R-:W-:Y:S01]  /*8d40*/  FSETP.GEU.AND P3, PT, |R35|, 6.5827683646048100446e-37, PT ;  /* 0x036000002300780b */ /* 0x000fe20003f6e200 */
[----:B------:R-:W-:Y:S03]  /*8d50*/  BSSY.RECONVERGENT B3, `(.L_x_130) ;  /* 0x0000015000037945 */ /* 0x000fe60003800200 */
[----:B-1----:R-:W-:Y:S01]  /*8d60*/  DFMA R28, R4, -R62, 1 ;  /* 0x3ff00000041c742b */ /* 0x002fe2000000083e */
[----:B--2---:R-:W-:-:S07]  /*8d70*/  ISETP.NE.AND P1, PT, RZ, UR5, PT ;  /* 0x00000005ff007c0c */ /* 0x004fce000bf25270 */
        /* <DEDUP_REMOVED lines=15> */
[----:B0-----:R-:W-:Y:S05]  /*8e70*/  CALL.REL.NOINC `($__internal_1_$__cuda_sm20_div_rn_f64_full) ;  /* 0x00000078006c7944 */ /* 0x001fea0003c00000 */
[----:B------:R-:W-:Y:S02]  /*8e80*/  IMAD.MOV.U32 R4, RZ, RZ, R29 ;  /* 0x000000ffff047224 */ /* 0x000fe400078e001d */
[----:B------:R-:W-:-:S07]  /*8e90*/  IMAD.MOV.U32 R5, RZ, RZ, R28 ;  /* 0x000000ffff057224 */ /* 0x000fce00078e001c */
.L_x_131:
[----:B------:R-:W-:Y:S05]  /*8ea0*/  BSYNC.RECONVERGENT B3 ;  /* 0x0000000000037941 */ /* 0x000fea0003800200 */
.L_x_130:
[----:B------:R-:W1:Y:S01]  /*8eb0*/  MUFU.RCP64H R29, R45 ;  /* 0x0000002d001d7308 */ /* 0x000e620000001800 */
[----:B------:R-:W-:Y:S01]  /*8ec0*/  IMAD.MOV.U32 R28, RZ, RZ, 0x1 ;  /* 0x00000001ff1c7424 */ /* 0x000fe200078e00ff */
[----:B------:R-:W-:Y:S01]  /*8ed0*/  FSETP.GEU.AND P3, PT, |R5|, 6.5827683646048100446e-37, PT ;  /* 0x036000000500780b */ /* 0x000fe20003f6e200 */
[----:B------:R-:W-:Y:S04]  /*8ee0*/  BSSY.RECONVERGENT B3, `(.L_x_132) ;  /* 0x0000015000037945 */ /* 0x000fe80003800200 */
        /* <DEDUP_REMOVED lines=17> */
[----:B------:R-:W-:-:S04]  /*9000*/  LOP3.LUT R29, R29, R28, RZ, 0x3c, !PT ;  /* 0x0000001c1d1d7212 */ /* 0x000fc800078e3cff */
[----:B------:R-:W-:-:S04]  /*9010*/  LOP3.LUT R28, R29, R28, RZ, 0x3c, !PT ;  /* 0x0000001c1d1c7212 */ /* 0x000fc800078e3cff */
[----:B------:R-:W-:-:S07]  /*9020*/  LOP3.LUT R29, R29, R28, RZ, 0x3c, !PT ;  /* 0x0000001c1d1d7212 */ /* 0x000fce00078e3cff */
.L_x_133:
[----:B------:R-:W-:Y:S05]  /*9030*/  BSYNC.RECONVERGENT B3 ;  /* 0x0000000000037941 */ /* 0x000fea0003800200 */
.L_x_132:
[----:B------:R-:W-:-:S10]  /*9040*/  DADD R4, -R28, 0.5 ;  /* 0x3fe000001c047429 */ /* 0x000fd40000000100 */
[----:B------:R1:W2:Y:S01]  /*9050*/  F2I.F64.FLOOR R4, R4 ;  /* 0x0000000400047311 */ /* 0x0002a20000305100 */
[----:B------:R-:W-:Y:S05]  /*9060*/  @!P1 BRA `(.L_x_134) ;  /* 0x00000008001c9947 */ /* 0x000fea0003800000 */
[----:B-1----:R-:W-:Y:S01]  /*9070*/  SHF.R.U32.HI R5, RZ, 0x2, R10 ;  /* 0x00000002ff057819 */ /* 0x002fe2000001160a */
[----:B------:R-:W-:Y:S01]  /*9080*/  BSSY.RECONVERGENT B0, `(.L_x_135) ;  /* 0x0000067000007945 */ /* 0x000fe20003800200 */
[----:B------:R-:W-:Y:S02]  /*9090*/  SHF.R.U32.HI R14, RZ, 0x2, R9 ;  /* 0x00000002ff0e7819 */ /* 0x000fe40000011609 */
[----:B------:R-:W-:Y:S02]  /*90a0*/  LOP3.LUT R5, R5, R10, RZ, 0x3c, !PT ;  /* 0x0000000a05057212 */ /* 0x000fe400078e3cff */
[----:B------:R-:W-:Y:S02]  /*90b0*/  SHF.L.U32 R10, R7, 0x4, RZ ;  /* 0x00000004070a7819 */ /* 0x000fe400000006ff */
[----:B------:R-:W-:Y:S01]  /*90c0*/  LOP3.LUT R14, R14, R9, RZ, 0x3c, !PT ;  /* 0x000000090e0e7212 */ /* 0x000fe200078e3cff */
[----:B------:R-:W-:-:S05]  /*90d0*/  IMAD.SHL.U32 R11, R5, 0x2, RZ ;  /* 0x00000002050b7824 */ /* 0x000fca00078e00ff */
[----:B------:R-:W-:-:S04]  /*90e0*/  LOP3.LUT R10, R5, R11, R10, 0x96, !PT ;  /* 0x0000000b050a7212 */ /* 0x000fc800078e960a */
[----:B------:R-:W-:Y:S01]  /*90f0*/  LOP3.LUT R9, R10, R7, RZ, 0x3c, !PT ;  /* 0x000000070a097212 */ /* 0x000fe200078e3cff */
[----:B------:R-:W-:-:S03]  /*9100*/  IMAD.SHL.U32 R10, R14, 0x2, RZ ;  /* 0x000000020e0a7824 */ /* 0x000fc600078e00ff */
[C---:B------:R-:W-:Y:S01]  /*9110*/  IADD3 R31, PT, PT, R6.reuse, 0x10974f, R9 ;  /* 0x0010974f061f7810 */ /* 0x040fe20007ffe009 */
[----:B------:R-:W-:Y:S01]  /*9120*/  IMAD.SHL.U32 R5, R9, 0x10, RZ ;  /* 0x0000001009057824 */ /* 0x000fe200078e00ff */
[----:B------:R-:W-:-:S04]  /*9130*/  IADD3 R6, PT, PT, R6, 0x161f14, RZ ;  /* 0x00161f1406067810 */ /* 0x000fc80007ffe0ff */
[----:B------:R-:W-:-:S04]  /*9140*/  LOP3.LUT R10, R14, R10, R5, 0x96, !PT ;  /* 0x0000000a0e0a7212 */ /* 0x000fc800078e9605 */
[----:B------:R-:W-:-:S05]  /*9150*/  LOP3.LUT R34, R10, R9, RZ, 0x3c, !PT ;  /* 0x000000090a227212 */ /* 0x000fca00078e3cff */
[----:B------:R-:W-:-:S04]  /*9160*/  IMAD.IADD R10, R6, 0x1, R34 ;  /* 0x00000001060a7824 */ /* 0x000fc800078e0222 */
[----:B------:R-:W-:-:S03]  /*9170*/  IMAD.WIDE.U32 R10, R10, 0x200000, RZ ;  /* 0x002000000a0a7825 */ /* 0x000fc600078e00ff */
[----:B------:R-:W-:Y:S01]  /*9180*/  LOP3.LUT R30, R10, R31, RZ, 0x3c, !PT ;  /* 0x0000001f0a1e7212 */ /* 0x000fe200078e3cff */
[----:B------:R-:W-:Y:S01]  /*9190*/  IMAD.MOV.U32 R31, RZ, RZ, R11 ;  /* 0x000000ffff1f7224 */ /* 0x000fe200078e000b */
[----:B------:R-:W-:Y:S01]  /*91a0*/  MOV R11, 0x3ca00000 ;  /* 0x3ca00000000b7802 */ /* 0x000fe20000000f00 */
[----:B------:R-:W-:Y:S02]  /*91b0*/  IMAD.MOV.U32 R10, RZ, RZ, 0x0 ;  /* 0x00000000ff0a7424 */ /* 0x000fe400078e00ff */
[----:B------:R-:W1:Y:S04]  /*91c0*/  I2F.F64.U64 R28, R30 ;  /* 0x0000001e001c7312 */ /* 0x000e680000301800 */
[----:B-1----:R-:W-:-:S10]  /*91d0*/  DFMA R28, R28, R10, 5.5511151231257827021e-17 ;  /* 0x3c9000001c1c742b */ /* 0x002fd4000000000a */
[----:B------:R-:W-:Y:S01]  /*91e0*/  ISETP.GT.AND P1, PT, R29, 0xfffff, PT ;  /* 0x000fffff1d00780c */ /* 0x000fe20003f24270 */
[--C-:B------:R-:W-:Y:S02]  /*91f0*/  IMAD.MOV.U32 R10, RZ, RZ, R28.reuse ;  /* 0x000000ffff0a7224 */ /* 0x100fe400078e001c */
[--C-:B------:R-:W-:Y:S02]  /*9200*/  IMAD.MOV.U32 R11, RZ, RZ, R29.reuse ;  /* 0x000000ffff0b7224 */ /* 0x100fe400078e001d */
[----:B------:R-:W-:Y:S02]  /*9210*/  IMAD.MOV.U32 R14, RZ, RZ, R29 ;  /* 0x000000ffff0e7224 */ /* 0x000fe400078e001d */
[----:B------:R-:W-:-:S06]  /*9220*/  IMAD.MOV.U32 R72, RZ, RZ, R28 ;  /* 0x000000ffff487224 */ /* 0x000fcc00078e001c */
[----:B------:R-:W-:-:S10]  /*9230*/  @!P1 DMUL R10, R10, 1.80143985094819840000e+16 ;  /* 0x435000000a0a9828 */ /* 0x000fd40000000000 */
[----:B------:R-:W-:Y:S01]  /*9240*/  @!P1 MOV R14, R11 ;  /* 0x0000000b000e9202 */ /* 0x000fe20000000f00 */
[----:B------:R-:W-:-:S04]  /*9250*/  @!P1 IMAD.MOV.U32 R72, RZ, RZ, R10 ;  /* 0x000000ffff489224 */ /* 0x000fc800078e000a */
[----:B------:R-:W-:-:S05]  /*9260*/  VIADD R5, R14, 0xffffffff ;  /* 0xffffffff0e057836 */ /* 0x000fca0000000000 */
[----:B------:R-:W-:Y:S01]  /*9270*/  ISETP.GT.U32.AND P2, PT, R5, 0x7feffffe, PT ;  /* 0x7feffffe0500780c */ /* 0x000fe20003f44070 */
[----:B------:R-:W-:Y:S01]  /*9280*/  IMAD.MOV.U32 R5, RZ, RZ, -0x3ff ;  /* 0xfffffc01ff057424 */ /* 0x000fe200078e00ff */
[----:B------:R-:W-:-:S11]  /*9290*/  @!P1 MOV R5, 0xfffffbcb ;  /* 0xfffffbcb00059802 */ /* 0x000fd60000000f00 */
[----:B------:R-:W-:Y:S05]  /*92a0*/  @P2 BRA `(.L_x_136) ;  /* 0x0000000000f82947 */ /* 0x000fea0003800000 */
[----:B------:R-:W-:Y:S01]  /*92b0*/  LOP3.LUT R10, R14, 0xfffff, RZ, 0xc0, !PT ;  /* 0x000fffff0e0a7812 */ /* 0x000fe200078ec0ff */
[----:B------:R-:W-:Y:S01]  /*92c0*/  IMAD.MOV.U32 R28, RZ, RZ, -0x748574fc ;  /* 0x8b7a8b04ff1c7424 */ /* 0x000fe200078e00ff */
[----:B------:R-:W-:Y:S01]  /*92d0*/  UMOV UR8, 0x3ae80f1e ;  /* 0x3ae80f1e00087882 */ /* 0x000fe20000000000 */
[----:B------:R-:W-:Y:S01]  /*92e0*/  IMAD.MOV.U32 R29, RZ, RZ, 0x3ed0ee25 ;  /* 0x3ed0ee25ff1d7424 */ /* 0x000fe200078e00ff */
[----:B------:R-:W-:Y:S01]  /*92f0*/  LOP3.LUT R73, R10, 0x3ff00000, RZ, 0xfc, !PT ;  /* 0x3ff000000a497812 */ /* 0x000fe200078efcff */
[----:B------:R-:W-:Y:S01]  /*9300*/  UMOV UR9, 0x3eb1380b ;  /* 0x3eb1380b00097882 */ /* 0x000fe20000000000 */
[----:B------:R-:W-:Y:S02]  /*9310*/  MOV R10, RZ ;  /* 0x000000ff000a7202 */ /* 0x000fe40000000f00 */
[----:B------:R-:W-:Y:S02]  /*9320*/  ISETP.GE.U32.AND P1, PT, R73, 0x3ff6a09f, PT ;  /* 0x3ff6a09f4900780c */ /* 0x000fe40003f26070 */
[----:B------:R-:W-:-:S02]  /*9330*/  LEA.HI R5, R14, R5, RZ, 0xc ;  /* 0x000000050e057211 */ /* 0x000fc400078f60ff */
[----:B------:R-:W-:-:S09]  /*9340*/  MOV R37, 0x43300000 ;  /* 0x4330000000257802 */ /* 0x000fd20000000f00 */
[----:B------:R-:W-:Y:S02]  /*9350*/  @P1 VIADD R11, R73, 0xfff00000 ;  /* 0xfff00000490b1836 */ /* 0x000fe40000000000 */
[----:B------:R-:W-:Y:S02]  /*9360*/  @P1 VIADD R5, R5, 0x1 ;  /* 0x0000000105051836 */ /* 0x000fe40000000000 */
[----:B------:R-:W-:-:S03]  /*9370*/  @P1 IMAD.MOV.U32 R73, RZ, RZ, R11 ;  /* 0x000000ffff491224 */ /* 0x000fc600078e000b */
[----:B------:R-:W-:-:S03]  /*9380*/  LOP3.LUT R36, R5, 0x80000000, RZ, 0x3c, !PT ;  /* 0x8000000005247812 */ /* 0x000fc600078e3cff */
[C---:B------:R-:W-:Y:S02]  /*9390*/  DADD R70, R72.reuse, 1 ;  /* 0x3ff0000048467429 */ /* 0x040fe40000000000 */
[----:B------:R-:W-:-:S04]  /*93a0*/  DADD R72, R72, -1 ;  /* 0xbff0000048487429 */ /* 0x000fc80000000000 */
[----:B------:R-:W1:Y:S02]  /*93b0*/  MUFU.RCP64H R11, R71 ;  /* 0x00000047000b7308 */ /* 0x000e640000001800 */
[----:B-1----:R-:W-:-:S08]  /*93c0*/  DFMA R70, -R70, R10, 1 ;  /* 0x3ff000004646742b */ /* 0x002fd0000000010a */
[----:B------:R-:W-:-:S08]  /*93d0*/  DFMA R70, R70, R70, R70 ;  /* 0x000000464646722b */ /* 0x000fd00000000046 */
[----:B------:R-:W-:-:S08]  /*93e0*/  DFMA R70, R10, R70, R10 ;  /* 0x000000460a46722b */ /* 0x000fd0000000000a */
[----:B------:R-:W-:-:S08]  /*93f0*/  DMUL R68, R72, R70 ;  /* 0x0000004648447228 */ /* 0x000fd00000000000 */
[----:B------:R-:W-:-:S08]  /*9400*/  DFMA R68, R72, R70, R68 ;  /* 0x000000464844722b */ /* 0x000fd00000000044 */
[----:B------:R-:W-:-:S08]  /*9410*/  DMUL R10, R68, R68 ;  /* 0x00000044440a7228 */ /* 0x000fd00000000000 */
[----:B------:R-:W-:Y:S01]  /*9420*/  DFMA R28, R10, UR8, R28 ;  /* 0x000000080a1c7c2b */ /* 0x000fe2000800001c */
[----:B------:R-:W-:Y:S01]  /*9430*/  UMOV UR8, 0x9f02676f ;  /* 0x9f02676f00087882 */ /* 0x000fe20000000000 */
[----:B------:R-:W-:-:S06]  /*9440*/  UMOV UR9, 0x3ef3b266 ;  /* 0x3ef3b26600097882 */ /* 0x000fcc0000000000 */
[----:B------:R-:W-:Y:S01]  /*9450*/  DFMA R30, R10, R28, UR8 ;  /* 0x000000080a1e7e2b */ /* 0x000fe2000800001c */
        /* <DEDUP_REMOVED lines=10> */
[----:B------:R-:W-:-:S05]  /*9500*/  DFMA R28, R72, -R68, R28 ;  /* 0x80000044481c722b */ /* 0x000fca000000001c */
[----:B------:R-:W-:Y:S01]  /*9510*/  DFMA R30, R10, R30, UR8 ;  /* 0x000000080a1e7e2b */ /* 0x000fe2000800001e */
[----:B------:R-:W-:Y:S01]  /*9520*/  UMOV UR8, 0x9999a3c4 ;  /* 0x9999a3c400087882 */ /* 0x000fe20000000000 */
[----:B------:R-:W-:Y:S01]  /*9530*/  UMOV UR9, 0x3f899999 ;  /* 0x3f89999900097882 */ /* 0x000fe20000000000 */
[----:B------:R-:W-:-:S05]  /*9540*/  DMUL R28, R70, R28 ;  /* 0x0000001c461c7228 */ /* 0x000fca0000000000 */
[----:B------:R-:W-:Y:S01]  /*9550*/  DFMA R30, R10, R30, UR8 ;  /* 0x000000080a1e7e2b */ /* 0x000fe2000800001e */
[----:B------:R-:W-:Y:S01]  /*9560*/  UMOV UR8, 0x80000000 ;  /* 0x8000000000087882 */ /* 0x000fe20000000000 */
[----:B------:R-:W-:Y:S02]  /*9570*/  UMOV UR9, 0x43300000 ;  /* 0x4330000000097882 */ /* 0x000fe40000000000 */
[----:B------:R-:W-:Y:S01]  /*9580*/  DADD R36, R36, -UR8 ;  /* 0x8000000824247e29 */ /* 0x000fe20008000000 */
[----:B------:R-:W-:Y:S01]  /*9590*/  UMOV UR8, 0x55555554 ;  /* 0x5555555400087882 */ /* 0x000fe20000000000 */
[----:B------:R-:W-:Y:S02]  /*95a0*/  UMOV UR9, 0x3fb55555 ;  /* 0x3fb5555500097882 */ /* 0x000fe40000000000 */
[----:B------:R-:W-:Y:S01]  /*95b0*/  DFMA R72, R10, R30, UR8 ;  /* 0x000000080a487e2b */ /* 0x000fe2000800001e */
[----:B------:R-:W-:Y:S01]  /*95c0*/  UMOV UR8, 0xfefa39ef ;  /* 0xfefa39ef00087882 */ /* 0x000fe20000000000 */
[----:B------:R-:W-:-:S02]  /*95d0*/  UMOV UR9, 0x3fe62e42 ;  /* 0x3fe62e4200097882 */ /* 0x000fc40000000000 */
[----:B------:R-:W-:-:S04]  /*95e0*/  DFMA R30, R36, UR8, R68 ;  /* 0x00000008241e7c2b */ /* 0x000fc80008000044 */
[----:B------:R-:W-:-:S04]  /*95f0*/  DMUL R72, R10, R72 ;  /* 0x000000480a487228 */ /* 0x000fc80000000000 */
[----:B------:R-:W-:Y:S01]  /*9600*/  DFMA R10, R36, -UR8, R30 ;  /* 0x80000008240a7c2b */ /* 0x000fe2000800001e */
[----:B------:R-:W-:Y:S01]  /*9610*/  UMOV UR8, 0x3b39803f ;  /* 0x3b39803f00087882 */ /* 0x000fe20000000000 */
[----:B------:R-:W-:Y:S02]  /*9620*/  UMOV UR9, 0x3c7abc9e ;  /* 0x3c7abc9e00097882 */ /* 0x000fe40000000000 */
[----:B------:R-:W-:-:S04]  /*9630*/  DFMA R28, R68, R72, R28 ;  /* 0x00000048441c722b */ /* 0x000fc8000000001c */
[----:B------:R-:W-:-:S08]  /*9640*/  DADD R10, -R68, R10 ;  /* 0x00000000440a7229 */ /* 0x000fd0000000010a */
[----:B------:R-:W-:-:S08]  /*9650*/  DADD R10, R28, -R10 ;  /* 0x000000001c0a7229 */ /* 0x000fd0000000080a */
[----:B------:R-:W-:-:S08]  /*9660*/  DFMA R10, R36, UR8, R10 ;  /* 0x00000008240a7c2b */ /* 0x000fd0000800000a */
[----:B------:R-:W-:Y:S01]  /*9670*/  DADD R30, R30, R10 ;  /* 0x000000001e1e7229 */ /* 0x000fe2000000000a */
[----:B------:R-:W-:Y:S10]  /*9680*/  BRA `(.L_x_137) ;  /* 0x0000000000187947 */ /* 0x000ff40003800000 */
.L_x_136:
[----:B------:R-:W-:Y:S01]  /*9690*/  IMAD.MOV.U32 R28, RZ, RZ, 0x0 ;  /* 0x00000000ff1c7424 */ /* 0x000fe200078e00ff */
[----:B------:R-:W-:Y:S01]  /*96a0*/  LOP3.LUT P1, RZ, R11, 0x7fffffff, RZ, 0xc0, !PT ;  /* 0x7fffffff0bff7812 */ /* 0x000fe2000782c0ff */
[----:B------:R-:W-:-:S06]  /*96b0*/  IMAD.MOV.U32 R29, RZ, RZ, 0x7ff00000 ;  /* 0x7ff00000ff1d7424 */ /* 0x000fcc00078e00ff */
[----:B------:R-:W-:-:S10]  /*96c0*/  DFMA R28, R10, R28, +INF ;  /* 0x7ff000000a1c742b */ /* 0x000fd4000000001c */
[----:B------:R-:W-:Y:S02]  /*96d0*/  FSEL R30, R28, RZ, P1 ;  /* 0x000000ff1c1e7208 */ /* 0x000fe40000800000 */
[----:B------:R-:W-:-:S07]  /*96e0*/  FSEL R31, R29, -QNAN , P1 ;  /* 0xfff000001d1f7808 */ /* 0x000fce0000800000 */
.L_x_137:
[----:B------:R-:W-:Y:S05]  /*96f0*/  BSYNC.RECONVERGENT B0 ;  /* 0x0000000000007941 */ /* 0x000fea0003800200 */
.L_x_135:
[----:B------:R-:W1:Y:S01]  /*9700*/  MUFU.RCP64H R11, R41 ;  /* 0x00000029000b7308 */ /* 0x000e620000001800 */
[----:B------:R-:W-:Y:S01]  /*9710*/  IMAD.MOV.U32 R10, RZ, RZ, 0x1 ;  /* 0x00000001ff0a7424 */ /* 0x000fe200078e00ff */
[----:B------:R-:W-:Y:S05]  /*9720*/  BSSY.RECONVERGENT B3, `(.L_x_138) ;  /* 0x0000017000037945 */ /* 0x000fea0003800200 */
[----:B-1----:R-:W-:-:S08]  /*9730*/  DFMA R28, R10, -R40, 1 ;  /* 0x3ff000000a1c742b */ /* 0x002fd00000000828 */
[----:B------:R-:W-:-:S08]  /*9740*/  DFMA R28, R28, R28, R28 ;  /* 0x0000001c1c1c722b */ /* 0x000fd0000000001c */
[----:B------:R-:W-:-:S08]  /*9750*/  DFMA R28, R10, R28, R10 ;  /* 0x0000001c0a1c722b */ /* 0x000fd0000000000a */
[----:B------:R-:W-:-:S08]  /*9760*/  DFMA R10, R28, -R40, 1 ;  /* 0x3ff000001c0a742b */ /* 0x000fd00000000828 */
[----:B------:R-:W-:-:S08]  /*9770*/  DFMA R10, R28, R10, R28 ;  /* 0x0000000a1c0a722b */ /* 0x000fd0000000001c */
[----:B------:R-:W-:-:S08]  /*9780*/  DMUL R28, R10, -R30 ;  /* 0x8000001e0a1c7228 */ /* 0x000fd00000000000 */
[--C-:B------:R-:W-:Y:S02]  /*9790*/  DFMA R36, R28, -R40, -R30.reuse ;  /* 0x800000281c24722b */ /* 0x100fe4000000081e */
[----:B------:R-:W-:-:S06]  /*97a0*/  DADD R30, -RZ, -R30 ;  /* 0x00000000ff1e7229 */ /* 0x000fcc000000091e */
[----:B------:R-:W-:-:S04]  /*97b0*/  DFMA R28, R10, R36, R28 ;  /* 0x000000240a1c722b */ /* 0x000fc8000000001c */
[----:B------:R-:W-:-:S06]  /*97c0*/  FSETP.GEU.AND P2, PT, |R31|, 6.5827683646048100446e-37, PT ;  /* 0x036000001f00780b */ /* 0x000fcc0003f4e200 */
        /* <DEDUP_REMOVED lines=8> */
[----:B0-2---:R-:W-:Y:S05]  /*9850*/  CALL.REL.NOINC `($__internal_1_$__cuda_sm20_div_rn_f64_full) ;  /* 0x0000006c00f47944 */ /* 0x005fea0003c00000 */
[----:B------:R-:W-:-:S04]  /*9860*/  LOP3.LUT R29, R29, R28, RZ, 0x3c, !PT ;  /* 0x0000001c1d1d7212 */ /* 0x000fc800078e3cff */
[----:B------:R-:W-:-:S04]  /*9870*/  LOP3.LUT R28, R29, R28, RZ, 0x3c, !PT ;  /* 0x0000001c1d1c7212 */ /* 0x000fc800078e3cff */
[----:B------:R-:W-:-:S07]  /*9880*/  LOP3.LUT R29, R29, R28, RZ, 0x3c, !PT ;  /* 0x0000001c1d1d7212 */ /* 0x000fce00078e3cff */
.L_x_139:
[----:B------:R-:W-:Y:S05]  /*9890*/  BSYNC.RECONVERGENT B3 ;  /* 0x0000000000037941 */ /* 0x000fea0003800200 */
.L_x_138:
[----:B------:R-:W-:Y:S01]  /*98a0*/  DADD R28, -R20, R28 ;  /* 0x00000000141c7229 */ /* 0x000fe2000000011c */
[----:B------:R-:W-:Y:S01]  /*98b0*/  MOV R10, R7 ;  /* 0x00000007000a7202 */ /* 0x000fe20000000f00 */
[----:B------:R-:W-:Y:S01]  /*98c0*/  IMAD.MOV.U32 R7, RZ, RZ, R33 ;  /* 0x000000ffff077224 */ /* 0x000fe200078e0021 */
[----:B------:R-:W-:Y:S08]  /*98d0*/  BRA `(.L_x_125) ;  /* 0x0000000800287947 */ /* 0x000ff00003800000 */
.L_x_134:
[----:B-1----:R-:W-:Y:S01]  /*98e0*/  SHF.R.U32.HI R5, RZ, 0x2, R10 ;  /* 0x00000002ff057819 */ /* 0x002fe2000001160a */
[----:B------:R-:W-:Y:S01]  /*98f0*/  BSSY.RECONVERGENT B0, `(.L_x_140) ;  /* 0x0000067000007945 */ /* 0x000fe20003800200 */
[----:B------:R-:W-:Y:S02]  /*9900*/  SHF.R.U32.HI R14, RZ, 0x2, R9 ;  /* 0x00000002ff0e7819 */ /* 0x000fe40000011609 */
[----:B------:R-:W-:Y:S01]  /*9910*/  LOP3.LUT R5, R5, R10, RZ, 0x3c, !PT ;  /* 0x0000000a05057212 */ /* 0x000fe200078e3cff */
[----:B------:R-:W-:Y:S01]  /*9920*/  IMAD.SHL.U32 R10, R7, 0x10, RZ ;  /* 0x00000010070a7824 */ /* 0x000fe200078e00ff */
[----:B------:R-:W-:-:S03]  /*9930*/  LOP3.LUT R14, R14, R9, RZ, 0x3c, !PT ;  /* 0x000000090e0e7212 */ /* 0x000fc600078e3cff */
[----:B------:R-:W-:Y:S01]  /*9940*/  IMAD.SHL.U32 R11, R5, 0x2, RZ ;  /* 0x00000002050b7824 */ /* 0x000fe200078e00ff */
[----:B------:R-:W-:-:S04]  /*9950*/  SHF.L.U32 R34, R14, 0x1, RZ ;  /* 0x000000010e227819 */ /* 0x000fc800000006ff */
[----:B------:R-:W-:-:S04]  /*9960*/  LOP3.LUT R10, R5, R11, R10, 0x96, !PT ;  /* 0x0000000b050a7212 */ /* 0x000fc800078e960a */
[----:B------:R-:W-:-:S04]  /*9970*/  LOP3.LUT R9, R10, R7, RZ, 0x3c, !PT ;  /* 0x000000070a097212 */ /* 0x000fc800078e3cff */
[C---:B------:R-:W-:Y:S01]  /*9980*/  IADD3 R31, PT, PT, R6.reuse, 0x10974f, R9 ;  /* 0x0010974f061f7810 */ /* 0x040fe20007ffe009 */
[----:B------:R-:W-:Y:S02]  /*9990*/  IMAD.SHL.U32 R5, R9, 0x10, RZ ;  /* 0x0000001009057824 */ /* 0x000fe400078e00ff */
[----:B------:R-:W-:-:S03]  /*99a0*/  VIADD R6, R6, 0x161f14 ;  /* 0x00161f1406067836 */ /* 0x000fc60000000000 */
[----:B------:R-:W-:-:S04]  /*99b0*/  LOP3.LUT R34, R14, R34, R5, 0x96, !PT ;  /* 0x000000220e227212 */ /* 0x000fc800078e9605 */
[----:B------:R-:W-:-:S05]  /*99c0*/  LOP3.LUT R34, R34, R9, RZ, 0x3c, !PT ;  /* 0x0000000922227212 */ /* 0x000fca00078e3cff */
[----:B------:R-:W-:-:S04]  /*99d0*/  IMAD.IADD R10, R6, 0x1, R34 ;  /* 0x00000001060a7824 */ /* 0x000fc800078e0222 */
[----:B------:R-:W-:-:S03]  /*99e0*/  IMAD.WIDE.U32 R10, R10, 0x200000, RZ ;  /* 0x002000000a0a7825 */ /* 0x000fc600078e00ff */
[----:B------:R-:W-:Y:S01]  /*99f0*/  LOP3.LUT R30, R10, R31, RZ, 0x3c, !PT ;  /* 0x0000001f0a1e7212 */ /* 0x000fe200078e3cff */
[----:B------:R-:W-:Y:S01]  /*9a00*/  IMAD.MOV.U32 R10, RZ, RZ, 0x0 ;  /* 0x00000000ff0a7424 */ /* 0x000fe200078e00ff */
[----:B------:R-:W-:Y:S01]  /*9a10*/  MOV R31, R11 ;  /* 0x0000000b001f7202 */ /* 0x000fe20000000f00 */
[----:B------:R-:W-:-:S03]  /*9a20*/  IMAD.MOV.U32 R11, RZ, RZ, 0x3ca00000 ;  /* 0x3ca00000ff0b7424 */ /* 0x000fc600078e00ff */
[----:B------:R-:W1:Y:S03]  /*9a30*/  I2F.F64.U64 R28, R30 ;  /* 0x0000001e001c7312 */ /* 0x000e660000301800 */
[----:B-1----:R-:W-:-:S10]  /*9a40*/  DFMA R28, R28, R10, 5.5511151231257827021e-17 ;  /* 0x3c9000001c1c742b */ /* 0x002fd4000000000a */
[----:B------:R-:W-:Y:S01]  /*9a50*/  ISETP.GT.AND P1, PT, R29, 0xfffff, PT ;  /* 0x000fffff1d00780c */ /* 0x000fe20003f24270 */
[--C-:B------:R-:W-:Y:S01]  /*9a60*/  IMAD.MOV.U32 R10, RZ, RZ, R28.reuse ;  /* 0x000000ffff0a7224 */ /* 0x100fe200078e001c */
[----:B------:R-:W-:Y:S01]  /*9a70*/  MOV R11, R29 ;  /* 0x0000001d000b7202 */ /* 0x000fe20000000f00 */
[----:B------:R-:W-:Y:S02]  /*9a80*/  IMAD.MOV.U32 R14, RZ, RZ, R29 ;  /* 0x000000ffff0e7224 */ /* 0x000fe400078e001d */
[----:B------:R-:W-:-:S08]  /*9a90*/  IMAD.MOV.U32 R72, RZ, RZ, R28 ;  /* 0x000000ffff487224 */ /* 0x000fd000078e001c */
[----:B------:R-:W-:-:S10]  /*9aa0*/  @!P1 DMUL R10, R10, 1.80143985094819840000e+16 ;  /* 0x435000000a0a9828 */ /* 0x000fd40000000000 */
[----:B------:R-:W-:Y:S02]  /*9ab0*/  @!P1 IMAD.MOV.U32 R14, RZ, RZ, R11 ;  /* 0x000000ffff0e9224 */ /* 0x000fe400078e000b */
[----:B------:R-:W-:Y:S02]  /*9ac0*/  @!P1 IMAD.MOV.U32 R72, RZ, RZ, R10 ;  /* 0x000000ffff489224 */ /* 0x000fe400078e000a */
[----:B------:R-:W-:-:S05]  /*9ad0*/  VIADD R5, R14, 0xffffffff ;  /* 0xffffffff0e057836 */ /* 0x000fca0000000000 */
[----:B------:R-:W-:Y:S02]  /*9ae0*/  ISETP.GT.U32.AND P2, PT, R5, 0x7feffffe, PT ;  /* 0x7feffffe0500780c */ /* 0x000fe40003f44070 */
[----:B------:R-:W-:Y:S01]  /*9af0*/  MOV R5, 0xfffffc01 ;  /* 0xfffffc0100057802 */ /* 0x000fe20000000f00 */
[----:B------:R-:W-:-:S10]  /*9b00*/  @!P1 IMAD.MOV.U32 R5, RZ, RZ, -0x435 ;  /* 0xfffffbcbff059424 */ /* 0x000fd400078e00ff */
[----:B------:R-:W-:Y:S05]  /*9b10*/  @P2 BRA `(.L_x_141) ;  /* 0x0000000000f82947 */ /* 0x000fea0003800000 */
[----:B------:R-:W-:Y:S01]  /*9b20*/  LOP3.LUT R10, R14, 0xfffff, RZ, 0xc0, !PT ;  /* 0x000fffff0e0a7812 */ /* 0x000fe200078ec0ff */
[----:B------:R-:W-:Y:S01]  /*9b30*/  IMAD.MOV.U32 R28, RZ, RZ, -0x748574fc ;  /* 0x8b7a8b04ff1c7424 */ /* 0x000fe200078e00ff */
[----:B------:R-:W-:Y:S01]  /*9b40*/  MOV R29, 0x3ed0ee25 ;  /* 0x3ed0ee25001d7802 */ /* 0x000fe20000000f00 */
[----:B------:R-:W-:Y:S01]  /*9b50*/  UMOV UR8, 0x3ae80f1e ;  /* 0x3ae80f1e00087882 */ /* 0x000fe20000000000 */
[----:B------:R-:W-:Y:S01]  /*9b60*/  LOP3.LUT R73, R10, 0x3ff00000, RZ, 0xfc, !PT ;  /* 0x3ff000000a497812 */ /* 0x000fe200078efcff */
[----:B------:R-:W-:Y:S01]  /*9b70*/  IMAD.MOV.U32 R10, RZ, RZ, RZ ;  /* 0x000000ffff0a7224 */ /* 0x000fe200078e00ff */
[----:B------:R-:W-:Y:S01]  /*9b80*/  UMOV UR9, 0x3eb1380b ;  /* 0x3eb1380b00097882 */ /* 0x000fe20000000000 */
[----:B------:R-:W-:Y:S01]  /*9b90*/  LEA.HI R5, R14, R5, RZ, 0xc ;  /* 0x000000050e057211 */ /* 0x000fe200078f60ff */
[----:B------:R-:W-:Y:S01]  /*9ba0*/  IMAD.MOV.U32 R37, RZ, RZ, 0x43300000 ;  /* 0x43300000ff257424 */ /* 0x000fe200078e00ff */
[----:B------:R-:W-:-:S13]  /*9bb0*/  ISETP.GE.U32.AND P1, PT, R73, 0x3ff6a09f, PT ;  /* 0x3ff6a09f4900780c */ /* 0x000fda0003f26070 */
[----:B------:R-:W-:Y:S01]  /*9bc0*/  @P1 IADD3 R11, PT, PT, R73, -0x100000, RZ ;  /* 0xfff00000490b1810 */ /* 0x000fe20007ffe0ff */
[----:B------:R-:W-:-:S04]  /*9bd0*/  @P1 VIADD R5, R5, 0x1 ;  /* 0x0000000105051836 */ /* 0x000fc80000000000 */
[----:B------:R-:W-:Y:S01]  /*9be0*/  @P1 IMAD.MOV.U32 R73, RZ, RZ, R11 ;  /* 0x000000ffff491224 */ /* 0x000fe200078e000b */
[----:B------:R-:W-:-:S05]  /*9bf0*/  LOP3.LUT R36, R5, 0x80000000, RZ, 0x3c, !PT ;  /* 0x8000000005247812 */ /* 0x000fca00078e3cff */
        /* <DEDUP_REMOVED lines=48> */
.L_x_141:
[----:B------:R-:W-:Y:S01]  /*9f00*/  IMAD.MOV.U32 R28, RZ, RZ, 0x0 ;  /* 0x00000000ff1c7424 */ /* 0x000fe200078e00ff */
[----:B------:R-:W-:Y:S02]  /*9f10*/  MOV R29, 0x7ff00000 ;  /* 0x7ff00000001d7802 */ /* 0x000fe40000000f00 */
[----:B------:R-:W-:-:S04]  /*9f20*/  LOP3.LUT P1, RZ, R11, 0x7fffffff, RZ, 0xc0, !PT ;  /* 0x7fffffff0bff7812 */ /* 0x000fc8000782c0ff */
[----:B------:R-:W-:-:S10]  /*9f30*/  DFMA R28, R10, R28, +INF ;  /* 0x7ff000000a1c742b */ /* 0x000fd4000000001c */
[----:B------:R-:W-:Y:S02]  /*9f40*/  FSEL R30, R28, RZ, P1 ;  /* 0x000000ff1c1e7208 */ /* 0x000fe40000800000 */
[----:B------:R-:W-:-:S07]  /*9f50*/  FSEL R31, R29, -QNAN , P1 ;  /* 0xfff000001d1f7808 */ /* 0x000fce0000800000 */
.L_x_142:
[----:B------:R-:W-:Y:S05]  /*9f60*/  BSYNC.RECONVERGENT B0 ;  /* 0x0000000000007941 */ /* 0x000fea0003800200 */
.L_x_140:
        /* <DEDUP_REMOVED lines=21> */
[----:B0-2---:R-:W-:Y:S05]  /*a0c0*/  CALL.REL.NOINC `($__internal_1_$__cuda_sm20_div_rn_f64_full) ;  /* 0x0000006400d87944 */ /* 0x005fea0003c00000 */
[----:B------:R-:W-:-:S04]  /*a0d0*/  LOP3.LUT R29, R29, R28, RZ, 0x3c, !PT ;  /* 0x0000001c1d1d7212 */ /* 0x000fc800078e3cff */
[----:B------:R-:W-:-:S04]  /*a0e0*/  LOP3.LUT R28, R29, R28, RZ, 0x3c, !PT ;  /* 0x0000001c1d1c7212 */ /* 0x000fc800078e3cff */
[----:B------:R-:W-:-:S07]  /*a0f0*/  LOP3.LUT R29, R29, R28, RZ, 0x3c, !PT ;  /* 0x0000001c1d1d7212 */ /* 0x000fce00078e3cff */
.L_x_144:
[----:B------:R-:W-:Y:S05]  /*a100*/  BSYNC.RECONVERGENT B3 ;  /* 0x0000000000037941 */ /* 0x000fea0003800200 */
.L_x_143:
[----:B------:R-:W-:Y:S02]  /*a110*/  IMAD.MOV.U32 R10, RZ, RZ, R7 ;  /* 0x000000ffff0a7224 */ /* 0x000fe400078e0007 */
[----:B------:R-:W-:Y:S01]  /*a120*/  IMAD.MOV.U32 R7, RZ, RZ, R33 ;  /* 0x000000ffff077224 */ /* 0x000fe200078e0021 */
[----:B------:R-:W-:Y:S06]  /*a130*/  BRA `(.L_x_125) ;  /* 0x0000000000107947 */ /* 0x000fec0003800000 */
.L_x_126:
[----:B------:R-:W-:Y:S01]  /*a140*/  IADD3 R4, PT, PT, R4, -0x1, RZ ;  /* 0xffffffff04047810 */ /* 0x000fe20007ffe0ff */
[----:B------:R-:W-:Y:S02]  /*a150*/  IMAD.MOV.U32 R34, RZ, RZ, R33 ;  /* 0x000000ffff227224 */ /* 0x000fe400078e0021 */
[----:B------:R-:W-:Y:S02]  /*a160*/  IMAD.MOV.U32 R28, RZ, RZ, R26 ;  /* 0x000000ffff1c7224 */ /* 0x000fe400078e001a */
[----:B------:R-:W-:-:S07]  /*a170*/  IMAD.MOV.U32 R29, RZ, RZ, R27 ;  /* 0x000000ffff1d7224 */ /* 0x000fce00078e001b */
.L_x_125:
[----:B------:R-:W-:Y:S05]  /*a180*/  BSYNC.RECONVERGENT B2 ;  /* 0x0000000000027941 */ /* 0x000fea0003800200 */
.L_x_124:
[----:B------:R-:W-:Y:S01]  /*a190*/  BSSY.RECONVERGENT B2, `(.L_x_145) ;  /* 0x000015b000027945 */ /* 0x000fe20003800200 */
[----:B------:R-:W-:Y:S01]  /*a1a0*/  DADD R38, R38, R28 ;  /* 0x0000000026267229 */ /* 0x000fe2000000001c */
[----:B------:R-:W-:Y:S02]  /*a1b0*/  CS2R R68, SRZ ;  /* 0x0000000000447805 */ /* 0x000fe4000001ff00 */
[----:B------:R-:W-:Y:S01]  /*a1c0*/  MOV R11, R34 ;  /* 0x00000022000b7202 */ /* 0x000fe20000000f00 */
[----:B------:R-:W-:Y:S02]  /*a1d0*/  IMAD.MOV.U32 R14, RZ, RZ, R9 ;  /* 0x000000ffff0e7224 */ /* 0x000fe400078e0009 */
[----:B------:R-:W-:Y:S01]  /*a1e0*/  IMAD.MOV.U32 R5, RZ, RZ, R10 ;  /* 0x000000ffff057224 */ /* 0x000fe200078e000a */
[----:B------:R-:W-:Y:S06]  /*a1f0*/  @!P0 BRA `(.L_x_146) ;  /* 0x0000001400508947 */ /* 0x000fec0003800000 */
[----:B-----5:R-:W-:-:S13]  /*a200*/  ISETP.GT.AND P1, PT, R2, RZ, PT ;  /* 0x000000ff0200720c */ /* 0x020fda0003f24270 */
[----:B------:R-:W-:Y:S05]  /*a210*/  @P1 BRA `(.L_x_147) ;  /* 0x0000001400281947 */ /* 0x000fea0003800000 */
[----:B------:R-:W-:-:S13]  /*a220*/  ISETP.NE.AND P1, PT, R3, RZ, PT ;  /* 0x000000ff0300720c */ /* 0x000fda0003f25270 */
[----:B------:R-:W-:Y:S05]  /*a230*/  @P1 BRA `(.L_x_148) ;  /* 0x0000000800901947 */ /* 0x000fea0003800000 */
[----:B------:R-:W-:Y:S01]  /*a240*/  SHF.R.U32.HI R2, RZ, 0x2, R7 ;  /* 0x00000002ff027819 */ /* 0x000fe20000011607 */
[----:B------:R-:W-:Y:S01]  /*a250*/  IMAD.SHL.U32 R3, R34, 0x10, RZ ;  /* 0x0000001022037824 */ /* 0x000fe200078e00ff */
[----:B------:R-:W-:Y:S01]  /*a260*/  BSSY.RECONVERGENT B0, `(.L_x_149) ;  /* 0x0000068000007945 */ /* 0x000fe20003800200 */
[----:B------:R-:W-:Y:S01]  /*a270*/  IMAD.MOV.U32 R28, RZ, RZ, 0x0 ;  /* 0x00000000ff1c7424 */ /* 0x000fe200078e00ff */
[----:B------:R-:W-:Y:S01]  /*a280*/  LOP3.LUT R2, R2, R7, RZ, 0x3c, !PT ;  /* 0x0000000702027212 */ /* 0x000fe200078e3cff */
[----:B------:R-:W-:Y:S01]  /*a290*/  IMAD.MOV.U32 R29, RZ, RZ, 0x3ca00000 ;  /* 0x3ca00000ff1d7424 */ /* 0x000fe200078e00ff */
[----:B------:R-:W-:Y:S02]  /*a2a0*/  SHF.R.U32.HI R7, RZ, 0x2, R8 ;  /* 0x00000002ff077819 */ /* 0x000fe40000011608 */
[----:B------:R-:W-:Y:S02]  /*a2b0*/  SHF.L.U32 R5, R2, 0x1, RZ ;  /* 0x0000000102057819 */ /* 0x000fe400000006ff */
[----:B------:R-:W-:Y:S01]  /*a2c0*/  LOP3.LUT R7, R7, R8, RZ, 0x3c, !PT ;  /* 0x0000000807077212 */ /* 0x000fe200078e3cff */
[----:B------:R-:W-:Y:S01]  /*a2d0*/  IMAD.MOV.U32 R8, RZ, RZ, -0x3ff ;  /* 0xfffffc01ff087424 */ /* 0x000fe200078e00ff */
[----:B------:R-:W-:-:S03]  /*a2e0*/  LOP3.LUT R3, R34, R3, R5, 0x96, !PT ;  /* 0x0000000322037212 */ /* 0x000fc600078e9605 */
[----:B------:R-:W-:Y:S01]  /*a2f0*/  IMAD.SHL.U32 R11, R7, 0x2, RZ ;  /* 0x00000002070b7824 */ /* 0x000fe200078e00ff */
[----:B------:R-:W-:-:S04]  /*a300*/  LOP3.LUT R14, R3, R2, RZ, 0x3c, !PT ;  /* 0x00000002030e7212 */ /* 0x000fc800078e3cff */
[----:B------:R-:W-:Y:S01]  /*a310*/  IADD3 R31, PT, PT, R6, 0x587c5, R14 ;  /* 0x000587c5061f7810 */ /* 0x000fe20007ffe00e */
[----:B------:R-:W-:Y:S02]  /*a320*/  IMAD.SHL.U32 R2, R14, 0x10, RZ ;  /* 0x000000100e027824 */ /* 0x000fe400078e00ff */
[----:B------:R-:W-:-:S03]  /*a330*/  VIADD R6, R6, 0xb0f8a ;  /* 0x000b0f8a06067836 */ /* 0x000fc60000000000 */
[----:B------:R-:W-:-:S04]  /*a340*/  LOP3.LUT R11, R7, R11, R2, 0x96, !PT ;  /* 0x0000000b070b7212 */ /* 0x000fc800078e9602 */
[----:B------:R-:W-:-:S04]  /*a350*/  LOP3.LUT R11, R11, R14, RZ, 0x3c, !PT ;  /* 0x0000000e0b0b7212 */ /* 0x000fc800078e3cff */
[----:B------:R-:W-:-:S05]  /*a360*/  IADD3 R2, PT, PT, R6, R11, RZ ;  /* 0x0000000b06027210 */ /* 0x000fca0007ffe0ff */
[----:B------:R-:W-:-:S03]  /*a370*/  IMAD.WIDE.U32 R2, R2, 0x200000, RZ ;  /* 0x0020000002027825 */ /* 0x000fc600078e00ff */
[----:B------:R-:W-:Y:S01]  /*a380*/  LOP3.LUT R30, R2, R31, RZ, 0x3c, !PT ;  /* 0x0000001f021e7212 */ /* 0x000fe200078e3cff */
[----:B------:R-:W-:-:S04]  /*a390*/  IMAD.MOV.U32 R31, RZ, RZ, R3 ;  /* 0x000000ffff1f7224 */ /* 0x000fc800078e0003 */
[----:B------:R-:W1:Y:S02]  /*a3a0*/  I2F.F64.U64 R2, R30 ;  /* 0x0000001e00027312 */ /* 0x000e640000301800 */
[----:B-1----:R-:W-:-:S10]  /*a3b0*/  DFMA R28, R2, R28, 5.5511151231257827021e-17 ;  /* 0x3c900000021c742b */ /* 0x002fd4000000001c */
[----:B------:R-:W-:Y:S01]  /*a3c0*/  ISETP.GT.AND P1, PT, R29, 0xfffff, PT ;  /* 0x000fffff1d00780c */ /* 0x000fe20003f24270 */
[--C-:B------:R-:W-:Y:S01]  /*a3d0*/  IMAD.MOV.U32 R3, RZ, RZ, R29.reuse ;  /* 0x000000ffff037224 */ /* 0x100fe200078e001d */
[----:B------:R-:W-:Y:S01]  /*a3e0*/  MOV R2, R28 ;  /* 0x0000001c00027202 */ /* 0x000fe20000000f00 */
[----:B------:R-:W-:Y:S02]  /*a3f0*/  IMAD.MOV.U32 R5, RZ, RZ, R29 ;  /* 0x000000ffff057224 */ /* 0x000fe400078e001d */
[----:B------:R-:W-:-:S08]  /*a400*/  IMAD.MOV.U32 R70, RZ, RZ, R28 ;  /* 0x000000ffff467224 */ /* 0x000fd000078e001c */
[----:B------:R-:W-:Y:S01]  /*a410*/  @!P1 DMUL R2, R2, 1.80143985094819840000e+16 ;  /* 0x4350000002029828 */ /* 0x000fe20000000000 */
[----:B------:R-:W-:-:S09]  /*a420*/  @!P1 IMAD.MOV.U32 R8, RZ, RZ, -0x435 ;  /* 0xfffffbcbff089424 */ /* 0x000fd200078e00ff */
[----:B------:R-:W-:Y:S01]  /*a430*/  @!P1 IMAD.MOV.U32 R5, RZ, RZ, R3 ;  /* 0x000000ffff059224 */ /* 0x000fe200078e0003 */
[----:B------:R-:W-:-:S04]  /*a440*/  @!P1 MOV R70, R2 ;  /* 0x0000000200469202 */ /* 0x000fc80000000f00 */
[----:B------:R-:W-:-:S04]  /*a450*/  IADD3 R7, PT, PT, R5, -0x1, RZ ;  /* 0xffffffff05077810 */ /* 0x000fc80007ffe0ff */
[----:B------:R-:W-:-:S13]  /*a460*/  ISETP.GT.U32.AND P2, PT, R7, 0x7feffffe, PT ;  /* 0x7feffffe0700780c */ /* 0x000fda0003f44070 */
[----:B------:R-:W-:Y:S05]  /*a470*/  @P2 BRA `(.L_x_150) ;  /* 0x0000000400002947 */ /* 0x000fea0003800000 */
[C---:B------:R-:W-:Y:S01]  /*a480*/  LOP3.LUT R2, R5.reuse, 0xfffff, RZ, 0xc0, !PT ;  /* 0x000fffff05027812 */ /* 0x040fe200078ec0ff */
[----:B------:R-:W-:Y:S01]  /*a490*/  IMAD.MOV.U32 R33, RZ, RZ, 0x3ed0ee25 ;  /* 0x3ed0ee25ff217424 */ /* 0x000fe200078e00ff */
[----:B------:R-:W-:Y:S01]  /*a4a0*/  MOV R32, 0x8b7a8b04 ;  /* 0x8b7a8b0400207802 */ /* 0x000fe20000000f00 */
[----:B------:R-:W-:Y:S01]  /*a4b0*/  UMOV UR8, 0x3ae80f1e ;  /* 0x3ae80f1e00087882 */ /* 0x000fe20000000000 */
[----:B------:R-:W-:Y:S01]  /*a4c0*/  LOP3.LUT R71, R2, 0x3ff00000, RZ, 0xfc, !PT ;  /* 0x3ff0000002477812 */ /* 0x000fe200078efcff */
[----:B------:R-:W-:Y:S01]  /*a4d0*/  IMAD.MOV.U32 R2, RZ, RZ, RZ ;  /* 0x000000ffff027224 */ /* 0x000fe200078e00ff */
        /* <DEDUP_REMOVED lines=58> */
.L_x_150:
[----:B------:R-:W-:Y:S01]  /*a880*/  MOV R28, 0x0 ;  /* 0x00000000001c7802 */ /* 0x000fe20000000f00 */
[----:B------:R-:W-:Y:S01]  /*a890*/  IMAD.MOV.U32 R29, RZ, RZ, 0x7ff00000 ;  /* 0x7ff00000ff1d7424 */ /* 0x000fe200078e00ff */
[----:B------:R-:W-:-:S05]  /*a8a0*/  LOP3.LUT P1, RZ, R3, 0x7fffffff, RZ, 0xc0, !PT ;  /* 0x7fffffff03ff7812 */ /* 0x000fca000782c0ff */
[----:B------:R-:W-:-:S10]  /*a8b0*/  DFMA R28, R2, R28, +INF ;  /* 0x7ff00000021c742b */ /* 0x000fd4000000001c */
[----:B------:R-:W-:Y:S02]  /*a8c0*/  FSEL R36, R28, RZ, P1 ;  /* 0x000000ff1c247208 */ /* 0x000fe40000800000 */
[----:B------:R-:W-:-:S07]  /*a8d0*/  FSEL R37, R29, -QNAN , P1 ;  /* 0xfff000001d257808 */ /* 0x000fce0000800000 */
.L_x_151:
[----:B------:R-:W-:Y:S05]  /*a8e0*/  BSYNC.RECONVERGENT B0 ;  /* 0x0000000000007941 */ /* 0x000fea0003800200 */
.L_x_149:
[----:B------:R-:W1:Y:S01]  /*a8f0*/  MUFU.RCP64H R3, R55 ;  /* 0x0000003700037308 */ /* 0x000e620000001800 */
[----:B------:R-:W-:Y:S01]  /*a900*/  IMAD.MOV.U32 R2, RZ, RZ, 0x1 ;  /* 0x00000001ff027424 */ /* 0x000fe200078e00ff */
[----:B------:R-:W-:Y:S01]  /*a910*/  FSETP.GEU.AND P2, PT, |R37|, 6.5827683646048100446e-37, PT ;  /* 0x036000002500780b */ /* 0x000fe20003f4e200 */
[----:B------:R-:W-:Y:S01]  /*a920*/  BSSY.RECONVERGENT B3, `(.L_x_152) ;  /* 0x0000015000037945 */ /* 0x000fe20003800200 */
[----:B------:R-:W-:-:S03]  /*a930*/  DMUL R68, R44, R58 ;  /* 0x0000003a2c447228 */ /* 0x000fc60000000000 */
        /* <DEDUP_REMOVED lines=17> */
[----:B------:R-:W-:Y:S01]  /*aa50*/  IMAD.MOV.U32 R2, RZ, RZ, R29 ;  /* 0x000000ffff027224 */ /* 0x000fe200078e001d */
[----:B------:R-:W-:-:S07]  /*aa60*/  MOV R3, R28 ;  /* 0x0000001c00037202 */ /* 0x000fce0000000f00 */
.L_x_153:
[----:B------:R-:W-:Y:S05]  /*aa70*/  BSYNC.RECONVERGENT B3 ;  /* 0x0000000000037941 */ /* 0x000fea0003800200 */
.L_x_152:
        /* <DEDUP_REMOVED lines=24> */
.L_x_155:
[----:B------:R-:W-:Y:S05]  /*ac00*/  BSYNC.RECONVERGENT B3 ;  /* 0x0000000000037941 */ /* 0x000fea0003800200 */
.L_x_154:
[----:B------:R-:W-:Y:S01]  /*ac10*/  DADD R28, -R28, 0.5 ;  /* 0x3fe000001c1c7429 */ /* 0x000fe20000000100 */
[----:B------:R-:W-:Y:S01]  /*ac20*/  IMAD.MOV.U32 R3, RZ, RZ, 0x1 ;  /* 0x00000001ff037424 */ /* 0x000fe200078e00ff */
[----:B------:R-:W-:Y:S01]  /*ac30*/  MOV R8, R9 ;  /* 0x0000000900087202 */ /* 0x000fe20000000f00 */
[----:B------:R-:W-:Y:S02]  /*ac40*/  IMAD.MOV.U32 R5, RZ, RZ, R34 ;  /* 0x000000ffff057224 */ /* 0x000fe400078e0022 */
[----:B------:R-:W-:Y:S01]  /*ac50*/  IMAD.MOV.U32 R7, RZ, RZ, R10 ;  /* 0x000000ffff077224 */ /* 0x000fe200078e000a */
[----:B------:R4:W1:Y:S01]  /*ac60*/  F2I.F64.FLOOR R2, R28 ;  /* 0x0000001c00027311 */ /* 0x0008620000305100 */
[----:B------:R-:W-:Y:S05]  /*ac70*/  BRA `(.L_x_146) ;  /* 0x0000000800b07947 */ /* 0x000fea0003800000 */
.L_x_148:
[----:B------:R-:W-:Y:S01]  /*ac80*/  SHF.R.U32.HI R2, RZ, 0x2, R7 ;  /* 0x00000002ff027819 */ /* 0x000fe20000011607 */
[----:B------:R-:W-:Y:S01]  /*ac90*/  IMAD.SHL.U32 R3, R34, 0x10, RZ ;  /* 0x0000001022037824 */ /* 0x000fe200078e00ff */
[----:B------:R-:W-:Y:S02]  /*aca0*/  BSSY.RECONVERGENT B0, `(.L_x_156) ;  /* 0x0000068000007945 */ /* 0x000fe40003800200 */
[----:B------:R-:W-:Y:S02]  /*acb0*/  LOP3.LUT R2, R2, R7, RZ, 0x3c, !PT ;  /* 0x0000000702027212 */ /* 0x000fe400078e3cff */
[----:B------:R-:W-:-:S03]  /*acc0*/  SHF.R.U32.HI R7, RZ, 0x2, R8 ;  /* 0x00000002ff077819 */ /* 0x000fc60000011608 */
[----:B------:R-:W-:Y:S01]  /*acd0*/  IMAD.SHL.U32 R5, R2, 0x2, RZ ;  /* 0x0000000202057824 */ /* 0x000fe200078e00ff */
[----:B------:R-:W-:Y:S02]  /*ace0*/  LOP3.LUT R7, R7, R8, RZ, 0x3c, !PT ;  /* 0x0000000807077212 */ /* 0x000fe400078e3cff */
[----:B------:R-:W-:Y:S02]  /*acf0*/  MOV R8, 0xfffffc01 ;  /* 0xfffffc0100087802 */ /* 0x000fe40000000f00 */
[----:B------:R-:W-:-:S04]  /*ad00*/  LOP3.LUT R3, R34, R3, R5, 0x96, !PT ;  /* 0x0000000322037212 */ /* 0x000fc800078e9605 */
[----:B------:R-:W-:Y:S02]  /*ad10*/  LOP3.LUT R14, R3, R2, RZ, 0x3c, !PT ;  /* 0x00000002030e7212 */ /* 0x000fe400078e3cff */
[----:B------:R-:W-:Y:S02]  /*ad20*/  SHF.L.U32 R3, R7, 0x1, RZ ;  /* 0x0000000107037819 */ /* 0x000fe400000006ff */
[----:B------:R-:W-:Y:S01]  /*ad30*/  IADD3 R29, PT, PT, R6, 0x587c5, R14 ;  /* 0x000587c5061d7810 */ /* 0x000fe20007ffe00e */
        /* <DEDUP_REMOVED lines=9> */
[----:B------:R-:W-:-:S05]  /*add0*/  IMAD.MOV.U32 R3, RZ, RZ, 0x3ca00000 ;  /* 0x3ca00000ff037424 */ /* 0x000fca00078e00ff */
        /* <DEDUP_REMOVED lines=9> */
[----:B------:R-:W-:Y:S02]  /*ae70*/  @!P2 IMAD.MOV.U32 R5, RZ, RZ, R3 ;  /* 0x000000ffff05a224 */ /* 0x000fe400078e0003 */
[----:B------:R-:W-:Y:S02]  /*ae80*/  @!P2 IMAD.MOV.U32 R70, RZ, RZ, R2 ;  /* 0x000000ffff46a224 */ /* 0x000fe400078e0002 */
[----:B------:R-:W-:-:S05]  /*ae90*/  VIADD R7, R5, 0xffffffff ;  /* 0xffffffff05077836 */ /* 0x000fca0000000000 */
[----:B------:R-:W-:-:S13]  /*aea0*/  ISETP.GT.U32.AND P1, PT, R7, 0x7feffffe, PT ;  /* 0x7feffffe0700780c */ /* 0x000fda0003f24070 */
[----:B------:R-:W-:Y:S05]  /*aeb0*/  @P1 BRA `(.L_x_157) ;  /* 0x0000000400001947 */ /* 0x000fea0003800000 */
[C---:B------:R-:W-:Y:S01]  /*aec0*/  LOP3.LUT R2, R5.reuse, 0xfffff, RZ, 0xc0, !PT ;  /* 0x000fffff05027812 */ /* 0x040fe200078ec0ff */
        /* <DEDUP_REMOVED lines=11> */
[----:B------:R-:W-:Y:S01]  /*af80*/  @P1 IADD3 R3, PT, PT, R71, -0x100000, RZ ;  /* 0xfff0000047031810 */ /* 0x000fe20007ffe0ff */
[----:B------:R-:W-:-:S04]  /*af90*/  @P1 VIADD R5, R5, 0x1 ;  /* 0x0000000105051836 */ /* 0x000fc80000000000 */
[----:B------:R-:W-:Y:S01]  /*afa0*/  @P1 IMAD.MOV.U32 R71, RZ, RZ, R3 ;  /* 0x000000ffff471224 */ /* 0x000fe200078e0003 */
[----:B------:R-:W-:-:S05]  /*afb0*/  LOP3.LUT R68, R5, 0x80000000, RZ, 0x3c, !PT ;  /* 0x8000000005447812 */ /* 0x000fca00078e3cff */
        /* <DEDUP_REMOVED lines=48> */
.L_x_157:
[----:B------:R-:W-:Y:S01]  /*b2c0*/  IMAD.MOV.U32 R28, RZ, RZ, 0x0 ;  /* 0x00000000ff1c7424 */ /* 0x000fe200078e00ff */
[----:B------:R-:W-:Y:S02]  /*b2d0*/  MOV R29, 0x7ff00000 ;  /* 0x7ff00000001d7802 */ /* 0x000fe40000000f00 */
[----:B------:R-:W-:-:S04]  /*b2e0*/  LOP3.LUT P1, RZ, R3, 0x7fffffff, RZ, 0xc0, !PT ;  /* 0x7fffffff03ff7812 */ /* 0x000fc8000782c0ff */
[----:B------:R-:W-:-:S10]  /*b2f0*/  DFMA R28, R2, R28, +INF ;  /* 0x7ff00000021c742b */ /* 0x000fd4000000001c */
[----:B------:R-:W-:Y:S02]  /*b300*/  FSEL R36, R28, RZ, P1 ;  /* 0x000000ff1c247208 */ /* 0x000fe40000800000 */
[----:B------:R-:W-:-:S07]  /*b310*/  FSEL R37, R29, -QNAN , P1 ;  /* 0xfff000001d257808 */ /* 0x000fce0000800000 */
.L_x_158:
[----:B------:R-:W-:Y:S05]  /*b320*/  BSYNC.RECONVERGENT B0 ;  /* 0x0000000000007941 */ /* 0x000fea0003800200 */
.L_x_156:
        /* <DEDUP_REMOVED lines=22> */
[----:B------:R-:W-:Y:S02]  /*b490*/  IMAD.MOV.U32 R2, RZ, RZ, R29 ;  /* 0x000000ffff027224 */ /* 0x000fe400078e001d */
[----:B------:R-:W-:-:S07]  /*b4a0*/  IMAD.MOV.U32 R3, RZ, RZ, R28 ;  /* 0x000000ffff037224 */ /* 0x000fce00078e001c */
.L_x_160:
[----:B------:R-:W-:Y:S05]  /*b4b0*/  BSYNC.RECONVERGENT B3 ;  /* 0x0000000000037941 */ /* 0x000fea0003800200 */
.L_x_159:
[----:B------:R-:W1:Y:S01]  /*b4c0*/  MUFU.RCP64H R29, R45 ;  /* 0x0000002d001d7308 */ /* 0x000e620000001800 */
[----:B------:R-:W-:Y:S01]  /*b4d0*/  MOV R28, 0x1 ;  /* 0x00000001001c7802 */ /* 0x000fe20000000f00 */
[----:B------:R-:W-:Y:S01]  /*b4e0*/  BSSY.RECONVERGENT B3, `(.L_x_161) ;  /* 0x0000016000037945 */ /* 0x000fe20003800200 */
[----:B------:R-:W-:-:S04]  /*b4f0*/  FSETP.GEU.AND P2, PT, |R3|, 6.5827683646048100446e-37, PT ;  /* 0x036000000300780b */ /* 0x000fc80003f4e200 */
        /* <DEDUP_REMOVED lines=20> */
.L_x_162:
[----:B------:R-:W-:Y:S05]  /*b640*/  BSYNC.RECONVERGENT B3 ;  /* 0x0000000000037941 */ /* 0x000fea0003800200 */
.L_x_161:
[----:B------:R-:W-:Y:S01]  /*b650*/  DADD R28, -R28, 0.5 ;  /* 0x3fe000001c1c7429 */ /* 0x000fe20000000100 */
[----:B------:R-:W-:Y:S01]  /*b660*/  IMAD.MOV.U32 R3, RZ, RZ, RZ ;  /* 0x000000ffff037224 */ /* 0x000fe200078e00ff */
[----:B------:R-:W-:Y:S01]  /*b670*/  MOV R7, R10 ;  /* 0x0000000a00077202 */ /* 0x000fe20000000f00 */
[----:B------:R-:W-:Y:S02]  /*b680*/  IMAD.MOV.U32 R5, RZ, RZ, R34 ;  /* 0x000000ffff057224 */ /* 0x000fe400078e0022 */
[----:B------:R-:W-:Y:S01]  /*b690*/  IMAD.MOV.U32 R8, RZ, RZ, R9 ;  /* 0x000000ffff087224 */ /* 0x000fe200078e0009 */
[----:B------:R1:W3:Y:S01]  /*b6a0*/  F2I.F64.FLOOR R2, R28 ;  /* 0x0000001c00027311 */ /* 0x0002e20000305100 */
[----:B------:R-:W-:Y:S05]  /*b6b0*/  BRA `(.L_x_146) ;  /* 0x0000000000207947 */ /* 0x000fea0003800000 */
.L_x_147:
[----:B------:R-:W-:Y:S01]  /*b6c0*/  ISETP.NE.AND P1, PT, R3, RZ, PT ;  /* 0x000000ff0300720c */ /* 0x000fe20003f25270 */
[----:B------:R-:W-:Y:S01]  /*b6d0*/  VIADD R2, R2, 0xffffffff ;  /* 0xffffffff02027836 */ /* 0x000fe20000000000 */
[----:B------:R-:W-:Y:S01]  /*b6e0*/  MOV R5, R10 ;  /* 0x0000000a00057202 */ /* 0x000fe20000000f00 */
[----:B------:R-:W-:Y:S01]  /*b6f0*/  IMAD.MOV.U32 R11, RZ, RZ, R34 ;  /* 0x000000ffff0b7224 */ /* 0x000fe200078e0022 */
[----:B------:R-:W-:Y:S01]  /*b700*/  FSEL R68, R60, R58, !P1 ;  /* 0x0000003a3c447208 */ /* 0x000fe20004800000 */
[----:B------:R-:W-:Y:S01]  /*b710*/  IMAD.MOV.U32 R14, RZ, RZ, R9 ;  /* 0x000000ffff0e7224 */ /* 0x000fe200078e0009 */
[----:B------:R-:W-:-:S06]  /*b720*/  FSEL R69, R61, R59, !P1 ;  /* 0x0000003b3d457208 */ /* 0x000fcc0004800000 */
[----:B------:R-:W-:-:S11]  /*b730*/  DMUL R68, R44, R68 ;  /* 0x000000442c447228 */ /* 0x000fd60000000000 */
.L_x_146:
[----:B------:R-:W-:Y:S05]  /*b740*/  BSYNC.RECONVERGENT B2 ;  /* 0x0000000000027941 */ /* 0x000fea0003800200 */
.L_x_145:
[----:B-1--4-:R-:W-:Y:S02]  /*b750*/  DADD R28, R48, R48 ;  /* 0x00000000301c7229 */ /* 0x012fe40000000030 */
[----:B------:R-:W-:-:S06]  /*b760*/  DADD R68, R38, R68 ;  /* 0x0000000026447229 */ /* 0x000fcc0000000044 */
[----:B------:R-:W-:Y:S01]  /*b770*/  DMUL R28, R28, 0.5 ;  /* 0x3fe000001c1c7828 */ /* 0x000fe20000000000 */
[----:B------:R-:W-:Y:S10]  /*b780*/  BRA `(.L_x_163) ;  /* 0x0000004800f87947 */ /* 0x000ff40003800000 */
.L_x_93:
        /* <DEDUP_REMOVED lines=32> */
.L_x_167:
[----:B------:R-:W-:Y:S05]  /*b990*/  BSYNC.RECONVERGENT B4 ;  /* 0x0000000000047941 */ /* 0x000fea0003800200 */
.L_x_166:
[----:B------:R-:W-:-:S07]  /*b9a0*/  VIADD R9, R9, 0x1 ;  /* 0x0000000109097836 */ /* 0x000fce0000000000 */
.L_x_165:
[----:B------:R-:W-:Y:S05]  /*b9b0*/  BSYNC.RECONVERGENT B3 ;  /* 0x0000000000037941 */ /* 0x000fea0003800200 */
.L_x_164:
[----:B------:R-:W1:Y:S01]  /*b9c0*/  LDCU.64 UR8, c[0x4][0x48] ;  /* 0x01000900ff0877ac */ /* 0x000e620008000a00 */
[----:B------:R-:W-:-:S04]  /*b9d0*/  SHF.L.U32 R10, R9, 0x6, RZ ;  /* 0x00000006090a7819 */ /* 0x000fc800000006ff */
[----:B------:R-:W-:-:S04]  /*b9e0*/  LOP3.LUT R10, R10, 0x40, RZ, 0xc0, !PT ;  /* 0x000000400a0a7812 */ /* 0x000fc800078ec0ff */
[----:B-1----:R-:W-:-:S05]  /*b9f0*/  IADD3 R36, P1, PT, R10, UR8, RZ ;  /* 0x000000080a247c10 */ /* 0x002fca000ff3e0ff */
[----:B------:R-:W-:-:S05]  /*ba00*/  IMAD.X R37, RZ, RZ, UR9, P1 ;  /* 0x00000009ff257e24 */ /* 0x000fca00088e06ff */
[----:B------:R-:W2:Y:S04]  /*ba10*/  LDG.E.128.CONSTANT R28, desc[UR6][R36.64] ;  /* 0x00000006241c7981 */ /* 0x000ea8000c1e9d00 */
[----:B------:R-:W3:Y:S04]  /*ba20*/  LDG.E.128.CONSTANT R32, desc[UR6][R36.64+0x10] ;  /* 0x0000100624207981 */ /* 0x000ee8000c1e9d00 */
[----:B------:R-:W4:Y:S01]  /*ba30*/  LDG.E.128.CONSTANT R36, desc[UR6][R36.64+0x20] ;  /* 0x0000200624247981 */ /* 0x000f22000c1e9d00 */
[----:B------:R-:W-:Y:S01]  /*ba40*/  LOP3.LUT R10, R9, 0x1, RZ, 0xc0, !PT ;  /* 0x00000001090a7812 */ /* 0x000fe200078ec0ff */
[----:B------:R-:W-:Y:S01]  /*ba50*/  IMAD.MOV.U32 R70, RZ, RZ, 0x20fd8164 ;  /* 0x20fd8164ff467424 */ /* 0x000fe200078e00ff */
[----:B------:R-:W-:Y:S01]  /*ba60*/  DMUL R72, R74, R74 ;  /* 0x0000004a4a487228 */ /* 0x000fe20000000000 */
[----:B------:R-:W-:Y:S01]  /*ba70*/  BSSY.RECONVERGENT B3, `(.L_x_168) ;  /* 0x0000031000037945 */ /* 0x000fe20003800200 */
[----:B------:R-:W-:Y:S01]  /*ba80*/  ISETP.NE.U32.AND P1, PT, R10, 0x1, PT ;  /* 0x000000010a00780c */ /* 0x000fe20003f25070 */
[----:B------:R-:W-:Y:S01]  /*ba90*/  IMAD.MOV.U32 R10, RZ, RZ, 0x3da8ff83 ;  /* 0x3da8ff83ff0a7424 */ /* 0x000fe200078e00ff */
[----:B------:R-:W-:-:S02]  /*baa0*/  DSETP.NEU.AND P2, PT, |R66|, +INF , PT ;  /* 0x7ff000004200742a */ /* 0x000fc40003f4d200 */
[----:B------:R-:W-:Y:S02]  /*bab0*/  FSEL R70, R70, -8.06006814911005101289e+34, !P1 ;  /* 0xf9785eba46467808 */ /* 0x000fe40004800000 */
[----:B------:R-:W-:-:S10]  /*bac0*/  FSEL R71, -R10, 0.11223486810922622681, !P1 ;  /* 0x3de5db650a477808 */ /* 0x000fd40004800100 */
        /* <DEDUP_REMOVED lines=12> */
[----:B------:R-:W-:Y:S02]  /*bb90*/  @!P2 MOV R9, 0x1 ;  /* 0x000000010009a802 */ /* 0x000fe40000000f00 */
        /* <DEDUP_REMOVED lines=28> */
.L_x_171:
[----:B------:R-:W-:Y:S05]  /*bd60*/  BSYNC.RECONVERGENT B4 ;  /* 0x0000000000047941 */ /* 0x000fea0003800200 */
.L_x_170:
[----:B------:R-:W-:-:S07]  /*bd70*/  VIADD R9, R9, 0x1 ;  /* 0x0000000109097836 */ /* 0x000fce0000000000 */
.L_x_169:
[----:B------:R-:W-:Y:S05]  /*bd80*/  BSYNC.RECONVERGENT B3 ;  /* 0x0000000000037941 */ /* 0x000fea0003800200 */
.L_x_168:
        /* <DEDUP_REMOVED lines=15> */
[----:B------:R-:W-:Y:S01]  /*be80*/  BSSY.RECONVERGENT B0, `(.L_x_172) ;  /* 0x000003a000007945 */ /* 0x000fe20003800200 */
[----:B------:R-:W-:Y:S01]  /*be90*/  FSEL R70, R70, -8.06006814911005101289e+34, !P1 ;  /* 0xf9785eba46467808 */ /* 0x000fe20004800000 */
[----:B------:R-:W-:Y:S01]  /*bea0*/  DMUL R72, R72, -UR8 ;  /* 0x8000000848487c28 */ /* 0x000fe20008000000 */
[----:B------:R-:W-:Y:S01]  /*beb0*/  FSEL R71, -R10, 0.11223486810922622681, !P1 ;  /* 0x3de5db650a477808 */ /* 0x000fe20004800100 */
[----:B------:R-:W-:Y:S01]  /*bec0*/  DSETP.NEU.AND P2, PT, R62, RZ, PT ;  /* 0x000000ff3e00722a */ /* 0x000fe20003f4d000 */
[----:B------:R-:W-:-:S04]  /*bed0*/  IMAD.MOV.U32 R10, RZ, RZ, R5 ;  /* 0x000000ffff0a7224 */ /* 0x000fc800078e0005 */
[----:B--2---:R-:W-:-:S08]  /*bee0*/  DFMA R28, R74, R70, R28 ;  /* 0x000000464a1c722b */ /* 0x004fd0000000001c */
[----:B------:R-:W-:-:S08]  /*bef0*/  DFMA R28, R74, R28, R30 ;  /* 0x0000001c4a1c722b */ /* 0x000fd0000000001e */
[----:B---3--:R-:W-:Y:S01]  /*bf00*/  DFMA R28, R74, R28, R32 ;  /* 0x0000001c4a1c722b */ /* 0x008fe20000000020 */
[----:B------:R-:W-:-:S07]  /*bf10*/  IMAD.MOV.U32 R33, RZ, RZ, R11 ;  /* 0x000000ffff217224 */ /* 0x000fce00078e000b */
        /* <DEDUP_REMOVED lines=11> */
[----:B------:R-:W-:Y:S01]  /*bfd0*/  FSEL R29, R31, R29, !P1 ;  /* 0x0000001d1f1d7208 */ /* 0x000fe20004800000 */
[----:B------:R-:W-:-:S05]  /*bfe0*/  DSETP.NEU.AND P1, PT, R52, RZ, PT ;  /* 0x000000ff3400722a */ /* 0x000fca0003f2d000 */
[----:B------:R-:W-:Y:S01]  /*bff0*/  DFMA R72, R46, R28, R72 ;  /* 0x0000001c2e48722b */ /* 0x000fe20000000048 */
[----:B------:R-:W-:-:S07]  /*c000*/  CS2R R28, SRZ ;  /* 0x00000000001c7805 */ /* 0x000fce000001ff00 */
[----:B------:R-:W-:-:S08]  /*c010*/  DADD R38, R72, R50 ;  /* 0x0000000048267229 */ /* 0x000fd00000000032 */
[----:B------:R-:W-:Y:S01]  /*c020*/  DFMA R38, R38, R44, R68 ;  /* 0x0000002c2626722b */ /* 0x000fe20000000044 */
[----:B------:R-:W-:Y:S10]  /*c030*/  @!P1 BRA `(.L_x_173) ;  /* 0x0000000000789947 */ /* 0x000ff40003800000 */
[----:B------:R-:W-:Y:S01]  /*c040*/  SHF.R.U32.HI R10, RZ, 0x2, R7 ;  /* 0x00000002ff0a7819 */ /* 0x000fe20000011607 */
[----:B------:R-:W-:Y:S01]  /*c050*/  IMAD.SHL.U32 R28, R11, 0x10, RZ ;  /* 0x000000100b1c7824 */ /* 0x000fe200078e00ff */
[----:B------:R-:W-:Y:S02]  /*c060*/  SHF.R.U32.HI R9, RZ, 0x2, R8 ;  /* 0x00000002ff097819 */ /* 0x000fe40000011608 */
[----:B------:R-:W-:Y:S02]  /*c070*/  LOP3.LUT R10, R10, R7, RZ, 0x3c, !PT ;  /* 0x000000070a0a7212 */ /* 0x000fe400078e3cff */
[----:B------:R-:W-:-:S03]  /*c080*/  LOP3.LUT R8, R9, R8, RZ, 0x3c, !PT ;  /* 0x0000000809087212 */ /* 0x000fc600078e3cff */
        /* <DEDUP_REMOVED lines=8> */
[----:B------:R-:W-:Y:S01]  /*c110*/  IMAD.MOV.U32 R7, RZ, RZ, R5 ;  /* 0x000000ffff077224 */ /* 0x000fe200078e0005 */
[----:B------:R-:W-:Y:S02]  /*c120*/  MOV R8, R14 ;  /* 0x0000000e00087202 */ /* 0x000fe40000000f00 */
[----:B------:R-:W-:Y:S01]  /*c130*/  LOP3.LUT R33, R10, R9, RZ, 0x3c, !PT ;  /* 0x000000090a217212 */ /* 0x000fe200078e3cff */
[----:B------:R-:W-:-:S04]  /*c140*/  IMAD.MOV.U32 R10, RZ, RZ, R11 ;  /* 0x000000ffff0a7224 */ /* 0x000fc800078e000b */
[----:B------:R-:W-:-:S04]  /*c150*/  IMAD.IADD R28, R6, 0x1, R33 ;  /* 0x00000001061c7824 */ /* 0x000fc800078e0221 */
[----:B------:R-:W-:-:S03]  /*c160*/  IMAD.WIDE.U32 R28, R28, 0x200000, RZ ;  /* 0x002000001c1c7825 */ /* 0x000fc600078e00ff */
[----:B------:R-:W-:Y:S01]  /*c170*/  LOP3.LUT R30, R28, R31, RZ, 0x3c, !PT ;  /* 0x0000001f1c1e7212 */ /* 0x000fe200078e3cff */
[----:B------:R-:W-:Y:S01]  /*c180*/  IMAD.MOV.U32 R28, RZ, RZ, 0x0 ;  /* 0x00000000ff1c7424 */ /* 0x000fe200078e00ff */
[----:B------:R-:W-:Y:S01]  /*c190*/  MOV R31, R29 ;  /* 0x0000001d001f7202 */ /* 0x000fe20000000f00 */
[----:B------:R-:W-:-:S05]  /*c1a0*/  IMAD.MOV.U32 R29, RZ, RZ, 0x3ca00000 ;  /* 0x3ca00000ff1d7424 */ /* 0x000fca00078e00ff */
[----:B------:R-:W1:Y:S02]  /*c1b0*/  I2F.F64.U64 R30, R30 ;  /* 0x0000001e001e7312 */ /* 0x000e640000301800 */
[----:B-1----:R-:W-:Y:S02]  /*c1c0*/  DFMA R34, R30, R28, 5.5511151231257827021e-17 ;  /* 0x3c9000001e22742b */ /* 0x002fe4000000001c */
[----:B------:R-:W-:-:S06]  /*c1d0*/  DADD R28, -RZ, -R42 ;  /* 0x00000000ff1c7229 */ /* 0x000fcc000000092a */
[----:B------:R-:W-:-:S06]  /*c1e0*/  DSETP.GTU.AND P1, PT, R34, 0.5, PT ;  /* 0x3fe000002200742a */ /* 0x000fcc0003f2c000 */
[----:B------:R-:W-:Y:S02]  /*c1f0*/  FSEL R28, R42, R28, P1 ;  /* 0x0000001c2a1c7208 */ /* 0x000fe40000800000 */
[----:B------:R-:W-:-:S06]  /*c200*/  FSEL R29, R43, R29, P1 ;  /* 0x0000001d2b1d7208 */ /* 0x000fcc0000800000 */
[----:B------:R-:W-:-:S11]  /*c210*/  DMUL R28, R22, R28 ;  /* 0x0000001c161c7228 */ /* 0x000fd60000000000 */
.L_x_173:
[----:B------:R-:W-:Y:S05]  /*c220*/  BSYNC.RECONVERGENT B0 ;  /* 0x0000000000007941 */ /* 0x000fea0003800200 */
.L_x_172:
[----:B------:R-:W-:Y:S01]  /*c230*/  BSSY.RECONVERGENT B2, `(.L_x_174) ;  /* 0x00002b4000027945 */ /* 0x000fe20003800200 */
[----:B------:R-:W-:Y:S01]  /*c240*/  DADD R38, R38, R28 ;  /* 0x0000000026267229 */ /* 0x000fe2000000001c */
[----:B------:R-:W-:Y:S02]  /*c250*/  CS2R R28, SRZ ;  /* 0x00000000001c7805 */ /* 0x000fe4000001ff00 */
[----:B------:R-:W-:Y:S08]  /*c260*/  @!P2 BRA `(.L_x_175) ;  /* 0x0000002800c0a947 */ /* 0x000ff00003800000 */
[----:B------:R-:W-:Y:S01]  /*c270*/  DMUL R30, R44, R62 ;  /* 0x0000003e2c1e7228 */ /* 0x000fe20000000000 */
[----:B------:R-:W-:Y:S07]  /*c280*/  BSSY.RECONVERGENT B0, `(.L_x_176) ;  /* 0x0000212000007945 */ /* 0x000fee0003800200 */
[----:B------:R-:W-:-:S14]  /*c290*/  DSETP.GEU.AND P1, PT, R30, 64, PT ;  /* 0x405000001e00742a */ /* 0x000fdc0003f2e000 */
[----:B------:R-:W-:Y:S05]  /*c2a0*/  @P1 BRA `(.L_x_177) ;  /* 0x0000000000881947 */ /* 0x000fea0003800000 */
[----:B------:R-:W1:Y:S01]  /*c2b0*/  F2F.F32.F64 R30, R30 ;  /* 0x0000001e001e7310 */ /* 0x000e620000301000 */
[----:B------:R-:W-:Y:S01]  /*c2c0*/  IMAD.MOV.U32 R5, RZ, RZ, 0x3bbb989d ;  /* 0x3bbb989dff057424 */ /* 0x000fe200078e00ff */
[----:B------:R-:W-:Y:S01]  /*c2d0*/  BSSY.RECONVERGENT B3, `(.L_x_178) ;  /* 0x000001d000037945 */ /* 0x000fe20003800200 */
[----:B------:R-:W-:Y:S02]  /*c2e0*/  IMAD.MOV.U32 R14, RZ, RZ, 0x437c0000 ;  /* 0x437c0000ff0e7424 */ /* 0x000fe400078e00ff */
[----:B------:R-:W-:Y:S02]  /*c2f0*/  IMAD.MOV.U32 R11, RZ, RZ, R33 ;  /* 0x000000ffff0b7224 */ /* 0x000fe400078e0021 */
[----:B-1----:R-:W-:-:S04]  /*c300*/  FFMA.SAT R5, R30, R5, 0.5 ;  /* 0x3f0000001e057423 */ /* 0x002fc80000002005 */
[----:B------:R-:W-:-:S05]  /*c310*/  FFMA.RM R5, R5, R14, 12582913 ;  /* 0x4b40000105057423 */ /* 0x000fca000000400e */
[----:B------:R-:W-:Y:S01]  /*c320*/  SHF.L.U32 R14, R5, 0x17, RZ ;  /* 0x00000017050e7819 */ /* 0x000fe200000006ff */
[----:B------:R-:W-:-:S04]  /*c330*/  IMAD.MOV.U32 R5, RZ, RZ, RZ ;  /* 0x000000ffff057224 */ /* 0x000fc800078e00ff */
[----:B0-----:R-:W-:-:S07]  /*c340*/  FMUL R14, R15, R14 ;  /* 0x0000000e0f0e7220 */ /* 0x001fce0000400000 */
.L_x_179:
[----:B------:R-:W-:Y:S01]  /*c350*/  SHF.R.U32.HI R28, RZ, 0x2, R7 ;  /* 0x00000002ff1c7819 */ /* 0x000fe20000011607 */
[----:B------:R-:W-:Y:S02]  /*c360*/  IMAD.SHL.U32 R30, R11, 0x10, RZ ;  /* 0x000000100b1e7824 */ /* 0x000fe400078e00ff */
[----:B------:R-:W-:Y:S01]  /*c370*/  VIADD R6, R6, 0x587c5 ;  /* 0x000587c506067836 */ /* 0x000fe20000000000 */
[----:B------:R-:W-:-:S04]  /*c380*/  LOP3.LUT R28, R28, R7, RZ, 0x3c, !PT ;  /* 0x000000071c1c7212 */ /* 0x000fc800078e3cff */
[----:B------:R-:W-:-:S04]  /*c390*/  SHF.L.U32 R7, R28, 0x1, RZ ;  /* 0x000000011c077819 */ /* 0x000fc800000006ff */
[----:B------:R-:W-:-:S04]  /*c3a0*/  LOP3.LUT R7, R11, R30, R7, 0x96, !PT ;  /* 0x0000001e0b077212 */ /* 0x000fc800078e9607 */
[----:B------:R-:W-:Y:S01]  /*c3b0*/  LOP3.LUT R29, R7, R28, RZ, 0x3c, !PT ;  /* 0x0000001c071d7212 */ /* 0x000fe200078e3cff */
[----:B------:R-:W-:-:S04]  /*c3c0*/  IMAD.MOV.U32 R28, RZ, RZ, 0x2f800000 ;  /* 0x2f800000ff1c7424 */ /* 0x000fc800078e00ff */
[----:B------:R-:W-:-:S05]  /*c3d0*/  IMAD.IADD R7, R29, 0x1, R6 ;  /* 0x000000011d077824 */ /* 0x000fca00078e0206 */
[----:B------:R-:W-:-:S05]  /*c3e0*/  I2FP.F32.U32 R7, R7 ;  /* 0x0000000700077245 */ /* 0x000fca0000201000 */
[----:B------:R-:W-:Y:S01]  /*c3f0*/  FFMA R7, R7, R28, 1.1641532182693481445e-10 ;  /* 0x2f00000007077423 */ /* 0x000fe2000000001c */
[----:B------:R-:W-:Y:S02]  /*c400*/  IMAD.MOV.U32 R28, RZ, RZ, R5 ;  /* 0x000000ffff1c7224 */ /* 0x000fe400078e0005 */
[----:B------:R-:W-:Y:S02]  /*c410*/  VIADD R5, R5, 0x1 ;  /* 0x0000000105057836 */ /* 0x000fe40000000000 */
[----:B------:R-:W-:Y:S01]  /*c420*/  FMUL R14, R7, R14 ;  /* 0x0000000e070e7220 */ /* 0x000fe20000400000 */
[----:B------:R-:W-:Y:S01]  /*c430*/  MOV R7, R8 ;  /* 0x0000000800077202 */ /* 0x000fe20000000f00 */
[----:B------:R-:W-:Y:S01]  /*c440*/  IMAD.MOV.U32 R8, RZ, RZ, R10 ;  /* 0x000000ffff087224 */ /* 0x000fe200078e000a */
[----:B------:R-:W-:Y:S01]  /*c450*/  MOV R10, R9 ;  /* 0x00000009000a7202 */ /* 0x000fe20000000f00 */
[----:B------:R-:W-:Y:S01]  /*c460*/  IMAD.MOV.U32 R9, RZ, RZ, R11 ;  /* 0x000000ffff097224 */ /* 0x000fe200078e000b */
[----:B------:R-:W-:Y:S01]  /*c470*/  FSETP.GT.AND P1, PT, R14, 1, PT ;  /* 0x3f8000000e00780b */ /* 0x000fe20003f24000 */
[----:B------:R-:W-:-:S12]  /*c480*/  IMAD.MOV.U32 R11, RZ, RZ, R29 ;  /* 0x000000ffff0b7224 */ /* 0x000fd800078e001d */
[----:B------:R-:W-:Y:S05]  /*c490*/  @P1 BRA `(.L_x_179) ;  /* 0xfffffffc00ac1947 */ /* 0x000fea000383ffff */
[----:B------:R-:W-:Y:S05]  /*c4a0*/  BSYNC.RECONVERGENT B3 ;  /* 0x0000000000037941 */ /* 0x000fea0003800200 */
.L_x_178:
[----:B------:R-:W-:Y:S01]  /*c4b0*/  IMAD.MOV.U32 R29, RZ, RZ, R28 ;  /* 0x000000ffff1d7224 */ /* 0x000fe200078e001c */
[----:B------:R-:W-:Y:S06]  /*c4c0*/  BRA `(.L_x_180) ;  /* 0x0000001c00b47947 */ /* 0x000fec0003800000 */
.L_x_177:
[----:B------:R-:W-:-:S14]  /*c4d0*/  DSETP.GT.AND P1, PT, R30, 4000, PT ;  /* 0x40af40001e00742a */ /* 0x000fdc0003f24000 */
[----:B------:R-:W-:Y:S05]  /*c4e0*/  @!P1 BRA `(.L_x_181) ;  /* 0x0000000c00e89947 */ /* 0x000fea0003800000 */
[----:B------:R-:W-:Y:S01]  /*c4f0*/  ISETP.NE.AND P1, PT, R13, 0x1, PT ;  /* 0x000000010d00780c */ /* 0x000fe20003f25270 */
[----:B------:R-:W-:Y:S01]  /*c500*/  BSSY.RECONVERGENT B3, `(.L_x_182) ;  /* 0x00000f3000037945 */ /* 0x000fe20003800200 */
[----:B------:R-:W-:Y:S01]  /*c510*/  MOV R11, R33 ;  /* 0x00000021000b7202 */ /* 0x000fe20000000f00 */
[----:B------:R-:W-:Y:S02]  /*c520*/  IMAD.MOV.U32 R36, RZ, RZ, R64 ;  /* 0x000000ffff247224 */ /* 0x000fe400078e0040 */
[----:B------:R-:W-:Y:S02]  /*c530*/  IMAD.MOV.U32 R37, RZ, RZ, R65 ;  /* 0x000000ffff257224 */ /* 0x000fe400078e0041 */
[----:B------:R-:W-:-:S06]  /*c540*/  IMAD.MOV.U32 R13, RZ, RZ, RZ ;  /* 0x000000ffff0d7224 */ /* 0x000fcc00078e00ff */
[----:B------:R-:W-:Y:S05]  /*c550*/  @!P1 BRA `(.L_x_183) ;  /* 0x0000000c00b49947 */ /* 0x000fea0003800000 */
[----:B------:R-:W-:Y:S01]  /*c560*/  SHF.R.U32.HI R14, RZ, 0x2, R7 ;  /* 0x00000002ff0e7819 */ /* 0x000fe20000011607 */
[----:B------:R-:W-:Y:S01]  /*c570*/  BSSY.RECONVERGENT B4, `(.L_x_184) ;  /* 0x0000075000047945 */ /* 0x000fe20003800200 */
[----:B------:R-:W-:Y:S01]  /*c580*/  SHF.R.U32.HI R11, RZ, 0x2, R8 ;  /* 0x00000002ff0b7819 */ /* 0x000fe20000011608 */
[----:B------:R-:W-:Y:S01]  /*c590*/  VIADD R13, R6, 0x161f14 ;  /* 0x00161f14060d7836 */ /* 0x000fe20000000000 */
        /* <DEDUP_REMOVED lines=10> */
[----:B------:R-:W-:Y:S02]  /*c640*/  LOP3.LUT R14, R5, R68, RZ, 0x3c, !PT ;  /* 0x00000044050e7212 */ /* 0x000fe400078e3cff */
[----:B------:R-:W-:Y:S02]  /*c650*/  SHF.R.U32.HI R5, RZ, 0x2, R10 ;  /* 0x00000002ff057819 */ /* 0x000fe4000001160a */
[----:B------:R-:W-:Y:S01]  /*c660*/  IADD3 R28, PT, PT, R6, 0xb0f8a, R14 ;  /* 0x000b0f8a061c7810 */ /* 0x000fe20007ffe00e */
[----:B------:R-:W-:Y:S01]  /*c670*/  IMAD.SHL.U32 R8, R14, 0x10, RZ ;  /* 0x000000100e087824 */ /* 0x000fe200078e00ff */
[----:B------:R-:W-:Y:S02]  /*c680*/  LOP3.LUT R5, R5, R10, RZ, 0x3c, !PT ;  /* 0x0000000a05057212 */ /* 0x000fe400078e3cff */
[----:B------:R-:W-:Y:S01]  /*c690*/  SHF.R.U32.HI R10, RZ, 0x2, R9 ;  /* 0x00000002ff0a7819 */ /* 0x000fe20000011609 */
[----:B------:R-:W-:-:S03]  /*c6a0*/  IMAD.WIDE.U32 R28, R28, 0x200000, RZ ;  /* 0x002000001c1c7825 */ /* 0x000fc600078e00ff */
[----:B------:R-:W-:Y:S01]  /*c6b0*/  LOP3.LUT R9, R10, R9, RZ, 0x3c, !PT ;  /* 0x000000090a097212 */ /* 0x000fe200078e3cff */
[C---:B------:R-:W-:Y:S01]  /*c6c0*/  IMAD.SHL.U32 R7, R5.reuse, 0x2, RZ ;  /* 0x0000000205077824 */ /* 0x040fe200078e00ff */
[----:B------:R-:W-:Y:S01]  /*c6d0*/  LOP3.LUT R34, R28, R35, RZ, 0x3c, !PT ;  /* 0x000000231c227212 */ /* 0x000fe200078e3cff */
[----:B------:R-:W-:Y:S01]  /*c6e0*/  IMAD.MOV.U32 R28, RZ, RZ, 0x0 ;  /* 0x00000000ff1c7424 */ /* 0x000fe200078e00ff */
[----:B------:R-:W-:Y:S01]  /*c6f0*/  MOV R35, R29 ;  /* 0x0000001d00237202 */ /* 0x000fe20000000f00 */
[----:B------:R-:W-:Y:S01]  /*c700*/  IMAD.MOV.U32 R29, RZ, RZ, 0x3ca00000 ;  /* 0x3ca00000ff1d7424 */ /* 0x000fe200078e00ff */
[----:B------:R-:W-:Y:S02]  /*c710*/  LOP3.LUT R7, R5, R7, R8, 0x96, !PT ;  /* 0x0000000705077212 */ /* 0x000fe400078e9608 */
[----:B------:R-:W1:Y:S02]  /*c720*/  I2F.F64.U64 R30, R34 ;  /* 0x00000022001e7312 */ /* 0x000e640000301800 */
[----:B------:R-:W-:Y:S01]  /*c730*/  LOP3.LUT R10, R7, R14, RZ, 0x3c, !PT ;  /* 0x0000000e070a7212 */ /* 0x000fe200078e3cff */
[----:B------:R-:W-:-:S04]  /*c740*/  IMAD.SHL.U32 R7, R9, 0x2, RZ ;  /* 0x0000000209077824 */ /* 0x000fc800078e00ff */
[----:B------:R-:W-:-:S05]  /*c750*/  IMAD.SHL.U32 R8, R10, 0x10, RZ ;  /* 0x000000100a087824 */ /* 0x000fca00078e00ff */
[----:B------:R-:W-:Y:S02]  /*c760*/  LOP3.LUT R9, R9, R7, R8, 0x96, !PT ;  /* 0x0000000709097212 */ /* 0x000fe400078e9608 */
[----:B------:R-:W-:Y:S01]  /*c770*/  MOV R7, 0xfffffc01 ;  /* 0xfffffc0100077802 */ /* 0x000fe20000000f00 */
        /* <DEDUP_REMOVED lines=8> */
[----:B------:R-:W-:Y:S02]  /*c800*/  @!P1 MOV R5, R29 ;  /* 0x0000001d00059202 */ /* 0x000fe40000000f00 */
[----:B------:R-:W-:-:S03]  /*c810*/  @!P1 MOV R70, R28 ;  /* 0x0000001c00469202 */ /* 0x000fc60000000f00 */
[----:B------:R-:W-:-:S05]  /*c820*/  VIADD R11, R5, 0xffffffff ;  /* 0xffffffff050b7836 */ /* 0x000fca0000000000 */
[----:B------:R-:W-:Y:S02]  /*c830*/  ISETP.GT.U32.AND P2, PT, R11, 0x7feffffe, PT ;  /* 0x7feffffe0b00780c */ /* 0x000fe40003f44070 */
[----:B------:R-:W-:-:S11]  /*c840*/  LOP3.LUT R11, R9, R10, RZ, 0x3c, !PT ;  /* 0x0000000a090b7212 */ /* 0x000fd600078e3cff */
        /* <DEDUP_REMOVED lines=65> */
.L_x_185:
[----:B------:R-:W-:Y:S01]  /*cc60*/  MOV R8, 0x0 ;  /* 0x0000000000087802 */ /* 0x000fe20000000f00 */
[----:B------:R-:W-:Y:S01]  /*cc70*/  IMAD.MOV.U32 R9, RZ, RZ, 0x7ff00000 ;  /* 0x7ff00000ff097424 */ /* 0x000fe200078e00ff */
[----:B------:R-:W-:-:S05]  /*cc80*/  LOP3.LUT P1, RZ, R29, 0x7fffffff, RZ, 0xc0, !PT ;  /* 0x7fffffff1dff7812 */ /* 0x000fca000782c0ff */
[----:B------:R-:W-:-:S10]  /*cc90*/  DFMA R8, R28, R8, +INF ;  /* 0x7ff000001c08742b */ /* 0x000fd40000000008 */
[----:B------:R-:W-:Y:S02]  /*cca0*/  FSEL R72, R8, RZ, P1 ;  /* 0x000000ff08487208 */ /* 0x000fe40000800000 */
[----:B------:R-:W-:-:S07]  /*ccb0*/  FSEL R73, R9, -QNAN , P1 ;  /* 0xfff0000009497808 */ /* 0x000fce0000800000 */
.L_x_186:
[----:B------:R-:W-:Y:S05]  /*ccc0*/  BSYNC.RECONVERGENT B4 ;  /* 0x0000000000047941 */ /* 0x000fea0003800200 */
.L_x_184:
[----:B------:R-:W-:Y:S01]  /*ccd0*/  IMAD.IADD R8, R11, 0x1, R13 ;  /* 0x000000010b087824 */ /* 0x000fe200078e020d */
[----:B------:R-:W-:Y:S01]  /*cce0*/  IADD3 R5, PT, PT, R6, 0x10974f, R10 ;  /* 0x0010974f06057810 */ /* 0x000fe20007ffe00a */
[----:B------:R-:W-:Y:S01]  /*ccf0*/  IMAD.MOV.U32 R28, RZ, RZ, 0x0 ;  /* 0x00000000ff1c7424 */ /* 0x000fe200078e00ff */
[----:B------:R-:W-:Y:S01]  /*cd00*/  MOV R29, 0x3cb00000 ;  /* 0x3cb00000001d7802 */ /* 0x000fe20000000f00 */
[----:B------:R-:W-:Y:S01]  /*cd10*/  IMAD.WIDE.U32 R8, R8, 0x200000, RZ ;  /* 0x0020000008087825 */ /* 0x000fe200078e00ff */
[----:B------:R-:W-:Y:S01]  /*cd20*/  DMUL R72, R72, -2 ;  /* 0xc000000048487828 */ /* 0x000fe20000000000 */
[----:B------:R-:W-:Y:S01]  /*cd30*/  UMOV UR8, 0x33145c07 ;  /* 0x33145c0700087882 */ /* 0x000fe20000000000 */
[----:B------:R-:W-:Y:S01]  /*cd40*/  UMOV UR9, 0x3ca1a626 ;  /* 0x3ca1a62600097882 */ /* 0x000fe20000000000 */
[----:B------:R-:W-:Y:S01]  /*cd50*/  BSSY.RECONVERGENT B4, `(.L_x_187) ;  /* 0x000005f000047945 */ /* 0x000fe20003800200 */
[----:B------:R-:W-:Y:S02]  /*cd60*/  LOP3.LUT R8, R8, R5, RZ, 0x3c, !PT ;  /* 0x0000000508087212 */ /* 0x000fe400078e3cff */
[----:B------:R-:W1:Y:S04]  /*cd70*/  MUFU.RSQ64H R35, R73 ;  /* 0x0000004900237308 */ /* 0x000e680000001c00 */
[----:B------:R-:W-:-:S04]  /*cd80*/  VIADD R34, R73, 0xfcb00000 ;  /* 0xfcb0000049227836 */ /* 0x000fc80000000000 */
[----:B------:R2:W3:Y:S02]  /*cd90*/  I2F.F64.U64 R6, R8 ;  /* 0x0000000800067312 */ /* 0x0004e40000301800 */
[----:B-1----:R-:W-:Y:S01]  /*cda0*/  DMUL R74, R34, R34 ;  /* 0x00000022224a7228 */ /* 0x002fe20000000000 */
[----:B--2---:R-:W-:Y:S02]  /*cdb0*/  IMAD.MOV.U32 R8, RZ, RZ, 0x0 ;  /* 0x00000000ff087424 */ /* 0x004fe400078e00ff */
[----:B------:R-:W-:Y:S01]  /*cdc0*/  IMAD.MOV.U32 R9, RZ, RZ, 0x3fd80000 ;  /* 0x3fd80000ff097424 */ /* 0x000fe200078e00ff */
[----:B---3--:R-:W-:-:S04]  /*cdd0*/  DFMA R6, R6, R28, 1.1102230246251565404e-16 ;  /* 0x3ca000000606742b */ /* 0x008fc8000000001c */
[----:B------:R-:W-:-:S04]  /*cde0*/  DFMA R74, R72, -R74, 1 ;  /* 0x3ff00000484a742b */ /* 0x000fc8000000084a */
[----:B------:R-:W-:Y:S02]  /*cdf0*/  DMUL R28, RZ, R6 ;  /* 0x00000006ff1c7228 */ /* 0x000fe40000000000 */
[----:B------:R-:W-:Y:S02]  /*ce00*/  IMAD.SHL.U32 R5, R7, 0x2, RZ ;  /* 0x0000000207057824 */ /* 0x000fe400078e00ff */
[----:B------:R-:W-:Y:S02]  /*ce10*/  DFMA R8, R74, R8, 0.5 ;  /* 0x3fe000004a08742b */ /* 0x000fe40000000008 */
[----:B------:R-:W-:Y:S01]  /*ce20*/  DMUL R74, R34, R74 ;  /* 0x0000004a224a7228 */ /* 0x000fe20000000000 */
[----:B------:R-:W-:-:S04]  /*ce30*/  ISETP.GT.U32.AND P1, PT, R5, -0x79800000, PT ;  /* 0x868000000500780c */ /* 0x000fc80003f24070 */
[----:B------:R-:W-:Y:S02]  /*ce40*/  FSEL R7, R29, R7, P1 ;  /* 0x000000071d077208 */ /* 0x000fe40000800000 */
[----:B------:R-:W-:Y:S01]  /*ce50*/  FSEL R28, R28, R6, P1 ;  /* 0x000000061c1c7208 */ /* 0x000fe20000800000 */
[----:B------:R-:W-:Y:S02]  /*ce60*/  DFMA R74, R8, R74, R34 ;  /* 0x0000004a084a722b */ /* 0x000fe40000000022 */
[----:B------:R-:W-:Y:S01]  /*ce70*/  VIADD R29, R7, 0x100000 ;  /* 0x00100000071d7836 */ /* 0x000fe20000000000 */
[----:B------:R-:W-:Y:S01]  /*ce80*/  MOV R6, R28 ;  /* 0x0000001c00067202 */ /* 0x000fe20000000f00 */
[----:B------:R-:W-:Y:S01]  /*ce90*/  IMAD.MOV.U32 R8, RZ, RZ, 0x2cb0d246 ;  /* 0x2cb0d246ff087424 */ /* 0x000fe200078e00ff */
[----:B------:R-:W-:Y:S01]  /*cea0*/  MOV R9, 0x3e5ae5f1 ;  /* 0x3e5ae5f100097802 */ /* 0x000fe20000000f00 */
[----:B------:R-:W1:Y:S02]  /*ceb0*/  FRND.F64 R30, R28 ;  /* 0x0000001c001e7313 */ /* 0x000e640000301800 */
[----:B------:R-:W-:-:S06]  /*cec0*/  DMUL R70, R72, R74 ;  /* 0x0000004a48467228 */ /* 0x000fcc0000000000 */
[----:B------:R-:W2:Y:S01]  /*ced0*/  F2I.S64.F64 R28, R28 ;  /* 0x0000001c001c7311 */ /* 0x000ea20000301900 */
[----:B-1----:R-:W-:-:S08]  /*cee0*/  DFMA R30, R30, -0.5, R6 ;  /* 0xbfe000001e1e782b */ /* 0x002fd00000000006 */
[C---:B------:R-:W-:Y:S01]  /*cef0*/  DMUL R64, R30.reuse, UR8 ;  /* 0x000000081e407c28 */ /* 0x040fe20008000000 */
[----:B------:R-:W-:Y:S01]  /*cf00*/  UMOV UR8, 0x54442d18 ;  /* 0x54442d1800087882 */ /* 0x000fe20000000000 */
[----:B------:R-:W-:Y:S01]  /*cf10*/  UMOV UR9, 0x400921fb ;  /* 0x400921fb00097882 */ /* 0x000fe20000000000 */
[C---:B--2---:R-:W-:Y:S01]  /*cf20*/  LOP3.LUT R5, R28.reuse, 0x1, RZ, 0xc0, !PT ;  /* 0x000000011c057812 */ /* 0x044fe200078ec0ff */
[----:B------:R-:W-:Y:S01]  /*cf30*/  VIADD R29, R75, 0xfff00000 ;  /* 0xfff000004b1d7836 */ /* 0x000fe20000000000 */
[----:B------:R-:W-:Y:S02]  /*cf40*/  LOP3.LUT P2, RZ, R28, 0x2, RZ, 0xc0, !PT ;  /* 0x000000021cff7812 */ /* 0x000fe4000784c0ff */
[----:B------:R-:W-:Y:S01]  /*cf50*/  ISETP.NE.U32.AND P1, PT, R5, 0x1, PT ;  /* 0x000000010500780c */ /* 0x000fe20003f25070 */
[----:B------:R-:W-:Y:S01]  /*cf60*/  DFMA R64, R30, UR8, R64 ;  /* 0x000000081e407c2b */ /* 0x000fe20008000040 */
[----:B------:R-:W-:Y:S01]  /*cf70*/  UMOV UR8, 0xf9785eba ;  /* 0xf9785eba00087882 */ /* 0x000fe20000000000 */
[----:B------:R-:W-:Y:S01]  /*cf80*/  IMAD.MOV.U32 R30, RZ, RZ, -0x3e107ad8 ;  /* 0xc1ef8528ff1e7424 */ /* 0x000fe200078e00ff */
[----:B------:R-:W-:Y:S01]  /*cf90*/  UMOV UR9, 0x3de5db65 ;  /* 0x3de5db6500097882 */ /* 0x000fe20000000000 */
[----:B------:R-:W-:Y:S01]  /*cfa0*/  IMAD.MOV.U32 R31, RZ, RZ, 0x3e21eea7 ;  /* 0x3e21eea7ff1f7424 */ /* 0x000fe200078e00ff */
[----:B------:R-:W-:-:S02]  /*cfb0*/  ISETP.NE.U32.AND.EX P1, PT, RZ, RZ, PT, P1 ;  /* 0x000000ffff00720c */ /* 0x000fc40003f25110 */
[----:B------:R-:W-:Y:S01]  /*cfc0*/  MOV R28, R74 ;  /* 0x0000004a001c7202 */ /* 0x000fe20000000f00 */
[----:B------:R-:W-:-:S08]  /*cfd0*/  DMUL R36, R64, R64 ;  /* 0x0000004040247228 */ /* 0x000fd00000000000 */
[C---:B------:R-:W-:Y:S01]  /*cfe0*/  DFMA R8, R36.reuse, UR8, -R8 ;  /* 0x0000000824087c2b */ /* 0x040fe20008000808 */
[----:B------:R-:W-:Y:S01]  /*cff0*/  UMOV UR8, 0x20fd8164 ;  /* 0x20fd816400087882 */ /* 0x000fe20000000000 */
[----:B------:R-:W-:Y:S02]  /*d000*/  UMOV UR9, 0x3da8ff83 ;  /* 0x3da8ff8300097882 */ /* 0x000fe40000000000 */
[C---:B------:R-:W-:Y:S01]  /*d010*/  DFMA R30, R36.reuse, -UR8, R30 ;  /* 0x80000008241e7c2b */ /* 0x040fe2000800001e */
[----:B------:R-:W-:Y:S01]  /*d020*/  UMOV UR8, 0x69ace392 ;  /* 0x69ace39200087882 */ /* 0x000fe20000000000 */
[----:B------:R-:W-:Y:S02]  /*d030*/  UMOV UR9, 0x3ec71de3 ;  /* 0x3ec71de300097882 */ /* 0x000fe40000000000 */
[----:B------:R-:W-:Y:S01]  /*d040*/  DFMA R8, R36, R8, UR8 ;  /* 0x0000000824087e2b */ /* 0x000fe20008000008 */
[----:B------:R-:W-:Y:S01]  /*d050*/  UMOV UR8, 0x8e06e6d9 ;  /* 0x8e06e6d900087882 */ /* 0x000fe20000000000 */
[----:B------:R-:W-:-:S02]  /*d060*/  UMOV UR9, 0x3e927e4f ;  /* 0x3e927e4f00097882 */ /* 0x000fc40000000000 */
[C---:B------:R-:W-:Y:S01]  /*d070*/  DFMA R30, R36.reuse, R30, -UR8 ;  /* 0x80000008241e7e2b */ /* 0x040fe2000800001e */
[----:B------:R-:W-:Y:S01]  /*d080*/  UMOV UR8, 0x19db62a1 ;  /* 0x19db62a100087882 */ /* 0x000fe20000000000 */
[----:B------:R-:W-:Y:S02]  /*d090*/  UMOV UR9, 0x3f2a01a0 ;  /* 0x3f2a01a000097882 */ /* 0x000fe40000000000 */
[C---:B------:R-:W-:Y:S01]  /*d0a0*/  DFMA R8, R36.reuse, R8, -UR8 ;  /* 0x8000000824087e2b */ /* 0x040fe20008000008 */
[----:B------:R-:W-:Y:S01]  /*d0b0*/  UMOV UR8, 0x19ddbce9 ;  /* 0x19ddbce900087882 */ /* 0x000fe20000000000 */
[----:B------:R-:W-:Y:S02]  /*d0c0*/  UMOV UR9, 0x3efa01a0 ;  /* 0x3efa01a000097882 */ /* 0x000fe40000000000 */
[----:B------:R-:W-:Y:S01]  /*d0d0*/  DFMA R30, R36, R30, UR8 ;  /* 0x00000008241e7e2b */ /* 0x000fe2000800001e */
[----:B------:R-:W-:Y:S01]  /*d0e0*/  UMOV UR8, 0x11110818 ;  /* 0x1111081800087882 */ /* 0x000fe20000000000 */
[----:B------:R-:W-:-:S02]  /*d0f0*/  UMOV UR9, 0x3f811111 ;  /* 0x3f81111100097882 */ /* 0x000fc40000000000 */
[C---:B------:R-:W-:Y:S01]  /*d100*/  DFMA R8, R36.reuse, R8, UR8 ;  /* 0x0000000824087e2b */ /* 0x040fe20008000008 */
[----:B------:R-:W-:Y:S01]  /*d110*/  UMOV UR8, 0x16c15d47 ;  /* 0x16c15d4700087882 */ /* 0x000fe20000000000 */
[----:B------:R-:W-:Y:S02]  /*d120*/  UMOV UR9, 0x3f56c16c ;  /* 0x3f56c16c00097882 */ /* 0x000fe40000000000 */
[C---:B------:R-:W-:Y:S01]  /*d130*/  DFMA R30, R36.reuse, R30, -UR8 ;  /* 0x80000008241e7e2b */ /* 0x040fe2000800001e */
[----:B------:R-:W-:Y:S01]  /*d140*/  UMOV UR8, 0x55555554 ;  /* 0x5555555400087882 */ /* 0x000fe20000000000 */
[----:B------:R-:W-:Y:S02]  /*d150*/  UMOV UR9, 0x3fc55555 ;  /* 0x3fc5555500097882 */ /* 0x000fe40000000000 */
[----:B------:R-:W-:Y:S01]  /*d160*/  DFMA R8, R36, R8, -UR8 ;  /* 0x8000000824087e2b */ /* 0x000fe20008000008 */
[----:B------:R-:W-:Y:S01]  /*d170*/  UMOV UR8, 0x55555551 ;  /* 0x5555555100087882 */ /* 0x000fe20000000000 */
[----:B------:R-:W-:-:S02]  /*d180*/  UMOV UR9, 0x3fa55555 ;  /* 0x3fa5555500097882 */ /* 0x000fc40000000000 */
[----:B------:R-:W-:-:S04]  /*d190*/  DFMA R30, R36, R30, UR8 ;  /* 0x00000008241e7e2b */ /* 0x000fc8000800001e */
[----:B------:R-:W-:-:S04]  /*d1a0*/  DFMA R8, R36, R8, RZ ;  /* 0x000000082408722b */ /* 0x000fc800000000ff */
[----:B------:R-:W-:-:S04]  /*d1b0*/  DFMA R30, R36, R30, -0.5 ;  /* 0xbfe00000241e742b */ /* 0x000fc8000000001e */
[----:B------:R-:W-:-:S04]  /*d1c0*/  DFMA R8, R64, R8, R64 ;  /* 0x000000084008722b */ /* 0x000fc80000000040 */
[----:B------:R-:W-:-:S06]  /*d1d0*/  DFMA R30, R36, R30, 1 ;  /* 0x3ff00000241e742b */ /* 0x000fcc000000001e */
[----:B------:R-:W-:-:S04]  /*d1e0*/  LOP3.LUT R5, R9, 0x80000000, RZ, 0x3c, !PT ;  /* 0x8000000009057812 */ /* 0x000fc800078e3cff */
[----:B------:R-:W-:Y:S02]  /*d1f0*/  FSEL R64, R30, R8, !P1 ;  /* 0x000000081e407208 */ /* 0x000fe40004800000 */
[----:B------:R-:W-:Y:S02]  /*d200*/  FSEL R65, R31, R9, !P1 ;  /* 0x000000091f417208 */ /* 0x000fe40004800000 */
[----:B------:R-:W-:Y:S02]  /*d210*/  FSEL R8, R8, R30, !P1 ;  /* 0x0000001e08087208 */ /* 0x000fe40004800000 */
[----:B------:R-:W-:Y:S01]  /*d220*/  FSEL R9, R5, R31, !P1 ;  /* 0x0000001f05097208 */ /* 0x000fe20004800000 */
[----:B------:R-:W-:Y:S01]  /*d230*/  DFMA R30, R70, -R70, R72 ;  /* 0x80000046461e722b */ /* 0x000fe20000000048 */
[----:B------:R-:W-:Y:S02]  /*d240*/  ISETP.GE.U32.AND P1, PT, R34, 0x7ca00000, PT ;  /* 0x7ca000002200780c */ /* 0x000fe40003f26070 */
[----:B------:R-:W-:-:S02]  /*d250*/  @P2 LOP3.LUT R5, R65, 0x80000000, RZ, 0x3c, !PT ;  /* 0x8000000041052812 */ /* 0x000fc400078e3cff */
[----:B------:R-:W-:-:S03]  /*d260*/  @P2 LOP3.LUT R69, R9, 0x80000000, RZ, 0x3c, !PT ;  /* 0x8000000009452812 */ /* 0x000fc600078e3cff */
[----:B------:R-:W-:Y:S01]  /*d270*/  DFMA R36, R30, R28, R70 ;  /* 0x0000001c1e24722b */ /* 0x000fe20000000046 */
[----:B------:R-:W-:Y:S02]  /*d280*/  @P2 IMAD.MOV.U32 R65, RZ, RZ, R5 ;  /* 0x000000ffff412224 */ /* 0x000fe400078e0005 */
[----:B------:R-:W-:-:S03]  /*d290*/  @P2 IMAD.MOV.U32 R9, RZ, RZ, R69 ;  /* 0x000000ffff092224 */ /* 0x000fc600078e0045 */
[----:B------:R-:W-:Y:S05]  /*d2a0*/  @!P1 BRA `(.L_x_188) ;  /* 0x0000000000249947 */ /* 0x000fea0003800000 */
[----:B------:R-:W-:Y:S01]  /*d2b0*/  IMAD.MOV.U32 R28, RZ, RZ, R74 ;  /* 0x000000ffff1c7224 */ /* 0x000fe200078e004a */
[----:B------:R-:W-:Y:S01]  /*d2c0*/  MOV R37, R72 ;  /* 0x0000004800257202 */ /* 0x000fe20000000f00 */
[----:B------:R-:W-:Y:S01]  /*d2d0*/  IMAD.MOV.U32 R35, RZ, RZ, R73 ;  /* 0x000000ffff237224 */ /* 0x000fe200078e0049 */
[----:B------:R-:W-:Y:S01]  /*d2e0*/  MOV R36, 0xd320 ;  /* 0x0000d32000247802 */ /* 0x000fe20000000f00 */
[----:B------:R-:W-:Y:S02]  /*d2f0*/  IMAD.MOV.U32 R32, RZ, RZ, R70 ;  /* 0x000000ffff207224 */ /* 0x000fe400078e0046 */
[----:B------:R-:W-:-:S07]  /*d300*/  IMAD.MOV.U32 R5, RZ, RZ, R71 ;  /* 0x000000ffff057224 */ /* 0x000fce00078e0047 */
[----:B0----5:R-:W-:Y:S05]  /*d310*/  CALL.REL.NOINC `($__internal_3_$__cuda_sm20_dsqrt_rn_f64_mediumpath_v1) ;  /* 0x0000004000007944 */ /* 0x021fea0003c00000 */
[----:B------:R-:W-:Y:S01]  /*d320*/  MOV R36, R28 ;  /* 0x0000001c00247202 */ /* 0x000fe20000000f00 */
[----:B------:R-:W-:-:S07]  /*d330*/  IMAD.MOV.U32 R37, RZ, RZ, R5 ;  /* 0x000000ffff257224 */ /* 0x000fce00078e0005 */
.L_x_188:
[----:B------:R-:W-:Y:S05]  /*d340*/  BSYNC.RECONVERGENT B4 ;  /* 0x0000000000047941 */ /* 0x000fea0003800200 */
.L_x_187:
[----:B------:R-:W1:Y:S01]  /*d350*/  FRND.F64.TRUNC R30, R6 ;  /* 0x00000006001e7313 */ /* 0x000e62000030d800 */
[----:B------:R-:W-:Y:S02]  /*d360*/  DMUL R28, RZ, R6 ;  /* 0x00000006ff1c7228 */ /* 0x000fe40000000000 */
[----:B-1----:R-:W-:Y:S02]  /*d370*/  DSETP.NEU.AND P1, PT, R6, R30, PT ;  /* 0x0000001e0600722a */ /* 0x002fe40003f2d000 */
[----:B------:R-:W-:Y:S01]  /*d380*/  DADD R30, RZ, R8 ;  /* 0x00000000ff1e7229 */ /* 0x000fe20000000008 */
[----:B------:R-:W-:Y:S01]  /*d390*/  IMAD.MOV.U32 R6, RZ, RZ, R13 ;  /* 0x000000ffff067224 */ /* 0x000fe200078e000d */
[----:B------:R-:W-:Y:S01]  /*d3a0*/  MOV R8, R68 ;  /* 0x0000004400087202 */ /* 0x000fe20000000f00 */
[----:B------:R-:W-:-:S03]  /*d3b0*/  IMAD.MOV.U32 R9, RZ, RZ, R10 ;  /* 0x000000ffff097224 */ /* 0x000fc600078e000a */
[----:B------:R-:W-:Y:S01]  /*d3c0*/  FSEL R28, R28, R64, !P1 ;  /* 0x000000401c1c7208 */ /* 0x000fe20004800000 */
[----:B------:R-:W-:Y:S01]  /*d3d0*/  IMAD.MOV.U32 R10, RZ, RZ, R14 ;  /* 0x000000ffff0a7224 */ /* 0x000fe200078e000e */
[----:B------:R-:W-:Y:S01]  /*d3e0*/  FSEL R29, R29, R65, !P1 ;  /* 0x000000411d1d7208 */ /* 0x000fe20004800000 */
[----:B------:R-:W-:Y:S01]  /*d3f0*/  IMAD.MOV.U32 R7, RZ, RZ, R33 ;  /* 0x000000ffff077224 */ /* 0x000fe200078e0021 */
[----:B------:R-:W-:Y:S01]  /*d400*/  DMUL R64, R30, R36 ;  /* 0x000000241e407228 */ /* 0x000fe20000000000 */
[----:B------:R-:W-:-:S03]  /*d410*/  IMAD.MOV.U32 R13, RZ, RZ, 0x1 ;  /* 0x00000001ff0d7424 */ /* 0x000fc600078e00ff */
[----:B------:R-:W-:-:S11]  /*d420*/  DMUL R36, R36, R28 ;  /* 0x0000001c24247228 */ /* 0x000fd60000000000 */
.L_x_183:
[----:B------:R-:W-:Y:S05]  /*d430*/  BSYNC.RECONVERGENT B3 ;  /* 0x0000000000037941 */ /* 0x000fea0003800200 */
.L_x_182:
[----:B------:R-:W-:-:S08]  /*d440*/  DMUL R28, R36, R24 ;  /* 0x00000018241c7228 */ /* 0x000fd00000000000 */
[----:B------:R-:W-:-:S08]  /*d450*/  DFMA R28, R44, R62, R28 ;  /* 0x0000003e2c1c722b */ /* 0x000fd0000000001c */
[----:B------:R-:W-:-:S10]  /*d460*/  DADD R28, R28, 0.5 ;  /* 0x3fe000001c1c7429 */ /* 0x000fd40000000000 */
[----:B------:R3:W4:Y:S01]  /*d470*/  F2I.U32.F64.TRUNC R29, R28 ;  /* 0x0000001c001d7311 */ /* 0x000722000030d000 */
[----:B------:R-:W-:Y:S05]  /*d480*/  BRA `(.L_x_180) ;  /* 0x0000000c00c47947 */ /* 0x000fea0003800000 */
.L_x_181:
[----:B------:R-:W1:Y:S01]  /*d490*/  F2F.F32.F64 R30, R30 ;  /* 0x0000001e001e7310 */ /* 0x000e620000301000 */
[----:B------:R-:W-:Y:S01]  /*d4a0*/  MOV R34, 0x3fb75b84 ;  /* 0x3fb75b8400227802 */ /* 0x000fe20000000f00 */
[----:B------:R-:W-:Y:S01]  /*d4b0*/  UMOV UR8, 0xfefa39ef ;  /* 0xfefa39ef00087882 */ /* 0x000fe20000000000 */
[----:B------:R-:W-:Y:S01]  /*d4c0*/  UMOV UR9, 0x3fe62e42 ;  /* 0x3fe62e4200097882 */ /* 0x000fe20000000000 */
[----:B------:R-:W-:Y:S01]  /*d4d0*/  IMAD.MOV.U32 R69, RZ, RZ, 0x3e5807d3 ;  /* 0x3e5807d3ff457424 */ /* 0x000fe200078e00ff */
[----:B------:R-:W-:Y:S03]  /*d4e0*/  BSSY.RECONVERGENT B3, `(.L_x_189) ;  /* 0x00000e8000037945 */ /* 0x000fe60003800200 */
[----:B-1----:R-:W1:Y:S01]  /*d4f0*/  MUFU.LG2 R5, R30 ;  /* 0x0000001e00057308 */ /* 0x002e620000000c00 */
[C---:B------:R-:W-:Y:S01]  /*d500*/  FADD R14, R30.reuse, -0.12400979548692703247 ;  /* 0xbdfdf8d91e0e7421 */ /* 0x040fe20000000000 */
[----:B------:R-:W-:-:S06]  /*d510*/  FADD R32, R30, -1.9738116264343261719 ;  /* 0xbffca5dc1e207421 */ /* 0x000fcc0000000000 */
[----:B------:R-:W2:Y:S08]  /*d520*/  MUFU.RSQ R11, R14 ;  /* 0x0000000e000b7308 */ /* 0x000eb00000001400 */
[----:B------:R-:W3:Y:S08]  /*d530*/  MUFU.RSQ R32, R32 ;  /* 0x0000002000207308 */ /* 0x000ef00000001400 */
[----:B-1----:R-:W1:Y:S01]  /*d540*/  F2F.F64.F32 R28, R5 ;  /* 0x00000005001c7310 */ /* 0x002e620000201800 */
[----:B--2---:R-:W-:-:S07]  /*d550*/  FFMA R11, R11, R34, 0.00025361074949614703655 ;  /* 0x3984f70f0b0b7423 */ /* 0x004fce0000000022 */
[----:B------:R2:W4:Y:S01]  /*d560*/  MUFU.RCP R37, R11 ;  /* 0x0000000b00257308 */ /* 0x0005220000001000 */
[----:B---3--:R-:W-:Y:S01]  /*d570*/  FFMA R69, R32, R69, 0.94201731681823730469 ;  /* 0x3f71280c20457423 */ /* 0x008fe20000000045 */
[----:B-1----:R-:W-:-:S06]  /*d580*/  DMUL R28, R28, UR8 ;  /* 0x000000081c1c7c28 */ /* 0x002fcc0008000000 */
[----:B------:R2:W1:Y:S05]  /*d590*/  F2F.F32.F64 R68, R28 ;  /* 0x0000001c00447310 */ /* 0x00046a0000301000 */
.L_x_198:
[----:B------:R-:W-:Y:S01]  /*d5a0*/  SHF.R.U32.HI R14, RZ, 0x2, R7 ;  /* 0x00000002ff0e7819 */ /* 0x000fe20000011607 */
[----:B--2---:R-:W-:Y:S01]  /*d5b0*/  IMAD.SHL.U32 R28, R33, 0x10, RZ ;  /* 0x00000010211c7824 */ /* 0x004fe200078e00ff */
[----:B------:R-:W-:Y:S01]  /*d5c0*/  MOV R36, R9 ;  /* 0x0000000900247202 */ /* 0x000fe20000000f00 */
[----:B------:R-:W-:Y:S01]  /*d5d0*/  UMOV UR8, 0xfefa39ef ;  /* 0xfefa39ef00087882 */ /* 0x000fe20000000000 */
[----:B------:R-:W-:Y:S01]  /*d5e0*/  LOP3.LUT R14, R14, R7, RZ, 0x3c, !PT ;  /* 0x000000070e0e7212 */ /* 0x000fe200078e3cff */
[----:B------:R-:W-:Y:S01]  /*d5f0*/  UMOV UR9, 0x3fe62e42 ;  /* 0x3fe62e4200097882 */ /* 0x000fe20000000000 */
[----:B------:R-:W-:Y:S03]  /*d600*/  BSSY.RECONVERGENT B4, `(.L_x_190) ;  /* 0x00000bd000047945 */ /* 0x000fe60003800200 */
[----:B------:R-:W-:-:S05]  /*d610*/  IMAD.SHL.U32 R5, R14, 0x2, RZ ;  /* 0x000000020e057824 */ /* 0x000fca00078e00ff */
[----:B------:R-:W-:-:S04]  /*d620*/  LOP3.LUT R5, R33, R28, R5, 0x96, !PT ;  /* 0x0000001c21057212 */ /* 0x000fc800078e9605 */
[----:B------:R-:W-:Y:S01]  /*d630*/  LOP3.LUT R9, R5, R14, RZ, 0x3c, !PT ;  /* 0x0000000e05097212 */ /* 0x000fe200078e3cff */
[----:B------:R-:W-:-:S03]  /*d640*/  IMAD.MOV.U32 R14, RZ, RZ, 0x2f800000 ;  /* 0x2f800000ff0e7424 */ /* 0x000fc600078e00ff */
[C---:B------:R-:W-:Y:S01]  /*d650*/  IADD3 R5, PT, PT, R6.reuse, 0x587c5, R9 ;  /* 0x000587c506057810 */ /* 0x040fe20007ffe009 */
[----:B------:R-:W-:-:S03]  /*d660*/  VIADD R6, R6, 0xb0f8a ;  /* 0x000b0f8a06067836 */ /* 0x000fc60000000000 */
[----:B------:R-:W-:-:S05]  /*d670*/  I2FP.F32.U32 R5, R5 ;  /* 0x0000000500057245 */ /* 0x000fca0000201000 */
[----:B------:R-:W-:-:S06]  /*d680*/  FFMA R5, R5, R14, 1.1641532182693481445e-10 ;  /* 0x2f00000005057423 */ /* 0x000fcc000000000e */
[----:B------:R-:W2:Y:S02]  /*d690*/  MUFU.RSQ R5, R5 ;  /* 0x0000000500057308 */ /* 0x000ea40000001400 */
[----:B--2---:R-:W-:-:S06]  /*d6a0*/  FADD R7, R5, -1 ;  /* 0xbf80000005077421 */ /* 0x004fcc0000000000 */
[----:B------:R-:W2:Y:S08]  /*d6b0*/  MUFU.LG2 R7, R7 ;  /* 0x0000000700077308 */ /* 0x000eb00000000c00 */
[----:B--2---:R-:W2:Y:S02]  /*d6c0*/  F2F.F64.F32 R28, R7 ;  /* 0x00000007001c7310 */ /* 0x004ea40000201800 */
[----:B--2---:R-:W-:Y:S01]  /*d6d0*/  DMUL R28, R28, UR8 ;  /* 0x000000081c1c7c28 */ /* 0x004fe20008000000 */
[----:B------:R-:W-:Y:S01]  /*d6e0*/  UMOV UR8, 0x652b82fe ;  /* 0x652b82fe00087882 */ /* 0x000fe20000000000 */
[----:B------:R-:W-:-:S04]  /*d6f0*/  UMOV UR9, 0x3ff71547 ;  /* 0x3ff7154700097882 */ /* 0x000fc80000000000 */
[----:B------:R2:W3:Y:S02]  /*d700*/  F2F.F32.F64 R14, R28 ;  /* 0x0000001c000e7310 */ /* 0x0004e40000301000 */
[----:B--2---:R-:W-:Y:S01]  /*d710*/  DMUL R28, R44, R62 ;  /* 0x0000003e2c1c7228 */ /* 0x004fe20000000000 */
[----:B---3--:R-:W-:-:S05]  /*d720*/  FADD R14, R69, R14 ;  /* 0x0000000e450e7221 */ /* 0x008fca0000000000 */
[----:B------:R-:W4:Y:S02]  /*d730*/  F2F.F32.F64 R30, R28 ;  /* 0x0000001c001e7310 */ /* 0x000f240000301000 */
[----:B----4-:R-:W-:-:S06]  /*d740*/  FFMA R70, -R37, R14, R30 ;  /* 0x0000000e25467223 */ /* 0x010fcc000000011e */
[----:B------:R-:W2:Y:S02]  /*d750*/  FRND.FLOOR R71, R70 ;  /* 0x0000004600477307 */ /* 0x000ea40000205000 */
[----:B--2---:R-:W-:Y:S01]  /*d760*/  FADD R5, R71, 1 ;  /* 0x3f80000047057421 */ /* 0x004fe20000000000 */
[----:B------:R-:W-:-:S03]  /*d770*/  FADD R14, R30, -R71 ;  /* 0x800000471e0e7221 */ /* 0x000fc60000000000 */
[----:B------:R-:W-:Y:S01]  /*d780*/  FADD R30, R30, -R5 ;  /* 0x800000051e1e7221 */ /* 0x000fe20000000000 */
[C-C-:B------:R-:W-:Y:S01]  /*d790*/  FFMA R32, R11.reuse, R14, -R69.reuse ;  /* 0x0000000e0b207223 */ /* 0x140fe20000000845 */
[----:B------:R-:W2:Y:S02]  /*d7a0*/  F2I.TRUNC.NTZ R5, R5 ;  /* 0x0000000500057305 */ /* 0x000ea4000020f100 */
[----:B------:R-:W-:-:S06]  /*d7b0*/  FFMA R7, R11, R30, -R69 ;  /* 0x0000001e0b077223 */ /* 0x000fcc0000000845 */
[----:B------:R3:W4:Y:S01]  /*d7c0*/  F2F.F64.F32 R30, R7 ;  /* 0x00000007001e7310 */ /* 0x0007220000201800 */
[----:B--2---:R-:W-:-:S07]  /*d7d0*/  ISETP.GE.AND P1, PT, R5, 0x9, PT ;  /* 0x000000090500780c */ /* 0x004fce0003f26270 */
[----:B------:R-:W2:Y:S01]  /*d7e0*/  F2F.F64.F32 R28, R32 ;  /* 0x00000020001c7310 */ /* 0x000ea20000201800 */
[----:B---3--:R-:W-:-:S04]  /*d7f0*/  SHF.R.U32.HI R7, RZ, 0x2, R8 ;  /* 0x00000002ff077819 */ /* 0x008fc80000011608 */
[----:B------:R-:W-:Y:S01]  /*d800*/  LOP3.LUT R7, R7, R8, RZ, 0x3c, !PT ;  /* 0x0000000807077212 */ /* 0x000fe200078e3cff */
[----:B------:R-:W-:Y:S01]  /*d810*/  IMAD.SHL.U32 R8, R9, 0x10, RZ ;  /* 0x0000001009087824 */ /* 0x000fe200078e00ff */
[----:B----4-:R-:W-:Y:S02]  /*d820*/  DMUL R30, R30, UR8 ;  /* 0x000000081e1e7c28 */ /* 0x010fe40008000000 */
[----:B--2---:R-:W-:-:S08]  /*d830*/  DMUL R28, R28, UR8 ;  /* 0x000000081c1c7c28 */ /* 0x004fd00008000000 */
[----:B------:R-:W2:Y:S08]  /*d840*/  F2F.F32.F64 R30, R30 ;  /* 0x0000001e001e7310 */ /* 0x000eb00000301000 */
[----:B------:R-:W3:Y:S08]  /*d850*/  F2F.F32.F64 R28, R28 ;  /* 0x0000001c001c7310 */ /* 0x000ef00000301000 */
[----:B--2---:R-:W2:Y:S08]  /*d860*/  MUFU.EX2 R14, R30 ;  /* 0x0000001e000e7308 */ /* 0x004eb00000000800 */
[----:B---3--:R-:W3:Y:S01]  /*d870*/  MUFU.EX2 R34, R28 ;  /* 0x0000001c00227308 */ /* 0x008ee20000000800 */
[----:B--2---:R-:W-:-:S04]  /*d880*/  FADD R14, R14, 1 ;  /* 0x3f8000000e0e7421 */ /* 0x004fc80000000000 */
[----:B------:R-:W-:Y:S01]  /*d890*/  FMUL R32, R14, R14 ;  /* 0x0000000e0e207220 */ /* 0x000fe20000400000 */
[----:B------:R-:W-:Y:S02]  /*d8a0*/  IMAD.SHL.U32 R14, R7, 0x2, RZ ;  /* 0x00000002070e7824 */ /* 0x000fe400078e00ff */
[----:B---3--:R-:W-:-:S03]  /*d8b0*/  FADD R34, R34, 1 ;  /* 0x3f80000022227421 */ /* 0x008fc60000000000 */
[----:B------:R-:W-:Y:S01]  /*d8c0*/  MUFU.RCP R32, R32 ;  /* 0x0000002000207308 */ /* 0x000fe20000001000 */
[----:B------:R-:W-:Y:S01]  /*d8d0*/  LOP3.LUT R14, R7, R14, R8, 0x96, !PT ;  /* 0x0000000e070e7212 */ /* 0x000fe200078e9608 */
[----:B------:R-:W-:Y:S01]  /*d8e0*/  FMUL R72, R34, R34 ;  /* 0x0000002222487220 */ /* 0x000fe20000400000 */
[----:B------:R-:W-:Y:S02]  /*d8f0*/  I2FP.F32.S32 R34, R5 ;  /* 0x0000000500227245 */ /* 0x000fe40000201400 */
[----:B------:R-:W-:Y:S02]  /*d900*/  LOP3.LUT R14, R14, R9, RZ, 0x3c, !PT ;  /* 0x000000090e0e7212 */ /* 0x000fe400078e3cff */
[----:B------:R-:W-:Y:S01]  /*d910*/  MOV R7, R10 ;  /* 0x0000000a00077202 */ /* 0x000fe20000000f00 */
[----:B------:R-:W2:Y:S01]  /*d920*/  MUFU.RCP R73, R72 ;  /* 0x0000004800497308 */ /* 0x000ea20000001000 */
[----:B------:R-:W-:Y:S02]  /*d930*/  IMAD.MOV.U32 R10, RZ, RZ, R33 ;  /* 0x000000ffff0a7224 */ /* 0x000fe400078e0021 */
[----:B------:R-:W-:-:S05]  /*d940*/  IMAD.MOV.U32 R33, RZ, RZ, R14 ;  /* 0x000000ffff217224 */ /* 0x000fca00078e000e */
[----:B------:R-:W3:Y:S01]  /*d950*/  F2F.F64.F32 R34, |R34| ;  /* 0x4000002200227310 */ /* 0x000ee20000201800 */
[----:B--2---:R-:W-:Y:S01]  /*d960*/  FADD R8, R32, -R73 ;  /* 0x8000004920087221 */ /* 0x004fe20000000000 */
[----:B------:R-:W-:Y:S06]  /*d970*/  @!P1 BRA `(.L_x_191) ;  /* 0x0000000800049947 */ /* 0x000fec0003800000 */
[----:B---3--:R-:W2:Y:S01]  /*d980*/  MUFU.RCP64H R73, R35 ;  /* 0x0000002300497308 */ /* 0x008ea20000001800 */
[----:B------:R-:W-:Y:S01]  /*d990*/  IADD3 R72, PT, PT, R35, 0x300402, RZ ;  /* 0x0030040223487810 */ /* 0x000fe20007ffe0ff */
[----:B------:R-:W-:Y:S03]  /*d9a0*/  BSSY.RECONVERGENT B5, `(.L_x_192) ;  /* 0x0000010000057945 */ /* 0x000fe60003800200 */
[----:B------:R-:W-:Y:S02]  /*d9b0*/  FSETP.GEU.AND P1, PT, |R72|, 5.8789094863358348022e-39, PT ;  /* 0x004004024800780b */ /* 0x000fe40003f2e200 */
[----:B--2---:R-:W-:-:S08]  /*d9c0*/  DFMA R28, -R34, R72, 1 ;  /* 0x3ff00000221c742b */ /* 0x004fd00000000148 */
[----:B------:R-:W-:-:S08]  /*d9d0*/  DFMA R28, R28, R28, R28 ;  /* 0x0000001c1c1c722b */ /* 0x000fd0000000001c */
[----:B------:R-:W-:-:S08]  /*d9e0*/  DFMA R28, R72, R28, R72 ;  /* 0x0000001c481c722b */ /* 0x000fd00000000048 */
[----:B------:R-:W-:-:S08]  /*d9f0*/  DFMA R30, -R34, R28, 1 ;  /* 0x3ff00000221e742b */ /* 0x000fd0000000011c */
[----:B------:R-:W-:Y:S01]  /*da00*/  DFMA R30, R28, R30, R28 ;  /* 0x0000001e1c1e722b */ /* 0x000fe2000000001c */
[----:B------:R-:W-:Y:S10]  /*da10*/  @P1 BRA `(.L_x_193) ;  /* 0x0000000000201947 */ /* 0x000ff40003800000 */
[----:B------:R-:W-:Y:S01]  /*da20*/  LOP3.LUT R5, R35, 0x7fffffff, RZ, 0xc0, !PT ;  /* 0x7fffffff23057812 */ /* 0x000fe200078ec0ff */
[----:B------:R-:W-:Y:S01]  /*da30*/  IMAD.MOV.U32 R28, RZ, RZ, R34 ;  /* 0x000000ffff1c7224 */ /* 0x000fe200078e0022 */
[----:B------:R-:W-:Y:S01]  /*da40*/  MOV R14, 0xda80 ;  /* 0x0000da80000e7802 */ /* 0x000fe20000000f00 */
[----:B------:R-:W-:Y:S02]  /*da50*/  IMAD.MOV.U32 R29, RZ, RZ, R35 ;  /* 0x000000ffff1d7224 */ /* 0x000fe400078e0023 */
[----:B------:R-:W-:-:S07]  /*da60*/  VIADD R5, R5, 0xfff00000 ;  /* 0xfff0000005057836 */ /* 0x000fce0000000000 */
[----:B01---5:R-:W-:Y:S05]  /*da70*/  CALL.REL.NOINC `($__internal_0_$__cuda_sm20_dblrcp_rn_slowpath_v3) ;  /* 0x0000002800c07944 */ /* 0x023fea0003c00000 */
[----:B------:R-:W-:Y:S01]  /*da80*/  MOV R30, R5 ;  /* 0x00000005001e7202 */ /* 0x000fe20000000f00 */
[----:B------:R-:W-:-:S07]  /*da90*/  IMAD.MOV.U32 R31, RZ, RZ, R28 ;  /* 0x000000ffff1f7224 */ /* 0x000fce00078e001c */
.L_x_193:
[----:B------:R-:W-:Y:S05]  /*daa0*/  BSYNC.RECONVERGENT B5 ;  /* 0x0000000000057941 */ /* 0x000fea0003800200 */
.L_x_192:
[----:B------:R-:W-:Y:S01]  /*dab0*/  DMUL R72, R30, R30 ;  /* 0x0000001e1e487228 */ /* 0x000fe20000000000 */
[----:B------:R-:W-:Y:S01]  /*dac0*/  IMAD.MOV.U32 R28, RZ, RZ, -0x6d8c7041 ;  /* 0x92738fbfff1c7424 */ /* 0x000fe200078e00ff */
[----:B------:R-:W-:Y:S01]  /*dad0*/  UMOV UR8, 0x34783f9 ;  /* 0x034783f900087882 */ /* 0x000fe20000000000 */
[----:B------:R-:W-:Y:S01]  /*dae0*/  IMAD.MOV.U32 R29, RZ, RZ, 0x3f4b68b9 ;  /* 0x3f4b68b9ff1d7424 */ /* 0x000fe200078e00ff */
[----:B------:R-:W-:Y:S01]  /*daf0*/  UMOV UR9, 0x3f5ac321 ;  /* 0x3f5ac32100097882 */ /* 0x000fe20000000000 */
[----:B------:R-:W-:Y:S01]  /*db00*/  ISETP.GT.AND P1, PT, R35, 0xfffff, PT ;  /* 0x000fffff2300780c */ /* 0x000fe20003f24270 */
[----:B------:R-:W-:Y:S01]  /*db10*/  IMAD.MOV.U32 R5, RZ, RZ, R35 ;  /* 0x000000ffff057224 */ /* 0x000fe200078e0023 */
[----:B------:R-:W-:Y:S01]  /*db20*/  BSSY.RECONVERGENT B5, `(.L_x_194) ;  /* 0x0000060000057945 */ /* 0x000fe20003800200 */
[----:B------:R-:W-:Y:S01]  /*db30*/  IMAD.MOV.U32 R74, RZ, RZ, R34 ;  /* 0x000000ffff4a7224 */ /* 0x000fe200078e0022 */
[----:B------:R-:W-:Y:S01]  /*db40*/  DFMA R28, R72, -UR8, R28 ;  /* 0x80000008481c7c2b */ /* 0x000fe2000800001c */
[----:B------:R-:W-:Y:S01]  /*db50*/  UMOV UR8, 0x1e4f7b8c ;  /* 0x1e4f7b8c00087882 */ /* 0x000fe20000000000 */
[----:B------:R-:W-:-:S06]  /*db60*/  UMOV UR9, 0x3f4380d0 ;  /* 0x3f4380d000097882 */ /* 0x000fcc0000000000 */
[----:B------:R-:W-:Y:S01]  /*db70*/  DFMA R28, R72, R28, -UR8 ;  /* 0x80000008481c7e2b */ /* 0x000fe2000800001c */
[----:B------:R-:W-:Y:S01]  /*db80*/  UMOV UR8, 0xa29f7264 ;  /* 0xa29f726400087882 */ /* 0x000fe20000000000 */
[----:B------:R-:W-:-:S06]  /*db90*/  UMOV UR9, 0x3f4a019f ;  /* 0x3f4a019f00097882 */ /* 0x000fcc0000000000 */
[----:B------:R-:W-:Y:S01]  /*dba0*/  DFMA R28, R72, R28, UR8 ;  /* 0x00000008481c7e2b */ /* 0x000fe2000800001c */
[----:B------:R-:W-:Y:S01]  /*dbb0*/  UMOV UR8, 0x16b2acec ;  /* 0x16b2acec00087882 */ /* 0x000fe20000000000 */
[----:B------:R-:W-:-:S06]  /*dbc0*/  UMOV UR9, 0x3f66c16c ;  /* 0x3f66c16c00097882 */ /* 0x000fcc0000000000 */
[----:B------:R-:W-:Y:S01]  /*dbd0*/  DFMA R28, R72, R28, -UR8 ;  /* 0x80000008481c7e2b */ /* 0x000fe2000800001c */
[----:B------:R-:W-:Y:S01]  /*dbe0*/  UMOV UR8, 0x55555545 ;  /* 0x5555554500087882 */ /* 0x000fe20000000000 */
[----:B------:R-:W-:-:S06]  /*dbf0*/  UMOV UR9, 0x3fb55555 ;  /* 0x3fb5555500097882 */ /* 0x000fcc0000000000 */
[----:B------:R-:W-:Y:S01]  /*dc00*/  DFMA R28, R72, R28, UR8 ;  /* 0x00000008481c7e2b */ /* 0x000fe2000800001c */
[----:B------:R-:W-:Y:S01]  /*dc10*/  UMOV UR8, 0xc864beae ;  /* 0xc864beae00087882 */ /* 0x000fe20000000000 */
[----:B------:R-:W-:Y:S01]  /*dc20*/  MOV R72, R34 ;  /* 0x0000002200487202 */ /* 0x000fe20000000f00 */
[----:B------:R-:W-:Y:S01]  /*dc30*/  IMAD.MOV.U32 R73, RZ, RZ, R35 ;  /* 0x000000ffff497224 */ /* 0x000fe200078e0023 */
[----:B------:R-:W-:Y:S01]  /*dc40*/  @!P1 DMUL R72, R34, 1.80143985094819840000e+16 ;  /* 0x4350000022489828 */ /* 0x000fe20000000000 */
[----:B------:R-:W-:-:S03]  /*dc50*/  UMOV UR9, 0x3fed67f1 ;  /* 0x3fed67f100097882 */ /* 0x000fc60000000000 */
[----:B------:R-:W-:-:S06]  /*dc60*/  DFMA R28, R28, R30, UR8 ;  /* 0x000000081c1c7e2b */ /* 0x000fcc000800001e */
[----:B------:R-:W-:Y:S01]  /*dc70*/  @!P1 IMAD.MOV.U32 R5, RZ, RZ, R73 ;  /* 0x000000ffff059224 */ /* 0x000fe200078e0049 */
[----:B------:R-:W-:-:S04]  /*dc80*/  @!P1 MOV R74, R72 ;  /* 0x00000048004a9202 */ /* 0x000fc80000000f00 */
[----:B------:R-:W-:-:S04]  /*dc90*/  IADD3 R14, PT, PT, R5, -0x1, RZ ;  /* 0xffffffff050e7810 */ /* 0x000fc80007ffe0ff */
[----:B------:R-:W-:Y:S01]  /*dca0*/  ISETP.GT.U32.AND P2, PT, R14, 0x7feffffe, PT ;  /* 0x7feffffe0e00780c */ /* 0x000fe20003f44070 */
[----:B------:R-:W-:Y:S02]  /*dcb0*/  IMAD.MOV.U32 R14, RZ, RZ, -0x3ff ;  /* 0xfffffc01ff0e7424 */ /* 0x000fe400078e00ff */
[----:B------:R-:W-:-:S10]  /*dcc0*/  @!P1 IMAD.MOV.U32 R14, RZ, RZ, -0x435 ;  /* 0xfffffbcbff0e9424 */ /* 0x000fd400078e00ff */
[----:B------:R-:W-:Y:S05]  /*dcd0*/  @P2 BRA `(.L_x_195) ;  /* 0x0000000000f82947 */ /* 0x000fea0003800000 */
[C---:B------:R-:W-:Y:S01]  /*dce0*/  LOP3.LUT R30, R5.reuse, 0xfffff, RZ, 0xc0, !PT ;  /* 0x000fffff051e7812 */ /* 0x040fe200078ec0ff */
[----:B------:R-:W-:Y:S01]  /*dcf0*/  UMOV UR8, 0x3ae80f1e ;  /* 0x3ae80f1e00087882 */ /* 0x000fe20000000000 */
[----:B------:R-:W-:Y:S01]  /*dd00*/  UMOV UR9, 0x3eb1380b ;  /* 0x3eb1380b00097882 */ /* 0x000fe20000000000 */
[----:B------:R-:W-:Y:S02]  /*dd10*/  LEA.HI R5, R5, R14, RZ, 0xc ;  /* 0x0000000e05057211 */ /* 0x000fe400078f60ff */
[----:B------:R-:W-:Y:S01]  /*dd20*/  LOP3.LUT R75, R30, 0x3ff00000, RZ, 0xfc, !PT ;  /* 0x3ff000001e4b7812 */ /* 0x000fe200078efcff */
[----:B------:R-:W-:-:S03]  /*dd30*/  IMAD.MOV.U32 R30, RZ, RZ, RZ ;  /* 0x000000ffff1e7224 */ /* 0x000fc600078e00ff */
[----:B------:R-:W-:-:S13]  /*dd40*/  ISETP.GE.U32.AND P1, PT, R75, 0x3ff6a09f, PT ;  /* 0x3ff6a09f4b00780c */ /* 0x000fda0003f26070 */
[----:B------:R-:W-:Y:S02]  /*dd50*/  @P1 VIADD R31, R75, 0xfff00000 ;  /* 0xfff000004b1f1836 */ /* 0x000fe40000000000 */
[----:B------:R-:W-:Y:S02]  /*dd60*/  @P1 VIADD R5, R5, 0x1 ;  /* 0x0000000105051836 */ /* 0x000fe40000000000 */
[----:B------:R-:W-:-:S06]  /*dd70*/  @P1 IMAD.MOV.U32 R75, RZ, RZ, R31 ;  /* 0x000000ffff4b1224 */ /* 0x000fcc00078e001f */
[C---:B------:R-:W-:Y:S02]  /*dd80*/  DADD R72, R74.reuse, 1 ;  /* 0x3ff000004a487429 */ /* 0x040fe40000000000 */
[----:B------:R-:W-:-:S04]  /*dd90*/  DADD R74, R74, -1 ;  /* 0xbff000004a4a7429 */ /* 0x000fc80000000000 */
[----:B------:R-:W2:Y:S02]  /*dda0*/  MUFU.RCP64H R31, R73 ;  /* 0x00000049001f7308 */ /* 0x000ea40000001800 */
[----:B--2---:R-:W-:-:S08]  /*ddb0*/  DFMA R72, -R72, R30, 1 ;  /* 0x3ff000004848742b */ /* 0x004fd0000000011e */
[----:B------:R-:W-:-:S08]  /*ddc0*/  DFMA R72, R72, R72, R72 ;  /* 0x000000484848722b */ /* 0x000fd00000000048 */
[----:B------:R-:W-:-:S08]  /*ddd0*/  DFMA R72, R30, R72, R30 ;  /* 0x000000481e48722b */ /* 0x000fd0000000001e */
[----:B------:R-:W-:-:S08]  /*dde0*/  DMUL R78, R74, R72 ;  /* 0x000000484a4e7228 */ /* 0x000fd00000000000 */
[----:B------:R-:W-:-:S08]  /*ddf0*/  DFMA R78, R74, R72, R78 ;  /* 0x000000484a4e722b */ /* 0x000fd0000000004e */
[----:B------:R-:W-:-:S08]  /*de00*/  DADD R30, R74, -R78 ;  /* 0x000000004a1e7229 */ /* 0x000fd0000000084e */
[----:B------:R-:W-:-:S08]  /*de10*/  DADD R30, R30, R30 ;  /* 0x000000001e1e7229 */ /* 0x000fd0000000001e */
[----:B------:R-:W-:Y:S01]  /*de20*/  DFMA R30, R74, -R78, R30 ;  /* 0x8000004e4a1e722b */ /* 0x000fe2000000001e */
[----:B------:R-:W-:Y:S01]  /*de30*/  LOP3.LUT R74, R5, 0x80000000, RZ, 0x3c, !PT ;  /* 0x80000000054a7812 */ /* 0x000fe200078e3cff */
[----:B------:R-:W-:-:S06]  /*de40*/  IMAD.MOV.U32 R75, RZ, RZ, 0x43300000 ;  /* 0x43300000ff4b7424 */ /* 0x000fcc00078e00ff */
[----:B------:R-:W-:Y:S02]  /*de50*/  DMUL R76, R72, R30 ;  /* 0x0000001e484c7228 */ /* 0x000fe40000000000 */
[----:B------:R-:W-:Y:S01]  /*de60*/  DMUL R72, R78, R78 ;  /* 0x0000004e4e487228 */ /* 0x000fe20000000000 */
[----:B------:R-:W-:Y:S01]  /*de70*/  MOV R30, 0x8b7a8b04 ;  /* 0x8b7a8b04001e7802 */ /* 0x000fe20000000f00 */
[----:B------:R-:W-:-:S06]  /*de80*/  IMAD.MOV.U32 R31, RZ, RZ, 0x3ed0ee25 ;  /* 0x3ed0ee25ff1f7424 */ /* 0x000fcc00078e00ff */
[----:B------:R-:W-:Y:S01]  /*de90*/  DFMA R30, R72, UR8, R30 ;  /* 0x00000008481e7c2b */ /* 0x000fe2000800001e */
        /* <DEDUP_REMOVED lines=20> */
[----:B------:R-:W-:Y:S01]  /*dfe0*/  DADD R74, R74, -UR8 ;  /* 0x800000084a4a7e29 */ /* 0x000fe20008000000 */
[----:B------:R-:W-:Y:S01]  /*dff0*/  UMOV UR8, 0xfefa39ef ;  /* 0xfefa39ef00087882 */ /* 0x000fe20000000000 */
[----:B------:R-:W-:Y:S02]  /*e000*/  UMOV UR9, 0x3fe62e42 ;  /* 0x3fe62e4200097882 */ /* 0x000fe40000000000 */
[----:B------:R-:W-:-:S04]  /*e010*/  DMUL R30, R72, R30 ;  /* 0x0000001e481e7228 */ /* 0x000fc80000000000 */
[----:B------:R-:W-:-:S04]  /*e020*/  DFMA R72, R74, UR8, R78 ;  /* 0x000000084a487c2b */ /* 0x000fc8000800004e */
[----:B------:R-:W-:-:S04]  /*e030*/  DFMA R76, R78, R30, R76 ;  /* 0x0000001e4e4c722b */ /* 0x000fc8000000004c */
[----:B------:R-:W-:Y:S01]  /*e040*/  DFMA R30, R74, -UR8, R72 ;  /* 0x800000084a1e7c2b */ /* 0x000fe20008000048 */
[----:B------:R-:W-:Y:S01]  /*e050*/  UMOV UR8, 0x3b39803f ;  /* 0x3b39803f00087882 */ /* 0x000fe20000000000 */
[----:B------:R-:W-:-:S06]  /*e060*/  UMOV UR9, 0x3c7abc9e ;  /* 0x3c7abc9e00097882 */ /* 0x000fcc0000000000 */
[----:B------:R-:W-:-:S08]  /*e070*/  DADD R30, -R78, R30 ;  /* 0x000000004e1e7229 */ /* 0x000fd0000000011e */
[----:B------:R-:W-:-:S08]  /*e080*/  DADD R30, R76, -R30 ;  /* 0x000000004c1e7229 */ /* 0x000fd0000000081e */
[----:B------:R-:W-:-:S08]  /*e090*/  DFMA R30, R74, UR8, R30 ;  /* 0x000000084a1e7c2b */ /* 0x000fd0000800001e */
[----:B------:R-:W-:Y:S01]  /*e0a0*/  DADD R72, R72, R30 ;  /* 0x0000000048487229 */ /* 0x000fe2000000001e */
[----:B------:R-:W-:Y:S10]  /*e0b0*/  BRA `(.L_x_196) ;  /* 0x0000000000187947 */ /* 0x000ff40003800000 */
.L_x_195:
[----:B------:R-:W-:Y:S01]  /*e0c0*/  MOV R30, 0x0 ;  /* 0x00000000001e7802 */ /* 0x000fe20000000f00 */
[----:B------:R-:W-:Y:S01]  /*e0d0*/  IMAD.MOV.U32 R31, RZ, RZ, 0x7ff00000 ;  /* 0x7ff00000ff1f7424 */ /* 0x000fe200078e00ff */
[----:B------:R-:W-:-:S05]  /*e0e0*/  LOP3.LUT P1, RZ, R73, 0x7fffffff, RZ, 0xc0, !PT ;  /* 0x7fffffff49ff7812 */ /* 0x000fca000782c0ff */
[----:B------:R-:W-:-:S10]  /*e0f0*/  DFMA R30, R72, R30, +INF ;  /* 0x7ff00000481e742b */ /* 0x000fd4000000001e */
[----:B------:R-:W-:Y:S02]  /*e100*/  FSEL R72, R30, RZ, P1 ;  /* 0x000000ff1e487208 */ /* 0x000fe40000800000 */
[----:B------:R-:W-:-:S07]  /*e110*/  FSEL R73, R31, -QNAN , P1 ;  /* 0xfff000001f497808 */ /* 0x000fce0000800000 */
.L_x_196:
[----:B------:R-:W-:Y:S05]  /*e120*/  BSYNC.RECONVERGENT B5 ;  /* 0x0000000000057941 */ /* 0x000fea0003800200 */
.L_x_194:
[----:B------:R-:W-:Y:S02]  /*e130*/  DMUL R72, R72, 0.5 ;  /* 0x3fe0000048487828 */ /* 0x000fe40000000000 */
[----:B------:R-:W-:-:S08]  /*e140*/  DADD R30, R34, -0.5 ;  /* 0xbfe00000221e7429 */ /* 0x000fd00000000000 */
[CC--:B------:R-:W-:Y:S02]  /*e150*/  DFMA R34, R72.reuse, R30.reuse, -R34 ;  /* 0x0000001e4822722b */ /* 0x0c0fe40000000822 */
[----:B------:R-:W-:-:S08]  /*e160*/  DFMA R28, R72, R30, R28 ;  /* 0x0000001e481c722b */ /* 0x000fd0000000001c */
[----:B------:R-:W-:Y:S01]  /*e170*/  DADD R34, R34, R28 ;  /* 0x0000000022227229 */ /* 0x000fe2000000001c */
[----:B------:R-:W-:Y:S10]  /*e180*/  BRA `(.L_x_197) ;  /* 0x0000000000107947 */ /* 0x000ff40003800000 */
.L_x_191:
[----:B---3--:R-:W2:Y:S01]  /*e190*/  F2I.F64.TRUNC R34, R34 ;  /* 0x0000002200227311 */ /* 0x008ea2000030d100 */
[----:B------:R-:W-:Y:S02]  /*e1a0*/  UMOV UR5, 0x8 ;  /* 0x0000000800057882 */ /* 0x000fe40000000000 */
[----:B--2---:R-:W-:-:S04]  /*e1b0*/  LEA R5, R34, -UR5, 0x3 ;  /* 0x8000000522057c11 */ /* 0x004fc8000f8e18ff */
[----:B------:R2:W3:Y:S03]  /*e1c0*/  LDC.64 R34, c[0x3][R5] ;  /* 0x00c0000005227b82 */ /* 0x0004e60000000a00 */
.L_x_197:
[----:B------:R-:W-:Y:S05]  /*e1d0*/  BSYNC.RECONVERGENT B4 ;  /* 0x0000000000047941 */ /* 0x000fea0003800200 */
.L_x_190:
[----:B------:R-:W-:Y:S01]  /*e1e0*/  DMUL R28, R44, R62 ;  /* 0x0000003e2c1c7228 */ /* 0x000fe20000000000 */
[----:B---3--:R-:W-:Y:S01]  /*e1f0*/  F2F.F32.F64 R34, R34 ;  /* 0x0000002200227310 */ /* 0x008fe20000301000 */
[----:B------:R-:W-:Y:S01]  /*e200*/  UMOV UR8, 0x652b82fe ;  /* 0x652b82fe00087882 */ /* 0x000fe20000000000 */
[----:B------:R-:W-:Y:S01]  /*e210*/  UMOV UR9, 0x3ff71547 ;  /* 0x3ff7154700097882 */ /* 0x000fe20000000000 */
[----:B--2---:R-:W-:Y:S02]  /*e220*/  IMAD.IADD R5, R6, 0x1, R33 ;  /* 0x0000000106057824 */ /* 0x004fe400078e0221 */
[----:B------:R-:W-:-:S03]  /*e230*/  IMAD.MOV.U32 R31, RZ, RZ, 0x2f800000 ;  /* 0x2f800000ff1f7424 */ /* 0x000fc600078e00ff */
[----:B------:R-:W-:Y:S01]  /*e240*/  I2FP.F32.U32 R30, R5 ;  /* 0x00000005001e7245 */ /* 0x000fe20000201000 */
[----:B------:R-:W1:Y:S01]  /*e250*/  F2F.F32.F64 R29, R28 ;  /* 0x0000001c001d7310 */ /* 0x000e620000301000 */
[----:B------:R-:W-:Y:S01]  /*e260*/  FMUL R5, R8, 1.2999999523162841797 ;  /* 0x3fa6666608057820 */ /* 0x000fe20000400000 */
[----:B------:R-:W-:Y:S02]  /*e270*/  MOV R8, R36 ;  /* 0x0000002400087202 */ /* 0x000fe40000000f00 */
[----:B------:R-:W-:-:S04]  /*e280*/  FFMA R30, R30, R31, 1.1641532182693481445e-10 ;  /* 0x2f0000001e1e7423 */ /* 0x000fc8000000001f */
[----:B------:R-:W-:Y:S01]  /*e290*/  FMUL R31, R5, R30 ;  /* 0x0000001e051f7220 */ /* 0x000fe20000400000 */
[----:B-1----:R-:W-:-:S04]  /*e2a0*/  FFMA R71, R68, R71, -R29 ;  /* 0x0000004744477223 */ /* 0x002fc8000000081d */
[----:B------:R-:W-:-:S04]  /*e2b0*/  FADD R71, -R34, R71 ;  /* 0x0000004722477221 */ /* 0x000fc80000000100 */
[----:B------:R-:W1:Y:S02]  /*e2c0*/  F2F.F64.F32 R28, R71 ;  /* 0x00000047001c7310 */ /* 0x000e640000201800 */
[----:B-1----:R-:W-:Y:S01]  /*e2d0*/  DMUL R28, R28, UR8 ;  /* 0x000000081c1c7c28 */ /* 0x002fe20008000000 */
[----:B------:R-:W-:Y:S01]  /*e2e0*/  UMOV UR8, 0xc924223 ;  /* 0x0c92422300087882 */ /* 0x000fe20000000000 */
[----:B------:R-:W-:-:S04]  /*e2f0*/  UMOV UR9, 0x3bc79ca1 ;  /* 0x3bc79ca100097882 */ /* 0x000fc80000000000 */
[----:B------:R-:W1:Y:S08]  /*e300*/  F2F.F32.F64 R14, R28 ;  /* 0x0000001c000e7310 */ /* 0x000e700000301000 */
[----:B------:R-:W2:Y:S08]  /*e310*/  F2F.F64.F32 R28, R5 ;  /* 0x00000005001c7310 */ /* 0x000eb00000201800 */
[----:B-1----:R-:W1:Y:S02]  /*e320*/  MUFU.EX2 R14, R14 ;  /* 0x0000000e000e7308 */ /* 0x002e640000000800 */
[----:B-1----:R-:W-:-:S13]  /*e330*/  FSETP.GEU.AND P1, PT, R31, R14, PT ;  /* 0x0000000e1f00720b */ /* 0x002fda0003f2e000 */
[----:B--2---:R-:W-:-:S14]  /*e340*/  DSETP.LTU.OR P1, PT, R28, UR8, P1 ;  /* 0x000000081c007e2a */ /* 0x004fdc0008f29400 */
[----:B------:R-:W-:Y:S05]  /*e350*/  @P1 BRA `(.L_x_198) ;  /* 0xfffffff000901947 */ /* 0x000fea000383ffff */
[----:B------:R-:W-:Y:S05]  /*e360*/  BSYNC.RECONVERGENT B3 ;  /* 0x0000000000037941 */ /* 0x000fea0003800200 */
.L_x_189:
[----:B------:R1:W2:Y:S01]  /*e370*/  F2I.U32.FLOOR.NTZ R29, R70 ;  /* 0x00000046001d7305 */ /* 0x0002a20000207000 */
[----:B------:R-:W-:Y:S02]  /*e380*/  IMAD.MOV.U32 R11, RZ, RZ, R33 ;  /* 0x000000ffff0b7224 */ /* 0x000fe400078e0021 */
[----:B------:R-:W-:-:S07]  /*e390*/  IMAD.MOV.U32 R8, RZ, RZ, R36 ;  /* 0x000000ffff087224 */ /* 0x000fce00078e0024 */
.L_x_180:
[----:B------:R-:W-:Y:S05]  /*e3a0*/  BSYNC.RECONVERGENT B0 ;  /* 0x0000000000007941 */ /* 0x000fea0003800200 */
.L_x_176:
[----:B--2-4-:R-:W-:Y:S01]  /*e3b0*/  ISETP.NE.AND P1, PT, R29, RZ, PT ;  /* 0x000000ff1d00720c */ /* 0x014fe20003f25270 */
[----:B------:R-:W-:Y:S01]  /*e3c0*/  BSSY.RECONVERGENT B3, `(.L_x_199) ;  /* 0x0000093000037945 */ /* 0x000fe20003800200 */
[----:B------:R-:W-:Y:S01]  /*e3d0*/  IMAD.MOV.U32 R14, RZ, RZ, R6 ;  /* 0x000000ffff0e7224 */ /* 0x000fe200078e0006 */
[----:B------:R-:W-:-:S10]  /*e3e0*/  CS2R R68, SRZ ;  /* 0x0000000000447805 */ /* 0x000fd4000001ff00 */
[----:B------:R-:W-:Y:S05]  /*e3f0*/  @!P1 BRA `(.L_x_200) ;  /* 0x00000008003c9947 */ /* 0x000fea0003800000 */
[----:B------:R-:W-:Y:S01]  /*e400*/  IMAD R14, R29, 0xb0f8a, R6 ;  /* 0x000b0f8a1d0e7824 */ /* 0x000fe200078e0206 */
[----:B------:R-:W-:Y:S01]  /*e410*/  IADD3 R6, PT, PT, R6, 0xb0f8a, RZ ;  /* 0x000b0f8a06067810 */ /* 0x000fe20007ffe0ff */
[----:B------:R-:W-:Y:S01]  /*e420*/  IMAD.MOV R33, RZ, RZ, -R29 ;  /* 0x000000ffff217224 */ /* 0x000fe200078e0a1d */
[----:B------:R-:W-:-:S07]  /*e430*/  CS2R R68, SRZ ;  /* 0x0000000000447805 */ /* 0x000fce000001ff00 */
.L_x_206:
[----:B---3--:R-:W-:Y:S01]  /*e440*/  SHF.R.U32.HI R28, RZ, 0x2, R7 ;  /* 0x00000002ff1c7819 */ /* 0x008fe20000011607 */
[----:B------:R-:W-:Y:S01]  /*e450*/  IMAD.SHL.U32 R35, R11, 0x10, RZ ;  /* 0x000000100b237824 */ /* 0x000fe200078e00ff */
[----:B------:R-:W-:Y:S01]  /*e460*/  SHF.R.U32.HI R5, RZ, 0x2, R8 ;  /* 0x00000002ff057819 */ /* 0x000fe20000011608 */
[----:B------:R-:W-:Y:S01]  /*e470*/  VIADD R33, R33, 0x1 ;  /* 0x0000000121217836 */ /* 0x000fe20000000000 */
[----:B------:R-:W-:Y:S01]  /*e480*/  LOP3.LUT R28, R28, R7, RZ, 0x3c, !PT ;  /* 0x000000071c1c7212 */ /* 0x000fe200078e3cff */
[----:B------:R-:W-:Y:S01]  /*e490*/  BSSY.RECONVERGENT B0, `(.L_x_201) ;  /* 0x0000069000007945 */ /* 0x000fe20003800200 */
[----:B------:R-:W-:Y:S02]  /*e4a0*/  LOP3.LUT R5, R5, R8, RZ, 0x3c, !PT ;  /* 0x0000000805057212 */ /* 0x000fe400078e3cff */
[----:B------:R-:W-:Y:S01]  /*e4b0*/  ISETP.NE.AND P1, PT, R33, RZ, PT ;  /* 0x000000ff2100720c */ /* 0x000fe20003f25270 */
[----:B------:R-:W-:Y:S01]  /*e4c0*/  IMAD.SHL.U32 R30, R28, 0x2, RZ ;  /* 0x000000021c1e7824 */ /* 0x000fe200078e00ff */
[----:B------:R-:W-:-:S04]  /*e4d0*/  SHF.L.U32 R7, R5, 0x1, RZ ;  /* 0x0000000105077819 */ /* 0x000fc800000006ff */
[----:B------:R-:W-:-:S04]  /*e4e0*/  LOP3.LUT R35, R11, R35, R30, 0x96, !PT ;  /* 0x000000230b237212 */ /* 0x000fc800078e961e */
[----:B------:R-:W-:-:S04]  /*e4f0*/  LOP3.LUT R35, R35, R28, RZ, 0x3c, !PT ;  /* 0x0000001c23237212 */ /* 0x000fc800078e3cff */
[----:B------:R-:W-:Y:S01]  /*e500*/  IADD3 R71, PT, PT, R6, -0x587c5, R35 ;  /* 0xfffa783b06477810 */ /* 0x000fe20007ffe023 */
[----:B------:R-:W-:-:S05]  /*e510*/  IMAD.SHL.U32 R8, R35, 0x10, RZ ;  /* 0x0000001023087824 */ /* 0x000fca00078e00ff */
[----:B------:R-:W-:Y:S01]  /*e520*/  LOP3.LUT R8, R5, R7, R8, 0x96, !PT ;  /* 0x0000000705087212 */ /* 0x000fe200078e9608 */
[----:B------:R-:W-:Y:S01]  /*e530*/  IMAD.MOV.U32 R7, RZ, RZ, R10 ;  /* 0x000000ffff077224 */ /* 0x000fe200078e000a */
[----:B------:R-:W-:Y:S02]  /*e540*/  MOV R10, R11 ;  /* 0x0000000b000a7202 */ /* 0x000fe40000000f00 */
[----:B------:R-:W-:Y:S01]  /*e550*/  LOP3.LUT R37, R8, R35, RZ, 0x3c, !PT ;  /* 0x0000002308257212 */ /* 0x000fe200078e3cff */
[----:B------:R-:W-:Y:S02]  /*e560*/  IMAD.MOV.U32 R8, RZ, RZ, R9 ;  /* 0x000000ffff087224 */ /* 0x000fe400078e0009 */
[----:B------:R-:W-:Y:S02]  /*e570*/  IMAD.MOV.U32 R9, RZ, RZ, R35 ;  /* 0x000000ffff097224 */ /* 0x000fe400078e0023 */
[----:B------:R-:W-:Y:S02]  /*e580*/  IMAD.IADD R28, R37, 0x1, R6 ;  /* 0x00000001251c7824 */ /* 0x000fe400078e0206 */
[----:B------:R-:W-:-:S02]  /*e590*/  IMAD.MOV.U32 R11, RZ, RZ, R37 ;  /* 0x000000ffff0b7224 */ /* 0x000fc400078e0025 */
[----:B------:R-:W-:-:S03]  /*e5a0*/  IMAD.WIDE.U32 R28, R28, 0x200000, RZ ;  /* 0x002000001c1c7825 */ /* 0x000fc600078e00ff */
[----:B-1----:R-:W-:Y:S01]  /*e5b0*/  LOP3.LUT R70, R28, R71, RZ, 0x3c, !PT ;  /* 0x000000471c467212 */ /* 0x002fe200078e3cff */
[----:B------:R-:W-:Y:S02]  /*e5c0*/  IMAD.MOV.U32 R71, RZ, RZ, R29 ;  /* 0x000000ffff477224 */ /* 0x000fe400078e001d */
[----:B------:R-:W-:Y:S02]  /*e5d0*/  HFMA2 R28, -RZ, RZ, 0, 0 ;  /* 0x00000000ff1c7431 */ /* 0x000fe400000001ff */
[----:B------:R-:W-:Y:S01]  /*e5e0*/  IMAD.MOV.U32 R29, RZ, RZ, 0x3ca00000 ;  /* 0x3ca00000ff1d7424 */ /* 0x000fe200078e00ff */
[----:B------:R-:W1:Y:S05]  /*e5f0*/  I2F.F64.U64 R30, R70 ;  /* 0x00000046001e7312 */ /* 0x000e6a0000301800 */
[----:B-1----:R-:W-:-:S10]  /*e600*/  DFMA R30, R30, R28, 5.5511151231257827021e-17 ;  /* 0x3c9000001e1e742b */ /* 0x002fd4000000001c */
[----:B------:R-:W-:Y:S01]  /*e610*/  ISETP.GT.AND P2, PT, R31, 0xfffff, PT ;  /* 0x000fffff1f00780c */ /* 0x000fe20003f44270 */
[----:B------:R-:W-:Y:S01]  /*e620*/  IMAD.MOV.U32 R28, RZ, RZ, R30 ;  /* 0x000000ffff1c7224 */ /* 0x000fe200078e001e */
[----:B------:R-:W-:Y:S01]  /*e630*/  MOV R32, R31 ;  /* 0x0000001f00207202 */ /* 0x000fe20000000f00 */
[----:B------:R-:W-:Y:S01]  /*e640*/  IMAD.MOV.U32 R29, RZ, RZ, R31 ;  /* 0x000000ffff1d7224 */ /* 0x000fe200078e001f */
[----:B------:R-:W-:-:S09]  /*e650*/  MOV R72, R30 ;  /* 0x0000001e00487202 */ /* 0x000fd20000000f00 */
[----:B------:R-:W-:-:S10]  /*e660*/  @!P2 DMUL R28, R28, 1.80143985094819840000e+16 ;  /* 0x435000001c1ca828 */ /* 0x000fd40000000000 */
[----:B------:R-:W-:Y:S01]  /*e670*/  @!P2 IMAD.MOV.U32 R32, RZ, RZ, R29 ;  /* 0x000000ffff20a224 */ /* 0x000fe200078e001d */
[----:B------:R-:W-:-:S03]  /*e680*/  @!P2 MOV R72, R28 ;  /* 0x0000001c0048a202 */ /* 0x000fc60000000f00 */
[----:B------:R-:W-:-:S05]  /*e690*/  VIADD R5, R32, 0xffffffff ;  /* 0xffffffff20057836 */ /* 0x000fca0000000000 */
        /* <DEDUP_REMOVED lines=16> */
[----:B------:R-:W1:Y:S02]  /*e7a0*/  MUFU.RCP64H R29, R71 ;  /* 0x00000047001d7308 */ /* 0x000e640000001800 */
[----:B-1----:R-:W-:-:S08]  /*e7b0*/  DFMA R70, -R70, R28, 1 ;  /* 0x3ff000004646742b */ /* 0x002fd0000000011c */
[----:B------:R-:W-:-:S08]  /*e7c0*/  DFMA R70, R70, R70, R70 ;  /* 0x000000464646722b */ /* 0x000fd00000000046 */
[----:B------:R-:W-:Y:S01]  /*e7d0*/  DFMA R70, R28, R70, R28 ;  /* 0x000000461c46722b */ /* 0x000fe2000000001c */
[----:B------:R-:W-:Y:S01]  /*e7e0*/  MOV R28, 0x8b7a8b04 ;  /* 0x8b7a8b04001c7802 */ /* 0x000fe20000000f00 */
[----:B------:R-:W-:-:S06]  /*e7f0*/  IMAD.MOV.U32 R29, RZ, RZ, 0x3ed0ee25 ;  /* 0x3ed0ee25ff1d7424 */ /* 0x000fcc00078e00ff */
        /* <DEDUP_REMOVED lines=24> */
[----:B------:R-:W-:Y:S01]  /*e980*/  LOP3.LUT R30, R5, 0x80000000, RZ, 0x3c, !PT ;  /* 0x80000000051e7812 */ /* 0x000fe200078e3cff */
[----:B------:R-:W-:Y:S01]  /*e990*/  IMAD.MOV.U32 R31, RZ, RZ, 0x43300000 ;  /* 0x43300000ff1f7424 */ /* 0x000fe200078e00ff */
[----:B------:R-:W-:-:S04]  /*e9a0*/  UMOV UR9, 0x3fb55555 ;  /* 0x3fb5555500097882 */ /* 0x000fc80000000000 */
        /* <DEDUP_REMOVED lines=17> */
.L_x_202:
[----:B------:R-:W-:Y:S01]  /*eac0*/  MOV R30, 0x0 ;  /* 0x00000000001e7802 */ /* 0x000fe20000000f00 */
[----:B------:R-:W-:Y:S01]  /*ead0*/  IMAD.MOV.U32 R31, RZ, RZ, 0x7ff00000 ;  /* 0x7ff00000ff1f7424 */ /* 0x000fe200078e00ff */
[----:B------:R-:W-:-:S05]  /*eae0*/  LOP3.LUT P2, RZ, R29, 0x7fffffff, RZ, 0xc0, !PT ;  /* 0x7fffffff1dff7812 */ /* 0x000fca000784c0ff */
[----:B------:R-:W-:-:S10]  /*eaf0*/  DFMA R30, R28, R30, +INF ;  /* 0x7ff000001c1e742b */ /* 0x000fd4000000001e */
[----:B------:R-:W-:Y:S02]  /*eb00*/  FSEL R70, R30, RZ, P2 ;  /* 0x000000ff1e467208 */ /* 0x000fe40001000000 */
[----:B------:R-:W-:-:S07]  /*eb10*/  FSEL R71, R31, -QNAN , P2 ;  /* 0xfff000001f477808 */ /* 0x000fce0001000000 */
.L_x_203:
[----:B------:R-:W-:Y:S05]  /*eb20*/  BSYNC.RECONVERGENT B0 ;  /* 0x0000000000007941 */ /* 0x000fea0003800200 */
.L_x_201:
        /* <DEDUP_REMOVED lines=20> */
[----:B0----5:R-:W-:Y:S05]  /*ec70*/  CALL.REL.NOINC `($__internal_1_$__cuda_sm20_div_rn_f64_full) ;  /* 0x0000001800ec7944 */ /* 0x021fea0003c00000 */
[----:B------:R-:W-:-:S04]  /*ec80*/  LOP3.LUT R29, R29, R28, RZ, 0x3c, !PT ;  /* 0x0000001c1d1d7212 */ /* 0x000fc800078e3cff */
[----:B------:R-:W-:-:S04]  /*ec90*/  LOP3.LUT R28, R29, R28, RZ, 0x3c, !PT ;  /* 0x0000001c1d1c7212 */ /* 0x000fc800078e3cff */
[----:B------:R-:W-:-:S07]  /*eca0*/  LOP3.LUT R29, R29, R28, RZ, 0x3c, !PT ;  /* 0x0000001c1d1d7212 */ /* 0x000fce00078e3cff */
.L_x_205:
[----:B------:R-:W-:Y:S05]  /*ecb0*/  BSYNC.RECONVERGENT B4 ;  /* 0x0000000000047941 */ /* 0x000fea0003800200 */
.L_x_204:
[----:B------:R-:W-:Y:S01]  /*ecc0*/  DADD R68, -R28, R68 ;  /* 0x000000001c447229 */ /* 0x000fe20000000144 */
[----:B------:R-:W-:Y:S01]  /*ecd0*/  VIADD R6, R6, 0xb0f8a ;  /* 0x000b0f8a06067836 */ /* 0x000fe20000000000 */
[----:B------:R-:W-:Y:S09]  /*ece0*/  @P1 BRA `(.L_x_206) ;  /* 0xfffffff400d41947 */ /* 0x000ff2000383ffff */
.L_x_200:
[----:B------:R-:W-:Y:S05]  /*ecf0*/  BSYNC.RECONVERGENT B3 ;  /* 0x0000000000037941 */ /* 0x000fea0003800200 */
.L_x_199:
[----:B------:R-:W2:Y:S01]  /*ed00*/  LDCU UR5, c[0x3][0xa0] ;  /* 0x00c01400ff0577ac */ /* 0x000ea20008000800 */
[----:B---3--:R-:W-:Y:S01]  /*ed10*/  DADD R28, -R20, R68 ;  /* 0x00000000141c7229 */ /* 0x008fe20000000144 */
[----:B------:R-:W-:Y:S01]  /*ed20*/  MOV R33, R11 ;  /* 0x0000000b00217202 */ /* 0x000fe20000000f00 */
[----:B------:R-:W-:Y:S01]  /*ed30*/  IMAD.MOV.U32 R6, RZ, RZ, R14 ;  /* 0x000000ffff067224 */ /* 0x000fe200078e000e */
[----:B--2---:R-:W-:-:S07]  /*ed40*/  ISETP.NE.AND P1, PT, RZ, UR5, PT ;  /* 0x00000005ff007c0c */ /* 0x004fce000bf25270 */
[----:B------:R-:W-:Y:S02]  /*ed50*/  FSEL R28, R68, R28, !P1 ;  /* 0x0000001c441c7208 */ /* 0x000fe40004800000 */
[----:B------:R-:W-:-:S07]  /*ed60*/  FSEL R29, R69, R29, !P1 ;  /* 0x0000001d451d7208 */ /* 0x000fce0004800000 */
.L_x_175:
[----:B------:R-:W-:Y:S05]  /*ed70*/  BSYNC.RECONVERGENT B2 ;  /* 0x0000000000027941 */ /* 0x000fea0003800200 */
.L_x_174:
[----:B------:R-:W-:Y:S01]  /*ed80*/  BSSY.RECONVERGENT B2, `(.L_x_207) ;  /* 0x000015b000027945 */ /* 0x000fe20003800200 */
[----:B------:R-:W-:Y:S01]  /*ed90*/  DADD R38, R38, R28 ;  /* 0x0000000026267229 */ /* 0x000fe2000000001c */
[----:B------:R-:W-:Y:S01]  /*eda0*/  CS2R R68, SRZ ;  /* 0x0000000000447805 */ /* 0x000fe2000001ff00 */
[----:B------:R-:W-:Y:S01]  /*edb0*/  IMAD.MOV.U32 R11, RZ, RZ, R33 ;  /* 0x000000ffff0b7224 */ /* 0x000fe200078e0021 */
[----:B------:R-:W-:Y:S01]  /*edc0*/  MOV R5, R10 ;  /* 0x0000000a00057202 */ /* 0x000fe20000000f00 */
[----:B------:R-:W-:Y:S01]  /*edd0*/  IMAD.MOV.U32 R14, RZ, RZ, R9 ;  /* 0x000000ffff0e7224 */ /* 0x000fe200078e0009 */
[----:B------:R-:W-:Y:S06]  /*ede0*/  @!P0 BRA `(.L_x_208) ;  /* 0x0000001400508947 */ /* 0x000fec0003800000 */
[----:B-----5:R-:W-:-:S13]  /*edf0*/  ISETP.GT.AND P1, PT, R2, RZ, PT ;  /* 0x000000ff0200720c */ /* 0x020fda0003f24270 */
[----:B------:R-:W-:Y:S05]  /*ee00*/  @P1 BRA `(.L_x_209) ;  /* 0x0000001400281947 */ /* 0x000fea0003800000 */
[----:B------:R-:W-:-:S13]  /*ee10*/  ISETP.NE.AND P1, PT, R3, RZ, PT ;  /* 0x000000ff0300720c */ /* 0x000fda0003f25270 */
[----:B------:R-:W-:Y:S05]  /*ee20*/  @P1 BRA `(.L_x_210) ;  /* 0x0000000800901947 */ /* 0x000fea0003800000 */
[----:B------:R-:W-:Y:S01]  /*ee30*/  SHF.R.U32.HI R2, RZ, 0x2, R7 ;  /* 0x00000002ff027819 */ /* 0x000fe20000011607 */
[----:B------:R-:W-:Y:S02]  /*ee40*/  HFMA2 R28, -RZ, RZ, 0, 0 ;  /* 0x00000000ff1c7431 */ /* 0x000fe400000001ff */
[----:B------:R-:W-:Y:S01]  /*ee50*/  IMAD.MOV.U32 R29, RZ, RZ, 0x3ca00000 ;  /* 0x3ca00000ff1d7424 */ /* 0x000fe200078e00ff */
[----:B------:R-:W-:Y:S01]  /*ee60*/  BSSY.RECONVERGENT B0, `(.L_x_211) ;  /* 0x0000067000007945 */ /* 0x000fe20003800200 */
[----:B------:R-:W-:Y:S01]  /*ee70*/  LOP3.LUT R3, R2, R7, RZ, 0x3c, !PT ;  /* 0x0000000702037212 */ /* 0x000fe200078e3cff */
[----:B------:R-:W-:Y:S01]  /*ee80*/  IMAD.SHL.U32 R2, R33, 0x10, RZ ;  /* 0x0000001021027824 */ /* 0x000fe200078e00ff */
[----:B------:R-:W-:-:S03]  /*ee90*/  SHF.R.U32.HI R7, RZ, 0x2, R8 ;  /* 0x00000002ff077819 */ /* 0x000fc60000011608 */
[----:B------:R-:W-:Y:S01]  /*eea0*/  IMAD.SHL.U32 R5, R3, 0x2, RZ ;  /* 0x0000000203057824 */ /* 0x000fe200078e00ff */
[----:B------:R-:W-:Y:S01]  /*eeb0*/  LOP3.LUT R7, R7, R8, RZ, 0x3c, !PT ;  /* 0x0000000807077212 */ /* 0x000fe200078e3cff */
[----:B------:R-:W-:-:S03]  /*eec0*/  IMAD.MOV.U32 R8, RZ, RZ, -0x3ff ;  /* 0xfffffc01ff087424 */ /* 0x000fc600078e00ff */
[----:B------:R-:W-:Y:S01]  /*eed0*/  LOP3.LUT R2, R33, R2, R5, 0x96, !PT ;  /* 0x0000000221027212 */ /* 0x000fe200078e9605 */
[----:B------:R-:W-:-:S03]  /*eee0*/  IMAD.SHL.U32 R11, R7, 0x2, RZ ;  /* 0x00000002070b7824 */ /* 0x000fc600078e00ff */
[----:B------:R-:W-:-:S04]  /*eef0*/  LOP3.LUT R14, R2, R3, RZ, 0x3c, !PT ;  /* 0x00000003020e7212 */ /* 0x000fc800078e3cff */
        /* <DEDUP_REMOVED lines=9> */
[----:B------:R-:W2:Y:S02]  /*ef90*/  I2F.F64.U64 R2, R30 ;  /* 0x0000001e00027312 */ /* 0x000ea40000301800 */
[----:B--2---:R-:W-:-:S10]  /*efa0*/  DFMA R28, R2, R28, 5.5511151231257827021e-17 ;  /* 0x3c900000021c742b */ /* 0x004fd4000000001c */
[----:B------:R-:W-:Y:S01]  /*efb0*/  ISETP.GT.AND P1, PT, R29, 0xfffff, PT ;  /* 0x000fffff1d00780c */ /* 0x000fe20003f24270 */
[----:B------:R-:W-:Y:S01]  /*efc0*/  IMAD.MOV.U32 R2, RZ, RZ, R28 ;  /* 0x000000ffff027224 */ /* 0x000fe200078e001c */
[----:B------:R-:W-:Y:S01]  /*efd0*/  MOV R5, R29 ;  /* 0x0000001d00057202 */ /* 0x000fe20000000f00 */
[----:B------:R-:W-:Y:S01]  /*efe0*/  IMAD.MOV.U32 R3, RZ, RZ, R29 ;  /* 0x000000ffff037224 */ /* 0x000fe200078e001d */
[----:B-1----:R-:W-:-:S09]  /*eff0*/  MOV R70, R28 ;  /* 0x0000001c00467202 */ /* 0x002fd20000000f00 */
        /* <DEDUP_REMOVED lines=9> */
[----:B------:R-:W-:Y:S01]  /*f090*/  UMOV UR8, 0x3ae80f1e ;  /* 0x3ae80f1e00087882 */ /* 0x000fe20000000000 */
[----:B------:R-:W-:Y:S01]  /*f0a0*/  IMAD.MOV.U32 R35, RZ, RZ, 0x3ed0ee25 ;  /* 0x3ed0ee25ff237424 */ /* 0x000fe200078e00ff */
        /* <DEDUP_REMOVED lines=60> */
.L_x_212:
[----:B------:R-:W-:Y:S01]  /*f470*/  IMAD.MOV.U32 R28, RZ, RZ, 0x0 ;  /* 0x00000000ff1c7424 */ /* 0x000fe200078e00ff */
[----:B------:R-:W-:Y:S01]  /*f480*/  LOP3.LUT P1, RZ, R3, 0x7fffffff, RZ, 0xc0, !PT ;  /* 0x7fffffff03ff7812 */ /* 0x000fe2000782c0ff */
[----:B------:R-:W-:-:S06]  /*f490*/  IMAD.MOV.U32 R29, RZ, RZ, 0x7ff00000 ;  /* 0x7ff00000ff1d7424 */ /* 0x000fcc00078e00ff */
[----:B------:R-:W-:-:S10]  /*f4a0*/  DFMA R28, R2, R28, +INF ;  /* 0x7ff00000021c742b */ /* 0x000fd4000000001c */
[----:B------:R-:W-:Y:S02]  /*f4b0*/  FSEL R36, R28, RZ, P1 ;  /* 0x000000ff1c247208 */ /* 0x000fe40000800000 */
[----:B------:R-:W-:-:S07]  /*f4c0*/  FSEL R37, R29, -QNAN , P1 ;  /* 0xfff000001d257808 */ /* 0x000fce0000800000 */
.L_x_213:
[----:B------:R-:W-:Y:S05]  /*f4d0*/  BSYNC.RECONVERGENT B0 ;  /* 0x0000000000007941 */ /* 0x000fea0003800200 */
.L_x_211:
[----:B------:R-:W1:Y:S01]  /*f4e0*/  MUFU.RCP64H R3, R55 ;  /* 0x0000003700037308 */ /* 0x000e620000001800 */
[----:B------:R-:W-:Y:S01]  /*f4f0*/  MOV R2, 0x1 ;  /* 0x0000000100027802 */ /* 0x000fe20000000f00 */
[----:B------:R-:W-:Y:S01]  /*f500*/  BSSY.RECONVERGENT B3, `(.L_x_214) ;  /* 0x0000016000037945 */ /* 0x000fe20003800200 */
[----:B------:R-:W-:Y:S01]  /*f510*/  FSETP.GEU.AND P2, PT, |R37|, 6.5827683646048100446e-37, PT ;  /* 0x036000002500780b */ /* 0x000fe20003f4e200 */
        /* <DEDUP_REMOVED lines=20> */
.L_x_215:
[----:B------:R-:W-:Y:S05]  /*f660*/  BSYNC.RECONVERGENT B3 ;  /* 0x0000000000037941 */ /* 0x000fea0003800200 */
.L_x_214:
        /* <DEDUP_REMOVED lines=20> */
[----:B0-----:R-:W-:Y:S05]  /*f7b0*/  CALL.REL.NOINC `($__internal_1_$__cuda_sm20_div_rn_f64_full) ;  /* 0x00000010001c7944 */ /* 0x001fea0003c00000 */
[----:B------:R-:W-:-:S04]  /*f7c0*/  LOP3.LUT R29, R29, R28, RZ, 0x3c, !PT ;  /* 0x0000001c1d1d7212 */ /* 0x000fc800078e3cff */
[----:B------:R-:W-:-:S04]  /*f7d0*/  LOP3.LUT R28, R29, R28, RZ, 0x3c, !PT ;  /* 0x0000001c1d1c7212 */ /* 0x000fc800078e3cff */
[----:B------:R-:W-:-:S07]  /*f7e0*/  LOP3.LUT R29, R29, R28, RZ, 0x3c, !PT ;  /* 0x0000001c1d1d7212 */ /* 0x000fce00078e3cff */
.L_x_217:
[----:B------:R-:W-:Y:S05]  /*f7f0*/  BSYNC.RECONVERGENT B3 ;  /* 0x0000000000037941 */ /* 0x000fea0003800200 */
.L_x_216:
[----:B------:R-:W-:Y:S01]  /*f800*/  DADD R28, -R28, 0.5 ;  /* 0x3fe000001c1c7429 */ /* 0x000fe20000000100 */
[----:B------:R-:W-:Y:S01]  /*f810*/  MOV R3, 0x1 ;  /* 0x0000000100037802 */ /* 0x000fe20000000f00 */
[----:B------:R-:W-:Y:S02]  /*f820*/  IMAD.MOV.U32 R5, RZ, RZ, R33 ;  /* 0x000000ffff057224 */ /* 0x000fe400078e0021 */
[----:B------:R-:W-:Y:S02]  /*f830*/  IMAD.MOV.U32 R8, RZ, RZ, R9 ;  /* 0x000000ffff087224 */ /* 0x000fe400078e0009 */
[----:B------:R4:W1:Y:S01]  /*f840*/  F2I.F64.FLOOR R2, R28 ;  /* 0x0000001c00027311 */ /* 0x0008620000305100 */
[----:B------:R-:W-:Y:S01]  /*f850*/  IMAD.MOV.U32 R7, RZ, RZ, R10 ;  /* 0x000000ffff077224 */ /* 0x000fe200078e000a */
[----:B------:R-:W-:Y:S06]  /*f860*/  BRA `(.L_x_208) ;  /* 0x0000000800b07947 */ /* 0x000fec0003800000 */
.L_x_210:
[----:B------:R-:W-:Y:S01]  /*f870*/  SHF.R.U32.HI R2, RZ, 0x2, R7 ;  /* 0x00000002ff027819 */ /* 0x000fe20000011607 */
[----:B------:R-:W-:Y:S01]  /*f880*/  BSSY.RECONVERGENT B0, `(.L_x_218) ;  /* 0x0000069000007945 */ /* 0x000fe20003800200 */
[----:B------:R-:W-:Y:S02]  /*f890*/  SHF.L.U32 R14, R33, 0x4, RZ ;  /* 0x00000004210e7819 */ /* 0x000fe400000006ff */
[----:B------:R-:W-:Y:S02]  /*f8a0*/  LOP3.LUT R2, R2, R7, RZ, 0x3c, !PT ;  /* 0x0000000702027212 */ /* 0x000fe400078e3cff */
[----:B------:R-:W-:-:S03]  /*f8b0*/  SHF.R.U32.HI R5, RZ, 0x2, R8 ;  /* 0x00000002ff057819 */ /* 0x000fc60000011608 */
[----:B------:R-:W-:Y:S01]  /*f8c0*/  IMAD.SHL.U32 R3, R2, 0x2, RZ ;  /* 0x0000000202037824 */ /* 0x000fe200078e00ff */
[----:B------:R-:W-:Y:S01]  /*f8d0*/  LOP3.LUT R5, R5, R8, RZ, 0x3c, !PT ;  /* 0x0000000805057212 */ /* 0x000fe200078e3cff */
[----:B------:R-:W-:-:S03]  /*f8e0*/  IMAD.MOV.U32 R8, RZ, RZ, -0x3ff ;  /* 0xfffffc01ff087424 */ /* 0x000fc600078e00ff */
[----:B------:R-:W-:-:S04]  /*f8f0*/  LOP3.LUT R3, R33, R14, R3, 0x96, !PT ;  /* 0x0000000e21037212 */ /* 0x000fc800078e9603 */
[----:B------:R-:W-:Y:S01]  /*f900*/  LOP3.LUT R14, R3, R2, RZ, 0x3c, !PT ;  /* 0x00000002030e7212 */ /* 0x000fe200078e3cff */
[----:B------:R-:W-:-:S03]  /*f910*/  IMAD.SHL.U32 R3, R5, 0x2, RZ ;  /* 0x0000000205037824 */ /* 0x000fc600078e00ff */
[----:B------:R-:W-:Y:S01]  /*f920*/  IADD3 R29, PT, PT, R6, 0x587c5, R14 ;  /* 0x000587c5061d7810 */ /* 0x000fe20007ffe00e */
[----:B------:R-:W-:Y:S01]  /*f930*/  IMAD.SHL.U32 R2, R14, 0x10, RZ ;  /* 0x000000100e027824 */ /* 0x000fe200078e00ff */
[----:B------:R-:W-:-:S04]  /*f940*/  IADD3 R6, PT, PT, R6, 0xb0f8a, RZ ;  /* 0x000b0f8a06067810 */ /* 0x000fc80007ffe0ff */
[----:B------:R-:W-:-:S04]  /*f950*/  LOP3.LUT R3, R5, R3, R2, 0x96, !PT ;  /* 0x0000000305037212 */ /* 0x000fc800078e9602 */
[----:B------:R-:W-:-:S05]  /*f960*/  LOP3.LUT R11, R3, R14, RZ, 0x3c, !PT ;  /* 0x0000000e030b7212 */ /* 0x000fca00078e3cff */
[----:B------:R-:W-:-:S04]  /*f970*/  IMAD.IADD R2, R6, 0x1, R11 ;  /* 0x0000000106027824 */ /* 0x000fc800078e020b */
[----:B------:R-:W-:-:S03]  /*f980*/  IMAD.WIDE.U32 R2, R2, 0x200000, RZ ;  /* 0x0020000002027825 */ /* 0x000fc600078e00ff */
[----:B------:R-:W-:Y:S01]  /*f990*/  LOP3.LUT R28, R2, R29, RZ, 0x3c, !PT ;  /* 0x0000001d021c7212 */ /* 0x000fe200078e3cff */
[----:B------:R-:W-:Y:S02]  /*f9a0*/  IMAD.MOV.U32 R29, RZ, RZ, R3 ;  /* 0x000000ffff1d7224 */ /* 0x000fe400078e0003 */
[----:B------:R-:W-:Y:S02]  /*f9b0*/  HFMA2 R3, -RZ, RZ, 1.15625, 0 ;  /* 0x3ca00000ff037431 */ /* 0x000fe400000001ff */
[----:B------:R-:W-:Y:S02]  /*f9c0*/  IMAD.MOV.U32 R2, RZ, RZ, 0x0 ;  /* 0x00000000ff027424 */ /* 0x000fe400078e00ff */
[----:B------:R-:W2:Y:S04]  /*f9d0*/  I2F.F64.U64 R28, R28 ;  /* 0x0000001c001c7312 */ /* 0x000ea80000301800 */
[----:B--2---:R-:W-:-:S10]  /*f9e0*/  DFMA R30, R28, R2, 5.5511151231257827021e-17 ;  /* 0x3c9000001c1e742b */ /* 0x004fd40000000002 */
[----:B------:R-:W-:Y:S01]  /*f9f0*/  ISETP.GT.AND P2, PT, R31, 0xfffff, PT ;  /* 0x000fffff1f00780c */ /* 0x000fe20003f44270 */
[--C-:B------:R-:W-:Y:S02]  /*fa00*/  IMAD.MOV.U32 R2, RZ, RZ, R30.reuse ;  /* 0x000000ffff027224 */ /* 0x100fe400078e001e */
[--C-:B------:R-:W-:Y:S02]  /*fa10*/  IMAD.MOV.U32 R3, RZ, RZ, R31.reuse ;  /* 0x000000ffff037224 */ /* 0x100fe400078e001f */
[----:B------:R-:W-:Y:S02]  /*fa20*/  IMAD.MOV.U32 R5, RZ, RZ, R31 ;  /* 0x000000ffff057224 */ /* 0x000fe400078e001f */
[----:B-1----:R-:W-:-:S06]  /*fa30*/  IMAD.MOV.U32 R70, RZ, RZ, R30 ;  /* 0x000000ffff467224 */ /* 0x002fcc00078e001e */
[----:B------:R-:W-:Y:S01]  /*fa40*/  @!P2 DMUL R2, R2, 1.80143985094819840000e+16 ;  /* 0x435000000202a828 */ /* 0x000fe20000000000 */
[----:B------:R-:W-:-:S09]  /*fa50*/  @!P2 MOV R8, 0xfffffbcb ;  /* 0xfffffbcb0008a802 */ /* 0x000fd20000000f00 */
[----:B------:R-:W-:Y:S01]  /*fa60*/  @!P2 MOV R5, R3 ;  /* 0x000000030005a202 */ /* 0x000fe20000000f00 */
[----:B------:R-:W-:-:S04]  /*fa70*/  @!P2 IMAD.MOV.U32 R70, RZ, RZ, R2 ;  /* 0x000000ffff46a224 */ /* 0x000fc800078e0002 */
[----:B------:R-:W-:-:S05]  /*fa80*/  VIADD R7, R5, 0xffffffff ;  /* 0xffffffff05077836 */ /* 0x000fca0000000000 */
[----:B------:R-:W-:-:S13]  /*fa90*/  ISETP.GT.U32.AND P1, PT, R7, 0x7feffffe, PT ;  /* 0x7feffffe0700780c */ /* 0x000fda0003f24070 */
[----:B------:R-:W-:Y:S05]  /*faa0*/  @P1 BRA `(.L_x_219) ;  /* 0x0000000400001947 */ /* 0x000fea0003800000 */
[----:B------:R-:W-:Y:S01]  /*fab0*/  LOP3.LUT R2, R5, 0xfffff, RZ, 0xc0, !PT ;  /* 0x000fffff05027812 */ /* 0x000fe200078ec0ff */
[----:B------:R-:W-:Y:S01]  /*fac0*/  IMAD.MOV.U32 R34, RZ, RZ, -0x748574fc ;  /* 0x8b7a8b04ff227424 */ /* 0x000fe200078e00ff */
[----:B------:R-:W-:Y:S01]  /*fad0*/  UMOV UR8, 0x3ae80f1e ;  /* 0x3ae80f1e00087882 */ /* 0x000fe20000000000 */
[----:B------:R-:W-:Y:S01]  /*fae0*/  IMAD.MOV.U32 R35, RZ, RZ, 0x3ed0ee25 ;  /* 0x3ed0ee25ff237424 */ /* 0x000fe200078e00ff */
[----:B------:R-:W-:Y:S01]  /*faf0*/  LOP3.LUT R71, R2, 0x3ff00000, RZ, 0xfc, !PT ;  /* 0x3ff0000002477812 */ /* 0x000fe200078efcff */
[----:B------:R-:W-:Y:S01]  /*fb00*/  UMOV UR9, 0x3eb1380b ;  /* 0x3eb1380b00097882 */ /* 0x000fe20000000000 */
[----:B------:R-:W-:Y:S01]  /*fb10*/  MOV R2, RZ ;  /* 0x000000ff00027202 */ /* 0x000fe20000000f00 */
[----:B------:R-:W-:Y:S01]  /*fb20*/  UMOV UR10, 0x80000000 ;  /* 0x80000000000a7882 */ /* 0x000fe20000000000 */
[----:B------:R-:W-:Y:S01]  /*fb30*/  ISETP.GE.U32.AND P1, PT, R71, 0x3ff6a09f, PT ;  /* 0x3ff6a09f4700780c */ /* 0x000fe20003f26070 */
[----:B------:R-:W-:Y:S01]  /*fb40*/  UMOV UR11, 0x43300000 ;  /* 0x43300000000b7882 */ /* 0x000fe20000000000 */
[----:B------:R-:W-:-:S02]  /*fb50*/  LEA.HI R5, R5, R8, RZ, 0xc ;  /* 0x0000000805057211 */ /* 0x000fc400078f60ff */
[----:B------:R-:W-:-:S09]  /*fb60*/  MOV R69, 0x43300000 ;  /* 0x4330000000457802 */ /* 0x000fd20000000f00 */
        /* <DEDUP_REMOVED lines=52> */
.L_x_219:
[----:B------:R-:W-:Y:S01]  /*feb0*/  IMAD.MOV.U32 R28, RZ, RZ, 0x0 ;  /* 0x00000000ff1c7424 */ /* 0x000fe200078e00ff */
[----:B------:R-:W-:Y:S01]  /*fec0*/  LOP3.LUT P1, RZ, R3, 0x7fffffff, RZ, 0xc0, !PT ;  /* 0x7fffffff03ff7812 */ /* 0x000fe2000782c0ff */
[----:B------:R-:W-:-:S06]  /*fed0*/  IMAD.MOV.U32 R29, RZ, RZ, 0x7ff00000 ;  /* 0x7ff00000ff1d7424 */ /* 0x000fcc00078e00ff */
[----:B------:R-:W-:-:S10]  /*fee0*/  DFMA R28, R2, R28, +INF ;  /* 0x7ff00000021c742b */ /* 0x000fd4000000001c */
[----:B------:R-:W-:Y:S02]  /*fef0*/  FSEL R36, R28, RZ, P1 ;  /* 0x000000ff1c247208 */ /* 0x000fe40000800000 */
[----:B------:R-:W-:-:S07]  /*ff00*/  FSEL R37, R29, -QNAN , P1 ;  /* 0xfff000001d257808 */ /* 0x000fce0000800000 */
.L_x_220:
[----:B------:R-:W-:Y:S05]  /*ff10*/  BSYNC.RECONVERGENT B0 ;  /* 0x0000000000007941 */ /* 0x000fea0003800200 */
.L_x_218:
        /* <DEDUP_REMOVED lines=22> */
[----:B------:R-:W-:Y:S01]  /*10080*/  MOV R2, R29 ;  /* 0x0000001d00027202 */ /* 0x000fe20000000f00 */
[----:B------:R-:W-:-:S07]  /*10090*/  IMAD.MOV.U32 R3, RZ, RZ, R28 ;  /* 0x000000ffff037224 */ /* 0x000fce00078e001c */
.L_x_222:
[----:B------:R-:W-:Y:S05]  /*100a0*/  BSYNC.RECONVERGENT B3 ;  /* 0x0000000000037941 */ /* 0x000fea0003800200 */
.L_x_221:
        /* <DEDUP_REMOVED lines=24> */
.L_x_224:
[----:B------:R-:W-:Y:S05]  /*10230*/  BSYNC.RECONVERGENT B3 ;  /* 0x0000000000037941 */ /* 0x000fea0003800200 */
.L_x_223:
[----:B------:R-:W-:Y:S01]  /*10240*/  DADD R28, -R28, 0.5 ;  /* 0x3fe000001c1c7429 */ /* 0x000fe20000000100 */
[----:B------:R-:W-:Y:S01]  /*10250*/  IMAD.MOV.U32 R3, RZ, RZ, RZ ;  /* 0x000000ffff037224 */ /* 0x000fe200078e00ff */
[----:B------:R-:W-:Y:S01]  /*10260*/  MOV R5, R33 ;  /* 0x0000002100057202 */ /* 0x000fe20000000f00 */
[----:B------:R-:W-:Y:S02]  /*10270*/  IMAD.MOV.U32 R8, RZ, RZ, R9 ;  /* 0x000000ffff087224 */ /* 0x000fe400078e0009 */
[----:B------:R-:W-:Y:S01]  /*10280*/  IMAD.MOV.U32 R7, RZ, RZ, R10 ;  /* 0x000000ffff077224 */ /* 0x000fe200078e000a */
[----:B------:R2:W3:Y:S01]  /*10290*/  F2I.F64.FLOOR R2, R28 ;  /* 0x0000001c00027311 */ /* 0x0004e20000305100 */
[----:B------:R-:W-:Y:S05]  /*102a0*/  BRA `(.L_x_208) ;  /* 0x0000000000207947 */ /* 0x000fea0003800000 */
.L_x_209:
        /* <DEDUP_REMOVED lines=8> */
.L_x_208:
[----:B------:R-:W-:Y:S05]  /*10330*/  BSYNC.RECONVERGENT B2 ;  /* 0x0000000000027941 */ /* 0x000fea0003800200 */
.L_x_207:
[----:B------:R-:W-:Y:S01]  /*10340*/  DADD R68, R38, R68 ;  /* 0x0000000026447229 */ /* 0x000fe20000000044 */
[----:B--2-4-:R-:W-:Y:S01]  /*10350*/  IMAD.MOV.U32 R28, RZ, RZ, R48 ;  /* 0x000000ffff1c7224 */ /* 0x014fe200078e0030 */
[----:B------:R-:W-:-:S09]  /*10360*/  MOV R29, R49 ;  /* 0x00000031001d7202 */ /* 0x000fd20000000f00 */
.L_x_163:
[----:B------:R-:W-:Y:S01]  /*10370*/  DFMA R66, R28, R44, R66 ;  /* 0x0000002c1c42722b */ /* 0x000fe20000000042 */
[----:B------:R-:W-:Y:S10]  /*10380*/  BRA.U UP1, `(.L_x_225) ;  /* 0xffffff6101207547 */ /* 0x000ff4000b83ffff */
.L_x_63:
[----:B------:R-:W-:Y:S05]  /*10390*/  BSYNC.RECONVERGENT B1 ;  /* 0x0000000000017941 */ /* 0x000fea0003800200 */
.L_x_52:
[----:B------:R-:W1:Y:S01]  /*103a0*/  S2R R10, SR_TID.X ;  /* 0x00000000000a7919 */ /* 0x000e620000002100 */
[----:B------:R-:W1:Y:S01]  /*103b0*/  S2UR UR5, SR_CTAID.X ;  /* 0x00000000000579c3 */ /* 0x000e620000002500 */
[----:B0-----:R-:W-:-:S07]  /*103c0*/  IMAD.MOV.U32 R15, RZ, RZ, R11 ;  /* 0x000000ffff0f7224 */ /* 0x001fce00078e000b */
[----:B------:R-:W1:Y:S08]  /*103d0*/  LDC R9, c[0x0][0x360] ;  /* 0x0000d800ff097b82 */ /* 0x000e700000000800 */
[----:B------:R-:W0:Y:S08]  /*103e0*/  LDC.64 R16, c[0x0][0x380] ;  /* 0x0000e000ff107b82 */ /* 0x000e300000000a00 */
[----:B------:R-:W2:Y:S08]  /*103f0*/  LDC.64 R18, c[0x0][0x388] ;  /* 0x0000e200ff127b82 */ /* 0x000eb00000000a00 */
[----:B------:R-:W4:Y:S01]  /*10400*/  LDC.64 R20, c[0x0][0x398] ;  /* 0x0000e600ff147b82 */ /* 0x000f220000000a00 */
[----:B-1----:R-:W-:-:S07]  /*10410*/  IMAD R9, R9, UR5, R10 ;  /* 0x0000000509097c24 */ /* 0x002fce000f8e020a */
[----:B------:R-:W1:Y:S01]  /*10420*/  LDC.64 R22, c[0x0][0x3a0] ;  /* 0x0000e800ff167b82 */ /* 0x000e620000000a00 */
[----:B0-----:R-:W-:-:S05]  /*10430*/  IMAD.WIDE.U32 R16, R9, 0x8, R16 ;  /* 0x0000000809107825 */ /* 0x001fca00078e0010 */
[----:B------:R-:W-:Y:S02]  /*10440*/  STG.E.64 desc[UR6][R16.64], R68 ;  /* 0x0000004410007986 */ /* 0x000fe4000c101b06 */
[----:B------:R-:W0:Y:S01]  /*10450*/  LDC.64 R24, c[0x0][0x3a8] ;  /* 0x0000ea00ff187b82 */ /* 0x000e220000000a00 */
[----:B--2---:R-:W-:-:S05]  /*10460*/  IMAD.WIDE.U32 R18, R9, 0x8, R18 ;  /* 0x0000000809127825 */ /* 0x004fca00078e0012 */
[----:B------:R-:W-:Y:S02]  /*10470*/  STG.E.64 desc[UR6][R18.64], R66 ;  /* 0x0000004212007986 */ /* 0x000fe4000c101b06 */
[----:B------:R-:W2:Y:S01]  /*10480*/  LDC.64 R26, c[0x0][0x3b0] ;  /* 0x0000ec00ff1a7b82 */ /* 0x000ea20000000a00 */
[----:B----4-:R-:W-:-:S05]  /*10490*/  IMAD.WIDE.U32 R20, R9, 0x4, R20 ;  /* 0x0000000409147825 */ /* 0x010fca00078e0014 */
[----:B-----5:R4:W-:Y:S01]  /*104a0*/  STG.E desc[UR6][R20.64], R4 ;  /* 0x0000000414007986 */ /* 0x0209e2000c101906 */
[----:B-1----:R-:W-:-:S05]  /*104b0*/  IMAD.WIDE.U32 R22, R9, 0x4, R22 ;  /* 0x0000000409167825 */ /* 0x002fca00078e0016 */
[----:B---3--:R-:W-:Y:S01]  /*104c0*/  STG.E desc[UR6][R22.64], R2 ;  /* 0x0000000216007986 */ /* 0x008fe2000c101906 */
[----:B0-----:R-:W-:-:S04]  /*104d0*/  IMAD.WIDE.U32 R24, R9, 0x4, R24 ;  /* 0x0000000409187825 */ /* 0x001fc800078e0018 */
[----:B----4-:R-:W-:Y:S01]  /*104e0*/  IMAD.MOV.U32 R4, RZ, RZ, R8 ;  /* 0x000000ffff047224 */ /* 0x010fe200078e0008 */
[----:B------:R-:W-:Y:S01]  /*104f0*/  STG.E desc[UR6][R24.64], R3 ;  /* 0x0000000318007986 */ /* 0x000fe2000c101906 */
[----:B--2---:R-:W-:-:S05]  /*10500*/  IMAD.WIDE.U32 R26, R9, 0x30, R26 ;  /* 0x00000030091a7825 */ /* 0x004fca00078e001a */
[----:B------:R-:W-:Y:S04]  /*10510*/  STG.E.64 desc[UR6][R26.64], R6 ;  /* 0x000000061a007986 */ /* 0x000fe8000c101b06 */
[----:B------:R-:W-:Y:S04]  /*10520*/  STG.E.64 desc[UR6][R26.64+0x8], R4 ;  /* 0x000008041a007986 */ /* 0x000fe8000c101b06 */
[----:B------:R-:W-:Y:S04]  /*10530*/  STG.E.64 desc[UR6][R26.64+0x10], R14 ;  /* 0x0000100e1a007986 */ /* 0x000fe8000c101b06 */
[----:B------:R-:W-:Y:S04]  /*10540*/  STG.E.64 desc[UR6][R26.64+0x18], R12 ;  /* 0x0000180c1a007986 */ /* 0x000fe8000c101b06 */
[----:B------:R-:W-:Y:S04]  /*10550*/  STG.E.64 desc[UR6][R26.64+0x28], R64 ;  /* 0x000028401a007986 */ /* 0x000fe8000c101b06 */
[----:B------:R-:W-:Y:S01]  /*10560*/  STG.E desc[UR6][R26.64+0x20], R0 ;  /* 0x000020001a007986 */ /* 0x000fe2000c101906 */
[----:B------:R-:W-:Y:S05]  /*10570*/  EXIT ;  /* 0x000000000000794d */ /* 0x000fea0003800000 */
        .weak           $__internal_0_$__cuda_sm20_dblrcp_rn_slowpath_v3
        .type           $__internal_0_$__cuda_sm20_dblrcp_rn_slowpath_v3,@function
        .size           $__internal_0_$__cuda_sm20_dblrcp_rn_slowpath_v3,($__internal_1_$__cuda_sm20_div_rn_f64_full - $__internal_0_$__cuda_sm20_dblrcp_rn_slowpath_v3)
$__internal_0_$__cuda_sm20_dblrcp_rn_slowpath_v3:
[----:B------:R-:W-:Y:S01]  /*10580*/  DSETP.GTU.AND P2, PT, |R28|, +INF , PT ;  /* 0x7ff000001c00742a */ /* 0x000fe20003f4c200 */
[----:B------:R-:W-:-:S13]  /*10590*/  BSSY.RECONVERGENT B6, `(.L_x_226) ;  /* 0x0000024000067945 */ /* 0x000fda0003800200 */
[----:B------:R-:W-:Y:S05]  /*105a0*/  @P2 BRA `(.L_x_227) ;  /* 0x0000000000802947 */ /* 0x000fea0003800000 */
[----:B------:R-:W-:-:S05]  /*105b0*/  LOP3.LUT R32, R29, 0x7fffffff, RZ, 0xc0, !PT ;  /* 0x7fffffff1d207812 */ /* 0x000fca00078ec0ff */
[----:B------:R-:W-:-:S05]  /*105c0*/  VIADD R30, R32, 0xffffffff ;  /* 0xffffffff201e7836 */ /* 0x000fca0000000000 */
[----:B------:R-:W-:-:S13]  /*105d0*/  ISETP.GE.U32.AND P2, PT, R30, 0x7fefffff, PT ;  /* 0x7fefffff1e00780c */ /* 0x000fda0003f46070 */
[----:B------:R-:W-:Y:S02]  /*105e0*/  @P2 LOP3.LUT R31, R29, 0x7ff00000, RZ, 0x3c, !PT ;  /* 0x7ff000001d1f2812 */ /* 0x000fe400078e3cff */
[----:B------:R-:W-:Y:S01]  /*105f0*/  @P2 MOV R30, RZ ;  /* 0x000000ff001e2202 */ /* 0x000fe20000000f00 */
[----:B------:R-:W-:Y:S06]  /*10600*/  @P2 BRA `(.L_x_228) ;  /* 0x0000000000702947 */ /* 0x000fec0003800000 */
[----:B------:R-:W-:-:S13]  /*10610*/  ISETP.GE.U32.AND P2, PT, R32, 0x1000001, PT ;  /* 0x010000012000780c */ /* 0x000fda0003f46070 */
[----:B------:R-:W-:Y:S05]  /*10620*/  @!P2 BRA `(.L_x_229) ;  /* 0x000000000038a947 */ /* 0x000fea0003800000 */
[----:B------:R-:W-:Y:S02]  /*10630*/  VIADD R73, R29, 0xc0200000 ;  /* 0xc02000001d497836 */ /* 0x000fe40000000000 */
[----:B------:R-:W-:Y:S02]  /*10640*/  IMAD.MOV.U32 R30, RZ, RZ, R5 ;  /* 0x000000ffff1e7224 */ /* 0x000fe400078e0005 */
[----:B------:R-:W0:Y:S01]  /*10650*/  MUFU.RCP64H R31, R73 ;  /* 0x00000049001f7308 */ /* 0x000e220000001800 */
[----:B------:R-:W-:-:S06]  /*10660*/  IMAD.MOV.U32 R72, RZ, RZ, R28 ;  /* 0x000000ffff487224 */ /* 0x000fcc00078e001c */
[----:B0-----:R-:W-:-:S08]  /*10670*/  DFMA R74, -R72, R30, 1 ;  /* 0x3ff00000484a742b */ /* 0x001fd0000000011e */
[----:B------:R-:W-:-:S08]  /*10680*/  DFMA R74, R74, R74, R74 ;  /* 0x0000004a4a4a722b */ /* 0x000fd0000000004a */
[----:B------:R-:W-:-:S08]  /*10690*/  DFMA R74, R30, R74, R30 ;  /* 0x0000004a1e4a722b */ /* 0x000fd0000000001e */
[----:B------:R-:W-:-:S08]  /*106a0*/  DFMA R72, -R72, R74, 1 ;  /* 0x3ff000004848742b */ /* 0x000fd0000000014a */
[----:B------:R-:W-:-:S08]  /*106b0*/  DFMA R30, R74, R72, R74 ;  /* 0x000000484a1e722b */ /* 0x000fd0000000004a */
[----:B------:R-:W-:-:S08]  /*106c0*/  DMUL R30, R30, 2.2250738585072013831e-308 ;  /* 0x001000001e1e7828 */ /* 0x000fd00000000000 */
[----:B------:R-:W-:-:S08]  /*106d0*/  DFMA R28, -R28, R30, 1 ;  /* 0x3ff000001c1c742b */ /* 0x000fd0000000011e */
[----:B------:R-:W-:-:S08]  /*106e0*/  DFMA R28, R28, R28, R28 ;  /* 0x0000001c1c1c722b */ /* 0x000fd0000000001c */
[----:B------:R-:W-:Y:S01]  /*106f0*/  DFMA R30, R30, R28, R30 ;  /* 0x0000001c1e1e722b */ /* 0x000fe2000000001e */
[----:B------:R-:W-:Y:S10]  /*10700*/  BRA `(.L_x_228) ;  /* 0x0000000000307947 */ /* 0x000ff40003800000 */
.L_x_229:
[----:B------:R-:W-:Y:S01]  /*10710*/  DMUL R30, R28, 8.11296384146066816958e+31 ;  /* 0x469000001c1e7828 */ /* 0x000fe20000000000 */
[----:B------:R-:W-:-:S05]  /*10720*/  MOV R28, R5 ;  /* 0x00000005001c7202 */ /* 0x000fca0000000f00 */
[----:B------:R-:W0:Y:S02]  /*10730*/  MUFU.RCP64H R29, R31 ;  /* 0x0000001f001d7308 */ /* 0x000e240000001800 */
[----:B0-----:R-:W-:-:S08]  /*10740*/  DFMA R72, -R30, R28, 1 ;  /* 0x3ff000001e48742b */ /* 0x001fd0000000011c */
[----:B------:R-:W-:-:S08]  /*10750*/  DFMA R72, R72, R72, R72 ;  /* 0x000000484848722b */ /* 0x000fd00000000048 */
[----:B------:R-:W-:-:S08]  /*10760*/  DFMA R72, R28, R72, R28 ;  /* 0x000000481c48722b */ /* 0x000fd0000000001c */
[----:B------:R-:W-:-:S08]  /*10770*/  DFMA R30, -R30, R72, 1 ;  /* 0x3ff000001e1e742b */ /* 0x000fd00000000148 */
[----:B------:R-:W-:-:S08]  /*10780*/  DFMA R30, R72, R30, R72 ;  /* 0x0000001e481e722b */ /* 0x000fd00000000048 */
[----:B------:R-:W-:Y:S01]  /*10790*/  DMUL R30, R30, 8.11296384146066816958e+31 ;  /* 0x469000001e1e7828 */ /* 0x000fe20000000000 */
[----:B------:R-:W-:Y:S10]  /*107a0*/  BRA `(.L_x_228) ;  /* 0x0000000000087947 */ /* 0x000ff40003800000 */
.L_x_227:
[----:B------:R-:W-:Y:S01]  /*107b0*/  LOP3.LUT R31, R29, 0x80000, RZ, 0xfc, !PT ;  /* 0x000800001d1f7812 */ /* 0x000fe200078efcff */
[----:B------:R-:W-:-:S07]  /*107c0*/  IMAD.MOV.U32 R30, RZ, RZ, R28 ;  /* 0x000000ffff1e7224 */ /* 0x000fce00078e001c */
.L_x_228:
[----:B------:R-:W-:Y:S05]  /*107d0*/  BSYNC.RECONVERGENT B6 ;  /* 0x0000000000067941 */ /* 0x000fea0003800200 */
.L_x_226:
[----:B------:R-:W-:Y:S01]  /*107e0*/  IMAD.MOV.U32 R5, RZ, RZ, R30 ;  /* 0x000000ffff057224 */ /* 0x000fe200078e001e */
[----:B------:R-:W-:Y:S01]  /*107f0*/  MOV R30, R14 ;  /* 0x0000000e001e7202 */ /* 0x000fe20000000f00 */
[----:B------:R-:W-:Y:S02]  /*10800*/  IMAD.MOV.U32 R28, RZ, RZ, R31 ;  /* 0x000000ffff1c7224 */ /* 0x000fe400078e001f */
[----:B------:R-:W-:-:S04]  /*10810*/  IMAD.MOV.U32 R31, RZ, RZ, 0x0 ;  /* 0x00000000ff1f7424 */ /* 0x000fc800078e00ff */
[----:B------:R-:W-:Y:S05]  /*10820*/  RET.REL.NODEC R30 `(_Z7run_simPdS_S_PiS0_S0_P17curandStateXORWOW) ;  /* 0xfffffef41ef47950 */ /* 0x000fea0003c3ffff */
        .weak           $__internal_1_$__cuda_sm20_div_rn_f64_full
        .type           $__internal_1_$__cuda_sm20_div_rn_f64_full,@function
        .size           $__internal_1_$__cuda_sm20_div_rn_f64_full,($__internal_2_$__cuda_sm20_div_s64 - $__internal_1_$__cuda_sm20_div_rn_f64_full)
$__internal_1_$__cuda_sm20_div_rn_f64_full:
[----:B------:R-:W-:Y:S01]  /*10830*/  IMAD.MOV.U32 R73, RZ, RZ, R28 ;  /* 0x000000ffff497224 */ /* 0x000fe200078e001c */
[C---:B------:R-:W-:Y:S01]  /*10840*/  FSETP.GEU.AND P3, PT, |R31|.reuse, 1.469367938527859385e-39, PT ;  /* 0x001000001f00780b */ /* 0x040fe20003f6e200 */
[----:B------:R-:W-:Y:S01]  /*10850*/  IMAD.MOV.U32 R72, RZ, RZ, R29 ;  /* 0x000000ffff487224 */ /* 0x000fe200078e001d */
[----:B------:R-:W-:Y:S01]  /*10860*/  LOP3.LUT R29, R31, 0x800fffff, RZ, 0xc0, !PT ;  /* 0x800fffff1f1d7812 */ /* 0x000fe200078ec0ff */
[----:B------:R-:W-:Y:S01]  /*10870*/  BSSY.RECONVERGENT B0, `(.L_x_230) ;  /* 0x000005a000007945 */ /* 0x000fe20003800200 */
[C---:B------:R-:W-:Y:S01]  /*10880*/  FSETP.GEU.AND P2, PT, |R73|.reuse, 1.469367938527859385e-39, PT ;  /* 0x001000004900780b */ /* 0x040fe20003f4e200 */
[----:B------:R-:W-:Y:S01]  /*10890*/  IMAD.MOV.U32 R76, RZ, RZ, R72 ;  /* 0x000000ffff4c7224 */ /* 0x000fe200078e0048 */
[----:B------:R-:W-:Y:S02]  /*108a0*/  LOP3.LUT R28, R73, 0x7ff00000, RZ, 0xc0, !PT ;  /* 0x7ff00000491c7812 */ /* 0x000fe400078ec0ff */
[----:B------:R-:W-:Y:S02]  /*108b0*/  LOP3.LUT R71, R29, 0x3ff00000, RZ, 0xfc, !PT ;  /* 0x3ff000001d477812 */ /* 0x000fe400078efcff */
[----:B------:R-:W-:-:S02]  /*108c0*/  MOV R70, R30 ;  /* 0x0000001e00467202 */ /* 0x000fc40000000f00 */
[----:B------:R-:W-:Y:S01]  /*108d0*/  LOP3.LUT R29, R31, 0x7ff00000, RZ, 0xc0, !PT ;  /* 0x7ff000001f1d7812 */ /* 0x000fe200078ec0ff */
[----:B------:R-:W-:-:S03]  /*108e0*/  @!P3 DMUL R70, R30, 8.98846567431157953865e+307 ;  /* 0x7fe000001e46b828 */ /* 0x000fc60000000000 */
[C---:B------:R-:W-:Y:S01]  /*108f0*/  ISETP.GE.U32.AND P5, PT, R28.reuse, R29, PT ;  /* 0x0000001d1c00720c */ /* 0x040fe20003fa6070 */
[----:B------:R-:W-:Y:S01]  /*10900*/  @!P2 IMAD.MOV.U32 R74, RZ, RZ, RZ ;  /* 0x000000ffff4aa224 */ /* 0x000fe200078e00ff */
[----:B------:R-:W-:Y:S01]  /*10910*/  @!P2 LOP3.LUT R32, R31, 0x7ff00000, RZ, 0xc0, !PT ;  /* 0x7ff000001f20a812 */ /* 0x000fe200078ec0ff */
[----:B------:R-:W0:Y:S03]  /*10920*/  MUFU.RCP64H R37, R71 ;  /* 0x0000004700257308 */ /* 0x000e260000001800 */
[----:B------:R-:W-:Y:S01]  /*10930*/  @!P2 ISETP.GE.U32.AND P4, PT, R28, R32, PT ;  /* 0x000000201c00a20c */ /* 0x000fe20003f86070 */
[----:B------:R-:W-:Y:S01]  /*10940*/  IMAD.MOV.U32 R32, RZ, RZ, 0x1ca00000 ;  /* 0x1ca00000ff207424 */ /* 0x000fe200078e00ff */
[----:B------:R-:W-:-:S04]  /*10950*/  @!P3 LOP3.LUT R29, R71, 0x7ff00000, RZ, 0xc0, !PT ;  /* 0x7ff00000471db812 */ /* 0x000fc800078ec0ff */
[C---:B------:R-:W-:Y:S02]  /*10960*/  @!P2 SEL R35, R32.reuse, 0x63400000, !P4 ;  /* 0x634000002023a807 */ /* 0x040fe40006000000 */
[----:B------:R-:W-:Y:S02]  /*10970*/  SEL R36, R32, 0x63400000, !P5 ;  /* 0x6340000020247807 */ /* 0x000fe40006800000 */
[--C-:B------:R-:W-:Y:S02]  /*10980*/  @!P2 LOP3.LUT R35, R35, 0x80000000, R73.reuse, 0xf8, !PT ;  /* 0x800000002323a812 */ /* 0x100fe400078ef849 */
[----:B------:R-:W-:Y:S02]  /*10990*/  LOP3.LUT R77, R36, 0x800fffff, R73, 0xf8, !PT ;  /* 0x800fffff244d7812 */ /* 0x000fe400078ef849 */
[----:B------:R-:W-:Y:S01]  /*109a0*/  @!P2 LOP3.LUT R75, R35, 0x100000, RZ, 0xfc, !PT ;  /* 0x00100000234ba812 */ /* 0x000fe200078efcff */
[----:B------:R-:W-:Y:S01]  /*109b0*/  IMAD.MOV.U32 R35, RZ, RZ, R28 ;  /* 0x000000ffff237224 */ /* 0x000fe200078e001c */
[----:B------:R-:W-:-:S04]  /*109c0*/  MOV R36, 0x1 ;  /* 0x0000000100247802 */ /* 0x000fc80000000f00 */
[----:B------:R-:W-:Y:S02]  /*109d0*/  @!P2 DFMA R76, R76, 2, -R74 ;  /* 0x400000004c4ca82b */ /* 0x000fe4000000084a */
[----:B0-----:R-:W-:-:S08]  /*109e0*/  DFMA R74, R36, -R70, 1 ;  /* 0x3ff00000244a742b */ /* 0x001fd00000000846 */
[----:B------:R-:W-:Y:S01]  /*109f0*/  DFMA R74, R74, R74, R74 ;  /* 0x0000004a4a4a722b */ /* 0x000fe2000000004a */
[----:B------:R-:W-:-:S07]  /*10a00*/  @!P2 LOP3.LUT R35, R77, 0x7ff00000, RZ, 0xc0, !PT ;  /* 0x7ff000004d23a812 */ /* 0x000fce00078ec0ff */
[----:B------:R-:W-:-:S08]  /*10a10*/  DFMA R36, R36, R74, R36 ;  /* 0x0000004a2424722b */ /* 0x000fd00000000024 */
[----:B------:R-:W-:-:S08]  /*10a20*/  DFMA R78, R36, -R70, 1 ;  /* 0x3ff00000244e742b */ /* 0x000fd00000000846 */
[----:B------:R-:W-:-:S08]  /*10a30*/  DFMA R78, R36, R78, R36 ;  /* 0x0000004e244e722b */ /* 0x000fd00000000024 */
[----:B------:R-:W-:-:S08]  /*10a40*/  DMUL R36, R78, R76 ;  /* 0x0000004c4e247228 */ /* 0x000fd00000000000 */
[----:B------:R-:W-:-:S08]  /*10a50*/  DFMA R74, R36, -R70, R76 ;  /* 0x80000046244a722b */ /* 0x000fd0000000004c */
[----:B------:R-:W-:Y:S01]  /*10a60*/  DFMA R74, R78, R74, R36 ;  /* 0x0000004a4e4a722b */ /* 0x000fe20000000024 */
[----:B------:R-:W-:-:S05]  /*10a70*/  VIADD R36, R35, 0xffffffff ;  /* 0xffffffff23247836 */ /* 0x000fca0000000000 */
[----:B------:R-:W-:Y:S01]  /*10a80*/  ISETP.GT.U32.AND P2, PT, R36, 0x7feffffe, PT ;  /* 0x7feffffe2400780c */ /* 0x000fe20003f44070 */
[----:B------:R-:W-:-:S05]  /*10a90*/  VIADD R36, R29, 0xffffffff ;  /* 0xffffffff1d247836 */ /* 0x000fca0000000000 */
[----:B------:R-:W-:-:S13]  /*10aa0*/  ISETP.GT.U32.OR P2, PT, R36, 0x7feffffe, P2 ;  /* 0x7feffffe2400780c */ /* 0x000fda0001744470 */
[----:B------:R-:W-:Y:S05]  /*10ab0*/  @P2 BRA `(.L_x_231) ;  /* 0x0000000000742947 */ /* 0x000fea0003800000 */
[----:B------:R-:W-:Y:S01]  /*10ac0*/  LOP3.LUT R29, R31, 0x7ff00000, RZ, 0xc0, !PT ;  /* 0x7ff000001f1d7812 */ /* 0x000fe200078ec0ff */
[----:B------:R-:W-:-:S03]  /*10ad0*/  IMAD.MOV.U32 R72, RZ, RZ, RZ ;  /* 0x000000ffff487224 */ /* 0x000fc600078e00ff */
[CC--:B------:R-:W-:Y:S02]  /*10ae0*/  ISETP.GE.U32.AND P2, PT, R28.reuse, R29.reuse, PT ;  /* 0x0000001d1c00720c */ /* 0x0c0fe40003f46070 */
[----:B------:R-:W-:Y:S02]  /*10af0*/  VIADDMNMX R28, R28, -R29, 0xb9600000, !PT ;  /* 0xb96000001c1c7446 */ /* 0x000fe4000780091d */
[----:B------:R-:W-:Y:S02]  /*10b00*/  SEL R32, R32, 0x63400000, !P2 ;  /* 0x6340000020207807 */ /* 0x000fe40005000000 */
[----:B------:R-:W-:-:S04]  /*10b10*/  VIMNMX R28, PT, PT, R28, 0x46a00000, PT ;  /* 0x46a000001c1c7848 */ /* 0x000fc80003fe0100 */
[----:B------:R-:W-:-:S05]  /*10b20*/  IADD3 R28, PT, PT, -R32, R28, RZ ;  /* 0x0000001c201c7210 */ /* 0x000fca0007ffe1ff */
[----:B------:R-:W-:-:S06]  /*10b30*/  VIADD R73, R28, 0x7fe00000 ;  /* 0x7fe000001c497836 */ /* 0x000fcc0000000000 */
[----:B------:R-:W-:-:S10]  /*10b40*/  DMUL R36, R74, R72 ;  /* 0x000000484a247228 */ /* 0x000fd40000000000 */
[----:B------:R-:W-:-:S13]  /*10b50*/  FSETP.GTU.AND P2, PT, |R37|, 1.469367938527859385e-39, PT ;  /* 0x001000002500780b */ /* 0x000fda0003f4c200 */
[----:B------:R-:W-:Y:S05]  /*10b60*/  @P2 BRA `(.L_x_232) ;  /* 0x0000000000a82947 */ /* 0x000fea0003800000 */
[----:B------:R-:W-:Y:S01]  /*10b70*/  DFMA R70, R74, -R70, R76 ;  /* 0x800000464a46722b */ /* 0x000fe2000000004c */
[----:B------:R-:W-:-:S09]  /*10b80*/  IMAD.MOV.U32 R72, RZ, RZ, RZ ;  /* 0x000000ffff487224 */ /* 0x000fd200078e00ff */
[C---:B------:R-:W-:Y:S02]  /*10b90*/  FSETP.NEU.AND P2, PT, R71.reuse, RZ, PT ;  /* 0x000000ff4700720b */ /* 0x040fe40003f4d000 */
[----:B------:R-:W-:-:S04]  /*10ba0*/  LOP3.LUT R30, R71, 0x80000000, R31, 0x48, !PT ;  /* 0x80000000471e7812 */ /* 0x000fc800078e481f */
[----:B------:R-:W-:-:S07]  /*10bb0*/  LOP3.LUT R73, R30, R73, RZ, 0xfc, !PT ;  /* 0x000000491e497212 */ /* 0x000fce00078efcff */
[----:B------:R-:W-:Y:S05]  /*10bc0*/  @!P2 BRA `(.L_x_232) ;  /* 0x000000000090a947 */ /* 0x000fea0003800000 */
[C---:B------:R-:W-:Y:S01]  /*10bd0*/  IADD3 R71, PT, PT, -R28.reuse, RZ, RZ ;  /* 0x000000ff1c477210 */ /* 0x040fe20007ffe1ff */
[----:B------:R-:W-:Y:S01]  /*10be0*/  IMAD.MOV.U32 R70, RZ, RZ, RZ ;  /* 0x000000ffff467224 */ /* 0x000fe200078e00ff */
[----:B------:R-:W-:-:S05]  /*10bf0*/  IADD3 R28, PT, PT, -R28, -0x43300000, RZ ;  /* 0xbcd000001c1c7810 */ /* 0x000fca0007ffe1ff */
[----:B------:R-:W-:Y:S02]  /*10c00*/  DFMA R70, R36, -R70, R74 ;  /* 0x800000462446722b */ /* 0x000fe4000000004a */
[----:B------:R-:W-:-:S08]  /*10c10*/  DMUL.RP R74, R74, R72 ;  /* 0x000000484a4a7228 */ /* 0x000fd00000008000 */
[----:B------:R-:W-:Y:S02]  /*10c20*/  FSETP.NEU.AND P2, PT, |R71|, R28, PT ;  /* 0x0000001c4700720b */ /* 0x000fe40003f4d200 */
[----:B------:R-:W-:Y:S02]  /*10c30*/  LOP3.LUT R30, R75, R30, RZ, 0x3c, !PT ;  /* 0x0000001e4b1e7212 */ /* 0x000fe400078e3cff */
[----:B------:R-:W-:Y:S02]  /*10c40*/  FSEL R28, R74, R36, !P2 ;  /* 0x000000244a1c7208 */ /* 0x000fe40005000000 */
[----:B------:R-:W-:-:S03]  /*10c50*/  FSEL R30, R30, R37, !P2 ;  /* 0x000000251e1e7208 */ /* 0x000fc60005000000 */
[----:B------:R-:W-:Y:S02]  /*10c60*/  IMAD.MOV.U32 R36, RZ, RZ, R28 ;  /* 0x000000ffff247224 */ /* 0x000fe400078e001c */
[----:B------:R-:W-:Y:S01]  /*10c70*/  IMAD.MOV.U32 R37, RZ, RZ, R30 ;  /* 0x000000ffff257224 */ /* 0x000fe200078e001e */
[----:B------:R-:W-:Y:S06]  /*10c80*/  BRA `(.L_x_232) ;  /* 0x0000000000607947 */ /* 0x000fec0003800000 */
.L_x_231:
[----:B------:R-:W-:-:S14]  /*10c90*/  DSETP.NAN.AND P2, PT, R72, R72, PT ;  /* 0x000000484800722a */ /* 0x000fdc0003f48000 */
[----:B------:R-:W-:Y:S05]  /*10ca0*/  @P2 BRA `(.L_x_233) ;  /* 0x00000000004c2947 */ /* 0x000fea0003800000 */
[----:B------:R-:W-:-:S14]  /*10cb0*/  DSETP.NAN.AND P2, PT, R30, R30, PT ;  /* 0x0000001e1e00722a */ /* 0x000fdc0003f48000 */
[----:B------:R-:W-:Y:S05]  /*10cc0*/  @P2 BRA `(.L_x_234) ;  /* 0x0000000000342947 */ /* 0x000fea0003800000 */
[----:B------:R-:W-:Y:S01]  /*10cd0*/  ISETP.NE.AND P2, PT, R35, R29, PT ;  /* 0x0000001d2300720c */ /* 0x000fe20003f45270 */
[----:B------:R-:W-:Y:S01]  /*10ce0*/  IMAD.MOV.U32 R37, RZ, RZ, -0x80000 ;  /* 0xfff80000ff257424 */ /* 0x000fe200078e00ff */
[----:B------:R-:W-:-:S11]  /*10cf0*/  MOV R36, 0x0 ;  /* 0x0000000000247802 */ /* 0x000fd60000000f00 */
[----:B------:R-:W-:Y:S05]  /*10d00*/  @!P2 BRA `(.L_x_232) ;  /* 0x000000000040a947 */ /* 0x000fea0003800000 */
[----:B------:R-:W-:Y:S02]  /*10d10*/  ISETP.NE.AND P2, PT, R35, 0x7ff00000, PT ;  /* 0x7ff000002300780c */ /* 0x000fe40003f45270 */
[----:B------:R-:W-:Y:S02]  /*10d20*/  LOP3.LUT R30, R73, 0x80000000, R31, 0x48, !PT ;  /* 0x80000000491e7812 */ /* 0x000fe400078e481f */
[----:B------:R-:W-:-:S13]  /*10d30*/  ISETP.EQ.OR P2, PT, R29, RZ, !P2 ;  /* 0x000000ff1d00720c */ /* 0x000fda0005742670 */
[----:B------:R-:W-:Y:S01]  /*10d40*/  @P2 LOP3.LUT R28, R30, 0x7ff00000, RZ, 0xfc, !PT ;  /* 0x7ff000001e1c2812 */ /* 0x000fe200078efcff */
[----:B------:R-:W-:Y:S01]  /*10d50*/  @!P2 IMAD.MOV.U32 R36, RZ, RZ, RZ ;  /* 0x000000ffff24a224 */ /* 0x000fe200078e00ff */
[----:B------:R-:W-:Y:S01]  /*10d60*/  @P2 MOV R36, RZ ;  /* 0x000000ff00242202 */ /* 0x000fe20000000f00 */
[----:B------:R-:W-:Y:S02]  /*10d70*/  @!P2 IMAD.MOV.U32 R37, RZ, RZ, R30 ;  /* 0x000000ffff25a224 */ /* 0x000fe400078e001e */
[----:B------:R-:W-:Y:S01]  /*10d80*/  @P2 IMAD.MOV.U32 R37, RZ, RZ, R28 ;  /* 0x000000ffff252224 */ /* 0x000fe200078e001c */
[----:B------:R-:W-:Y:S06]  /*10d90*/  BRA `(.L_x_232) ;  /* 0x00000000001c7947 */ /* 0x000fec0003800000 */
.L_x_234:
[----:B------:R-:W-:Y:S01]  /*10da0*/  LOP3.LUT R28, R31, 0x80000, RZ, 0xfc, !PT ;  /* 0x000800001f1c7812 */ /* 0x000fe200078efcff */
[----:B------:R-:W-:-:S04]  /*10db0*/  IMAD.MOV.U32 R36, RZ, RZ, R30 ;  /* 0x000000ffff247224 */ /* 0x000fc800078e001e */
[----:B------:R-:W-:Y:S01]  /*10dc0*/  IMAD.MOV.U32 R37, RZ, RZ, R28 ;  /* 0x000000ffff257224 */ /* 0x000fe200078e001c */
[----:B------:R-:W-:Y:S06]  /*10dd0*/  BRA `(.L_x_232) ;  /* 0x00000000000c7947 */ /* 0x000fec0003800000 */
.L_x_233:
[----:B------:R-:W-:Y:S02]  /*10de0*/  LOP3.LUT R28, R73, 0x80000, RZ, 0xfc, !PT ;  /* 0x00080000491c7812 */ /* 0x000fe400078efcff */
[----:B------:R-:W-:-:S03]  /*10df0*/  MOV R36, R72 ;  /* 0x0000004800247202 */ /* 0x000fc60000000f00 */
[----:B------:R-:W-:-:S07]  /*10e00*/  IMAD.MOV.U32 R37, RZ, RZ, R28 ;  /* 0x000000ffff257224 */ /* 0x000fce00078e001c */
.L_x_232:
[----:B------:R-:W-:Y:S05]  /*10e10*/  BSYNC.RECONVERGENT B0 ;  /* 0x0000000000007941 */ /* 0x000fea0003800200 */
.L_x_230:
[----:B------:R-:W-:Y:S01]  /*10e20*/  MOV R30, R5 ;  /* 0x00000005001e7202 */ /* 0x000fe20000000f00 */
[----:B------:R-:W-:Y:S02]  /*10e30*/  IMAD.MOV.U32 R31, RZ, RZ, 0x0 ;  /* 0x00000000ff1f7424 */ /* 0x000fe400078e00ff */
[----:B------:R-:W-:Y:S02]  /*10e40*/  IMAD.MOV.U32 R29, RZ, RZ, R36 ;  /* 0x000000ffff1d7224 */ /* 0x000fe400078e0024 */
[----:B------:R-:W-:Y:S01]  /*10e50*/  IMAD.MOV.U32 R28, RZ, RZ, R37 ;  /* 0x000000ffff1c7224 */ /* 0x000fe200078e0025 */
[----:B------:R-:W-:Y:S06]  /*10e60*/  RET.REL.NODEC R30 `(_Z7run_simPdS_S_PiS0_S0_P17curandStateXORWOW) ;  /* 0xfffffef01e647950 */ /* 0x000fec0003c3ffff */
        .weak           $__internal_2_$__cuda_sm20_div_s64
        .type           $__internal_2_$__cuda_sm20_div_s64,@function
        .size           $__internal_2_$__cuda_sm20_div_s64,($__internal_3_$__cuda_sm20_dsqrt_rn_f64_mediumpath_v1 - $__internal_2_$__cuda_sm20_div_s64)
$__internal_2_$__cuda_sm20_div_s64:
[----:B------:R-:W0:Y:S02]  /*10e70*/  LDCU.64 UR4, c[0x3][0xb8] ;  /* 0x00c01700ff0477ac */ /* 0x000e240008000a00 */
[----:B0-----:R-:W-:Y:S02]  /*10e80*/  IADD3 R4, P0, PT, RZ, -UR4, RZ ;  /* 0x80000004ff047c10 */ /* 0x001fe4000ff1e0ff */
[----:B------:R-:W-:-:S03]  /*10e90*/  ISETP.LE.AND P2, PT, RZ, UR5, PT ;  /* 0x00000005ff007c0c */ /* 0x000fc6000bf43270 */
[----:B------:R-:W-:Y:S01]  /*10ea0*/  IMAD.X R3, RZ, RZ, ~UR5, P0 ;  /* 0x80000005ff037e24 */ /* 0x000fe200080e06ff */
[----:B------:R-:W-:-:S04]  /*10eb0*/  SEL R4, R4, UR4, !P2 ;  /* 0x0000000404047c07 */ /* 0x000fc8000d000000 */
[----:B------:R-:W-:-:S04]  /*10ec0*/  SEL R5, R3, UR5, !P2 ;  /* 0x0000000503057c07 */ /* 0x000fc8000d000000 */
[----:B------:R-:W0:Y:S08]  /*10ed0*/  I2F.U64.RP R3, R4 ;  /* 0x0000000400037312 */ /* 0x000e300000309000 */
[----:B0-----:R-:W0:Y:S02]  /*10ee0*/  MUFU.RCP R3, R3 ;  /* 0x0000000300037308 */ /* 0x001e240000001000 */
[----:B0-----:R-:W-:-:S06]  /*10ef0*/  VIADD R16, R3, 0x1ffffffe ;  /* 0x1ffffffe03107836 */ /* 0x001fcc0000000000 */
[----:B------:R-:W0:Y:S02]  /*10f00*/  F2I.U64.TRUNC R16, R16 ;  /* 0x0000001000107311 */ /* 0x000e24000020d800 */
[----:B0-----:R-:W-:-:S04]  /*10f10*/  IMAD.WIDE.U32 R18, R16, R4, RZ ;  /* 0x0000000410127225 */ /* 0x001fc800078e00ff */
[C---:B------:R-:W-:Y:S01]  /*10f20*/  IMAD R15, R16.reuse, R5, R19 ;  /* 0x00000005100f7224 */ /* 0x040fe200078e0213 */
[----:B------:R-:W-:Y:S01]  /*10f30*/  IADD3 R23, P0, PT, RZ, -R18, RZ ;  /* 0x80000012ff177210 */ /* 0x000fe20007f1e0ff */
[----:B------:R-:W-:Y:S02]  /*10f40*/  IMAD.MOV.U32 R19, RZ, RZ, R16 ;  /* 0x000000ffff137224 */ /* 0x000fe400078e0010 */
[----:B------:R-:W-:Y:S02]  /*10f50*/  IMAD R15, R17, R4, R15 ;  /* 0x00000004110f7224 */ /* 0x000fe400078e020f */
[----:B------:R-:W-:-:S03]  /*10f60*/  IMAD.HI.U32 R18, R16, R23, RZ ;  /* 0x0000001710127227 */ /* 0x000fc600078e00ff */
[----:B------:R-:W-:-:S05]  /*10f70*/  IADD3.X R15, PT, PT, RZ, ~R15, RZ, P0, !PT ;  /* 0x8000000fff0f7210 */ /* 0x000fca00007fe4ff */
[----:B------:R-:W-:-:S04]  /*10f80*/  IMAD.WIDE.U32 R18, P0, R16, R15, R18 ;  /* 0x0000000f10127225 */ /* 0x000fc80007800012 */
[C---:B------:R-:W-:Y:S02]  /*10f90*/  IMAD R25, R17.reuse, R15, RZ ;  /* 0x0000000f11197224 */ /* 0x040fe400078e02ff */
[----:B------:R-:W-:-:S04]  /*10fa0*/  IMAD.HI.U32 R18, P1, R17, R23, R18 ;  /* 0x0000001711127227 */ /* 0x000fc80007820012 */
[----:B------:R-:W-:Y:S01]  /*10fb0*/  IMAD.HI.U32 R3, R17, R15, RZ ;  /* 0x0000000f11037227 */ /* 0x000fe200078e00ff */
[----:B------:R-:W-:-:S03]  /*10fc0*/  IADD3 R19, P3, PT, R25, R18, RZ ;  /* 0x0000001219137210 */ /* 0x000fc60007f7e0ff */
[----:B------:R-:W-:Y:S02]  /*10fd0*/  IMAD.X R3, R3, 0x1, R17, P0 ;  /* 0x0000000103037824 */ /* 0x000fe400000e0611 */
[----:B------:R-:W-:-:S03]  /*10fe0*/  IMAD.WIDE.U32 R16, R19, R4, RZ ;  /* 0x0000000413107225 */ /* 0x000fc600078e00ff */
[----:B------:R-:W-:Y:S01]  /*10ff0*/  IADD3.X R3, PT, PT, RZ, RZ, R3, P3, P1 ;  /* 0x000000ffff037210 */ /* 0x000fe20001fe2403 */
[----:B------:R-:W-:Y:S01]  /*11000*/  IMAD R15, R19, R5, R17 ;  /* 0x00000005130f7224 */ /* 0x000fe200078e0211 */
[----:B------:R-:W-:-:S03]  /*11010*/  IADD3 R17, P0, PT, RZ, -R16, RZ ;  /* 0x80000010ff117210 */ /* 0x000fc60007f1e0ff */
[----:B------:R-:W-:Y:S02]  /*11020*/  IMAD R15, R3, R4, R15 ;  /* 0x00000004030f7224 */ /* 0x000fe400078e020f */
[----:B------:R-:W-:-:S04]  /*11030*/  IMAD.HI.U32 R18, R19, R17, RZ ;  /* 0x0000001113127227 */ /* 0x000fc800078e00ff */
[----:B------:R-:W-:-:S04]  /*11040*/  IMAD.X R16, RZ, RZ, ~R15, P0 ;  /* 0x000000ffff107224 */ /* 0x000fc800000e0e0f */
[----:B------:R-:W-:-:S04]  /*11050*/  IMAD.WIDE.U32 R18, P0, R19, R16, R18 ;  /* 0x0000001013127225 */ /* 0x000fc80007800012 */
[C---:B------:R-:W-:Y:S02]  /*11060*/  IMAD R22, R3.reuse, R16, RZ ;  /* 0x0000001003167224 */ /* 0x040fe400078e02ff */
[----:B------:R-:W-:-:S04]  /*11070*/  IMAD.HI.U32 R15, P1, R3, R17, R18 ;  /* 0x00000011030f7227 */ /* 0x000fc80007820012 */
[----:B------:R-:W-:Y:S01]  /*11080*/  IMAD.HI.U32 R18, R3, R16, RZ ;  /* 0x0000001003127227 */ /* 0x000fe200078e00ff */
[----:B------:R-:W-:-:S03]  /*11090*/  IADD3 R15, P3, PT, R22, R15, RZ ;  /* 0x0000000f160f7210 */ /* 0x000fc60007f7e0ff */
[----:B------:R-:W-:Y:S01]  /*110a0*/  IMAD.MOV.U32 R17, RZ, RZ, RZ ;  /* 0x000000ffff117224 */ /* 0x000fe200078e00ff */
[----:B------:R-:W-:Y:S01]  /*110b0*/  IADD3.X R3, PT, PT, R18, R3, RZ, P0, !PT ;  /* 0x0000000312037210 */ /* 0x000fe200007fe4ff */
[----:B------:R-:W-:-:S03]  /*110c0*/  IMAD.HI.U32 R16, R15, R2, RZ ;  /* 0x000000020f107227 */ /* 0x000fc600078e00ff */
[----:B------:R-:W-:Y:S01]  /*110d0*/  IADD3.X R3, PT, PT, RZ, RZ, R3, P3, P1 ;  /* 0x000000ffff037210 */ /* 0x000fe20001fe2403 */
[----:B------:R-:W-:-:S04]  /*110e0*/  IMAD.WIDE.U32 R16, RZ, R15, R16 ;  /* 0x0000000fff107225 */ /* 0x000fc800078e0010 */
[----:B------:R-:W-:-:S05]  /*110f0*/  IMAD.HI.U32 R3, P0, R3, R2, R16 ;  /* 0x0000000203037227 */ /* 0x000fca0007800010 */
[----:B------:R-:W-:Y:S01]  /*11100*/  IADD3 R15, P1, PT, RZ, R3, RZ ;  /* 0x00000003ff0f7210 */ /* 0x000fe20007f3e0ff */
[----:B------:R-:W-:-:S04]  /*11110*/  IMAD.X R3, RZ, RZ, RZ, P0 ;  /* 0x000000ffff037224 */ /* 0x000fc800000e06ff */
[----:B------:R-:W-:-:S04]  /*11120*/  IMAD.WIDE.U32 R16, R15, R4, RZ ;  /* 0x000000040f107225 */ /* 0x000fc800078e00ff */
[----:B------:R-:W-:Y:S01]  /*11130*/  IMAD.X R3, RZ, RZ, R3, P1 ;  /* 0x000000ffff037224 */ /* 0x000fe200008e0603 */
[----:B------:R-:W-:Y:S01]  /*11140*/  IADD3 R23, P1, PT, -R16, R2, RZ ;  /* 0x0000000210177210 */ /* 0x000fe20007f3e1ff */
[C---:B------:R-:W-:Y:S01]  /*11150*/  IMAD R17, R15.reuse, R5, R17 ;  /* 0x000000050f117224 */ /* 0x040fe200078e0211 */
[----:B------:R-:W-:Y:S02]  /*11160*/  IADD3 R16, P3, PT, R15, 0x1, RZ ;  /* 0x000000010f107810 */ /* 0x000fe40007f7e0ff */
[-C--:B------:R-:W-:Y:S01]  /*11170*/  ISETP.GE.U32.AND P0, PT, R23, R4.reuse, PT ;  /* 0x000000041700720c */ /* 0x080fe20003f06070 */
[----:B------:R-:W-:Y:S02]  /*11180*/  IMAD R17, R3, R4, R17 ;  /* 0x0000000403117224 */ /* 0x000fe400078e0211 */
[----:B------:R-:W-:-:S03]  /*11190*/  IMAD.X R18, RZ, RZ, R3, P3 ;  /* 0x000000ffff127224 */ /* 0x000fc600018e0603 */
[----:B------:R-:W-:Y:S02]  /*111a0*/  IADD3.X R25, PT, PT, RZ, ~R17, RZ, P1, !PT ;  /* 0x80000011ff197210 */ /* 0x000fe40000ffe4ff */
[----:B------:R-:W-:Y:S02]  /*111b0*/  IADD3 R17, P1, PT, R23, -R4, RZ ;  /* 0x8000000417117210 */ /* 0x000fe40007f3e0ff */
[----:B------:R-:W-:-:S03]  /*111c0*/  ISETP.GE.U32.AND.EX P0, PT, R25, R5, PT, P0 ;  /* 0x000000051900720c */ /* 0x000fc60003f06100 */
[----:B------:R-:W-:Y:S01]  /*111d0*/  IMAD.X R19, R25, 0x1, ~R5, P1 ;  /* 0x0000000119137824 */ /* 0x000fe200008e0e05 */
[----:B------:R-:W-:Y:S02]  /*111e0*/  SEL R17, R17, R23, P0 ;  /* 0x0000001711117207 */ /* 0x000fe40000000000 */
[----:B------:R-:W-:Y:S02]  /*111f0*/  SEL R15, R16, R15, P0 ;  /* 0x0000000f100f7207 */ /* 0x000fe40000000000 */
[----:B------:R-:W-:Y:S02]  /*11200*/  SEL R19, R19, R25, P0 ;  /* 0x0000001913137207 */ /* 0x000fe40000000000 */
[----:B------:R-:W-:Y:S02]  /*11210*/  ISETP.GE.U32.AND P1, PT, R17, R4, PT ;  /* 0x000000041100720c */ /* 0x000fe40003f26070 */
[----:B------:R-:W-:Y:S02]  /*11220*/  SEL R16, R18, R3, P0 ;  /* 0x0000000312107207 */ /* 0x000fe40000000000 */
[----:B------:R-:W-:-:S02]  /*11230*/  IADD3 R4, P3, PT, R15, 0x1, RZ ;  /* 0x000000010f047810 */ /* 0x000fc40007f7e0ff */
[----:B------:R-:W-:-:S03]  /*11240*/  ISETP.GE.U32.AND.EX P0, PT, R19, R5, PT, P1 ;  /* 0x000000051300720c */ /* 0x000fc60003f06110 */
[----:B------:R-:W-:Y:S01]  /*11250*/  IMAD.X R5, RZ, RZ, R16, P3 ;  /* 0x000000ffff057224 */ /* 0x000fe200018e0610 */
[----:B------:R-:W-:Y:S01]  /*11260*/  SEL R4, R4, R15, P0 ;  /* 0x0000000f04047207 */ /* 0x000fe20000000000 */
[----:B------:R-:W-:-:S03]  /*11270*/  IMAD.MOV.U32 R15, RZ, RZ, 0x0 ;  /* 0x00000000ff0f7424 */ /* 0x000fc600078e00ff */
[----:B------:R-:W-:Y:S02]  /*11280*/  SEL R5, R5, R16, P0 ;  /* 0x0000001005057207 */ /* 0x000fe40000000000 */
[-C--:B------:R-:W-:Y:S02]  /*11290*/  IADD3 R3, P1, PT, RZ, -R4.reuse, RZ ;  /* 0x80000004ff037210 */ /* 0x080fe40007f3e0ff */
[----:B------:R-:W-:Y:S02]  /*112a0*/  ISETP.NE.U32.AND P0, PT, RZ, UR4, PT ;  /* 0x00000004ff007c0c */ /* 0x000fe4000bf05070 */
[----:B------:R-:W-:Y:S02]  /*112b0*/  IADD3.X R16, PT, PT, RZ, ~R5, RZ, P1, !PT ;  /* 0x80000005ff107210 */ /* 0x000fe40000ffe4ff */
[----:B------:R-:W-:Y:S02]  /*112c0*/  ISETP.NE.AND.EX P0, PT, RZ, UR5, PT, P0 ;  /* 0x00000005ff007c0c */ /* 0x000fe4000bf05300 */
[----:B------:R-:W-:-:S02]  /*112d0*/  SEL R4, R3, R4, !P2 ;  /* 0x0000000403047207 */ /* 0x000fc40005000000 */
[----:B------:R-:W-:Y:S02]  /*112e0*/  SEL R5, R16, R5, !P2 ;  /* 0x0000000510057207 */ /* 0x000fe40005000000 */
[----:B------:R-:W-:Y:S02]  /*112f0*/  SEL R4, R4, 0xffffffff, P0 ;  /* 0xffffffff04047807 */ /* 0x000fe40000000000 */
[----:B------:R-:W-:Y:S01]  /*11300*/  SEL R5, R5, 0xffffffff, P0 ;  /* 0xffffffff05057807 */ /* 0x000fe20000000000 */
[----:B------:R-:W-:Y:S06]  /*11310*/  RET.REL.NODEC R14 `(_Z7run_simPdS_S_PiS0_S0_P17curandStateXORWOW) ;  /* 0xfffffeec0e387950 */ /* 0x000fec0003c3ffff */
        .weak           $__internal_3_$__cuda_sm20_dsqrt_rn_f64_mediumpath_v1
        .type           $__internal_3_$__cuda_sm20_dsqrt_rn_f64_mediumpath_v1,@function
        .size           $__internal_3_$__cuda_sm20_dsqrt_rn_f64_mediumpath_v1,($__internal_4_$__cuda_sm20_rem_s64 - $__internal_3_$__cuda_sm20_dsqrt_rn_f64_mediumpath_v1)
$__internal_3_$__cuda_sm20_dsqrt_rn_f64_mediumpath_v1:
[----:B------:R-:W-:Y:S01]  /*11320*/  ISETP.GE.U32.AND P2, PT, R34, -0x3400000, PT ;  /* 0xfcc000002200780c */ /* 0x000fe20003f46070 */
[----:B------:R-:W-:Y:S01]  /*11330*/  BSSY.RECONVERGENT B5, `(.L_x_235) ;  /* 0x0000026000057945 */ /* 0x000fe20003800200 */
[----:B------:R-:W-:Y:S01]  /*11340*/  IMAD.MOV.U32 R34, RZ, RZ, R37 ;  /* 0x000000ffff227224 */ /* 0x000fe200078e0025 */
[----:B------:R-:W-:Y:S01]  /*11350*/  MOV R71, R5 ;  /* 0x0000000500477202 */ /* 0x000fe20000000f00 */
[----:B------:R-:W-:-:S09]  /*11360*/  IMAD.MOV.U32 R70, RZ, RZ, R32 ;  /* 0x000000ffff467224 */ /* 0x000fd200078e0020 */
[----:B------:R-:W-:Y:S05]  /*11370*/  @!P2 BRA `(.L_x_236) ;  /* 0x000000000020a947 */ /* 0x000fea0003800000 */
[----:B------:R-:W-:-:S10]  /*11380*/  DFMA.RM R30, R30, R28, R70 ;  /* 0x0000001c1e1e722b */ /* 0x000fd40000004046 */
[----:B------:R-:W-:-:S05]  /*11390*/  IADD3 R28, P2, PT, R30, 0x1, RZ ;  /* 0x000000011e1c7810 */ /* 0x000fca0007f5e0ff */
[----:B------:R-:W-:-:S06]  /*113a0*/  IMAD.X R29, RZ, RZ, R31, P2 ;  /* 0x000000ffff1d7224 */ /* 0x000fcc00010e061f */
[----:B------:R-:W-:-:S08]  /*113b0*/  DFMA.RP R34, -R30, R28, R34 ;  /* 0x0000001c1e22722b */ /* 0x000fd00000008122 */
[----:B------:R-:W-:-:S06]  /*113c0*/  DSETP.GT.AND P2, PT, R34, RZ, PT ;  /* 0x000000ff2200722a */ /* 0x000fcc0003f44000 */
[----:B------:R-:W-:Y:S02]  /*113d0*/  FSEL R28, R28, R30, P2 ;  /* 0x0000001e1c1c7208 */ /* 0x000fe40001000000 */
[----:B------:R-:W-:Y:S01]  /*113e0*/  FSEL R29, R29, R31, P2 ;  /* 0x0000001f1d1d7208 */ /* 0x000fe20001000000 */
[----:B------:R-:W-:Y:S06]  /*113f0*/  BRA `(.L_x_237) ;  /* 0x0000000000647947 */ /* 0x000fec0003800000 */
.L_x_236:
[----:B------:R-:W-:-:S14]  /*11400*/  DSETP.NE.AND P2, PT, R34, RZ, PT ;  /* 0x000000ff2200722a */ /* 0x000fdc0003f45000 */
[----:B------:R-:W-:Y:S05]  /*11410*/  @!P2 BRA `(.L_x_238) ;  /* 0x000000000058a947 */ /* 0x000fea0003800000 */
[----:B------:R-:W-:-:S13]  /*11420*/  ISETP.GE.AND P2, PT, R35, RZ, PT ;  /* 0x000000ff2300720c */ /* 0x000fda0003f46270 */
[----:B------:R-:W-:Y:S02]  /*11430*/  @!P2 IMAD.MOV.U32 R28, RZ, RZ, 0x0 ;  /* 0x00000000ff1ca424 */ /* 0x000fe400078e00ff */
[----:B------:R-:W-:Y:S01]  /*11440*/  @!P2 IMAD.MOV.U32 R29, RZ, RZ, -0x80000 ;  /* 0xfff80000ff1da424 */ /* 0x000fe200078e00ff */
[----:B------:R-:W-:Y:S06]  /*11450*/  @!P2 BRA `(.L_x_237) ;  /* 0x00000000004ca947 */ /* 0x000fec0003800000 */
[----:B------:R-:W-:-:S13]  /*11460*/  ISETP.GT.AND P2, PT, R35, 0x7fefffff, PT ;  /* 0x7fefffff2300780c */ /* 0x000fda0003f44270 */
[----:B------:R-:W-:Y:S05]  /*11470*/  @P2 BRA `(.L_x_238) ;  /* 0x0000000000402947 */ /* 0x000fea0003800000 */
[----:B------:R-:W-:Y:S01]  /*11480*/  DMUL R70, R34, 8.11296384146066816958e+31 ;  /* 0x4690000022467828 */ /* 0x000fe20000000000 */
[----:B------:R-:W-:Y:S01]  /*11490*/  IMAD.MOV.U32 R28, RZ, RZ, 0x0 ;  /* 0x00000000ff1c7424 */ /* 0x000fe200078e00ff */
[----:B------:R-:W-:Y:S01]  /*114a0*/  MOV R34, RZ ;  /* 0x000000ff00227202 */ /* 0x000fe20000000f00 */
[----:B------:R-:W-:-:S03]  /*114b0*/  IMAD.MOV.U32 R29, RZ, RZ, 0x3fd80000 ;  /* 0x3fd80000ff1d7424 */ /* 0x000fc600078e00ff */
[----:B------:R-:W0:Y:S02]  /*114c0*/  MUFU.RSQ64H R35, R71 ;  /* 0x0000004700237308 */ /* 0x000e240000001c00 */
[----:B0-----:R-:W-:-:S08]  /*114d0*/  DMUL R30, R34, R34 ;  /* 0x00000022221e7228 */ /* 0x001fd00000000000 */
[----:B------:R-:W-:-:S08]  /*114e0*/  DFMA R30, R70, -R30, 1 ;  /* 0x3ff00000461e742b */ /* 0x000fd0000000081e */
[----:B------:R-:W-:Y:S02]  /*114f0*/  DFMA R28, R30, R28, 0.5 ;  /* 0x3fe000001e1c742b */ /* 0x000fe4000000001c */
[----:B------:R-:W-:-:S08]  /*11500*/  DMUL R30, R34, R30 ;  /* 0x0000001e221e7228 */ /* 0x000fd00000000000 */
[----:B------:R-:W-:-:S08]  /*11510*/  DFMA R30, R28, R30, R34 ;  /* 0x0000001e1c1e722b */ /* 0x000fd00000000022 */
[----:B------:R-:W-:Y:S02]  /*11520*/  DMUL R28, R70, R30 ;  /* 0x0000001e461c7228 */ /* 0x000fe40000000000 */
[----:B------:R-:W-:-:S06]  /*11530*/  VIADD R31, R31, 0xfff00000 ;  /* 0xfff000001f1f7836 */ /* 0x000fcc0000000000 */
[----:B------:R-:W-:-:S08]  /*11540*/  DFMA R70, R28, -R28, R70 ;  /* 0x8000001c1c46722b */ /* 0x000fd00000000046 */
[----:B------:R-:W-:-:S10]  /*11550*/  DFMA R28, R30, R70, R28 ;  /* 0x000000461e1c722b */ /* 0x000fd4000000001c */
[----:B------:R-:W-:Y:S01]  /*11560*/  IADD3 R29, PT, PT, R29, -0x3500000, RZ ;  /* 0xfcb000001d1d7810 */ /* 0x000fe20007ffe0ff */
[----:B------:R-:W-:Y:S06]  /*11570*/  BRA `(.L_x_237) ;  /* 0x0000000000047947 */ /* 0x000fec0003800000 */
.L_x_238:
[----:B------:R-:W-:-:S11]  /*11580*/  DADD R28, R34, R34 ;  /* 0x00000000221c7229 */ /* 0x000fd60000000022 */
.L_x_237:
[----:B------:R-:W-:Y:S05]  /*11590*/  BSYNC.RECONVERGENT B5 ;  /* 0x0000000000057941 */ /* 0x000fea0003800200 */
.L_x_235:
[----:B------:R-:W-:Y:S02]  /*115a0*/  IMAD.MOV.U32 R37, RZ, RZ, 0x0 ;  /* 0x00000000ff257424 */ /* 0x000fe400078e00ff */
[----:B------:R-:W-:Y:S02]  /*115b0*/  IMAD.MOV.U32 R5, RZ, RZ, R29 ;  /* 0x000000ffff057224 */ /* 0x000fe400078e001d */
[----:B------:R-:W-:Y:S05]  /*115c0*/  RET.REL.NODEC R36 `(_Z7run_simPdS_S_PiS0_S0_P17curandStateXORWOW) ;  /* 0xfffffee8248c7950 */ /* 0x000fea0003c3ffff */
        .weak           $__internal_4_$__cuda_sm20_rem_s64
        .type           $__internal_4_$__cuda_sm20_rem_s64,@function
        .size           $__internal_4_$__cuda_sm20_rem_s64,($_Z7run_simPdS_S_PiS0_S0_P17curandStateXORWOW$__internal_trig_reduction_slowpathd - $__internal_4_$__cuda_sm20_rem_s64)
$__internal_4_$__cuda_sm20_rem_s64:
[----:B------:R-:W0:Y:S01]  /*115d0*/  LDCU UR10, c[0x3][0xc8] ;  /* 0x00c01900ff0a77ac */ /* 0x000e220008000800 */
[----:B------:R-:W-:Y:S02]  /*115e0*/  UISETP.GE.AND UP0, UPT, UR8, URZ, UPT ;  /* 0x000000ff0800728c */ /* 0x000fe4000bf06270 */
[----:B0-----:R-:W-:-:S04]  /*115f0*/  UIADD3 UR4, UP1, UPT, URZ, -UR10, URZ ;  /* 0x8000000aff047290 */ /* 0x001fc8000ff3e0ff */
[----:B------:R-:W-:Y:S02]  /*11600*/  UIADD3.X UR5, UPT, UPT, URZ, ~UR8, URZ, UP1, !UPT ;  /* 0x80000008ff057290 */ /* 0x000fe40008ffe4ff */
[----:B------:R-:W-:Y:S02]  /*11610*/  USEL UR4, UR4, UR10, !UP0 ;  /* 0x0000000a04047287 */ /* 0x000fe4000c000000 */
[----:B------:R-:W-:-:S09]  /*11620*/  USEL UR5, UR5, UR8, !UP0 ;  /* 0x0000000805057287 */ /* 0x000fd2000c000000 */
[----:B------:R-:W0:Y:S08]  /*11630*/  I2F.U64.RP R3, UR4 ;  /* 0x0000000400037d12 */ /* 0x000e300008309000 */
[----:B0-----:R-:W0:Y:S02]  /*11640*/  MUFU.RCP R3, R3 ;  /* 0x0000000300037308 */ /* 0x001e240000001000 */
[----:B0-----:R-:W-:-:S06]  /*11650*/  VIADD R14, R3, 0x1ffffffe ;  /* 0x1ffffffe030e7836 */ /* 0x001fcc0000000000 */
[----:B------:R-:W0:Y:S02]  /*11660*/  F2I.U64.TRUNC R14, R14 ;  /* 0x0000000e000e7311 */ /* 0x000e24000020d800 */
[----:B0-----:R-:W-:-:S04]  /*11670*/  IMAD.WIDE.U32 R16, R14, UR4, RZ ;  /* 0x000000040e107c25 */ /* 0x001fc8000f8e00ff */
[C---:B------:R-:W-:Y:S01]  /*11680*/  IMAD R5, R14.reuse, UR5, R17 ;  /* 0x000000050e057c24 */ /* 0x040fe2000f8e0211 */
[----:B------:R-:W-:Y:S01]  /*11690*/  IADD3 R23, P0, PT, RZ, -R16, RZ ;  /* 0x80000010ff177210 */ /* 0x000fe20007f1e0ff */
[----:B------:R-:W-:Y:S02]  /*116a0*/  IMAD.MOV.U32 R17, RZ, RZ, R14 ;  /* 0x000000ffff117224 */ /* 0x000fe400078e000e */
[----:B------:R-:W-:Y:S02]  /*116b0*/  IMAD R5, R15, UR4, R5 ;  /* 0x000000040f057c24 */ /* 0x000fe4000f8e0205 */
        /* <DEDUP_REMOVED lines=8> */
[----:B------:R-:W-:-:S03]  /*11740*/  IMAD.WIDE.U32 R14, R17, UR4, RZ ;  /* 0x00000004110e7c25 */ /* 0x000fc6000f8e00ff */
[----:B------:R-:W-:Y:S01]  /*11750*/  IADD3.X R3, PT, PT, RZ, RZ, R3, P2, P1 ;  /* 0x000000ffff037210 */ /* 0x000fe200017e2403 */
[----:B------:R-:W-:Y:S01]  /*11760*/  IMAD R16, R17, UR5, R15 ;  /* 0x0000000511107c24 */ /* 0x000fe2000f8e020f */
[----:B------:R-:W-:Y:S02]  /*11770*/  IADD3 R23, P0, PT, RZ, -R14, RZ ;  /* 0x8000000eff177210 */ /* 0x000fe40007f1e0ff */
[----:B------:R-:W-:Y:S01]  /*11780*/  ISETP.GE.AND P1, PT, R19, RZ, PT ;  /* 0x000000ff1300720c */ /* 0x000fe20003f26270 */
[----:B------:R-:W-:Y:S01]  /*11790*/  IMAD R5, R3, UR4, R16 ;  /* 0x0000000403057c24 */ /* 0x000fe2000f8e0210 */
[----:B------:R-:W-:Y:S01]  /*117a0*/  IADD3 R15, P4, PT, RZ, -R18, RZ ;  /* 0x80000012ff0f7210 */ /* 0x000fe20007f9e0ff */
[----:B------:R-:W-:-:S03]  /*117b0*/  IMAD.HI.U32 R16, R17, R23, RZ ;  /* 0x0000001711107227 */ /* 0x000fc600078e00ff */
[----:B------:R-:W-:Y:S01]  /*117c0*/  SEL R18, R15, R18, !P1 ;  /* 0x000000120f127207 */ /* 0x000fe20004800000 */
[----:B------:R-:W-:Y:S01]  /*117d0*/  IMAD.X R14, RZ, RZ, ~R5, P0 ;  /* 0x000000ffff0e7224 */ /* 0x000fe200000e0e05 */
[-C--:B------:R-:W-:Y:S01]  /*117e0*/  IADD3.X R22, PT, PT, RZ, ~R19.reuse, RZ, P4, !PT ;  /* 0x80000013ff167210 */ /* 0x080fe200027fe4ff */
[----:B------:R-:W-:Y:S02]  /*117f0*/  IMAD.MOV.U32 R15, RZ, RZ, RZ ;  /* 0x000000ffff0f7224 */ /* 0x000fe400078e00ff */
[----:B------:R-:W-:Y:S01]  /*11800*/  IMAD.WIDE.U32 R16, P0, R17, R14, R16 ;  /* 0x0000000e11107225 */ /* 0x000fe20007800010 */
[----:B------:R-:W-:-:S03]  /*11810*/  SEL R22, R22, R19, !P1 ;  /* 0x0000001316167207 */ /* 0x000fc60004800000 */
[----:B------:R-:W-:-:S04]  /*11820*/  IMAD.HI.U32 R5, P2, R3, R23, R16 ;  /* 0x0000001703057227 */ /* 0x000fc80007840010 */
[CC--:B------:R-:W-:Y:S02]  /*11830*/  IMAD R16, R3.reuse, R14.reuse, RZ ;  /* 0x0000000e03107224 */ /* 0x0c0fe400078e02ff */
[----:B------:R-:W-:-:S03]  /*11840*/  IMAD.HI.U32 R14, R3, R14, RZ ;  /* 0x0000000e030e7227 */ /* 0x000fc600078e00ff */
[----:B------:R-:W-:Y:S01]  /*11850*/  IADD3 R5, P3, PT, R16, R5, RZ ;  /* 0x0000000510057210 */ /* 0x000fe20007f7e0ff */
[----:B------:R-:W-:-:S04]  /*11860*/  IMAD.X R3, R14, 0x1, R3, P0 ;  /* 0x000000010e037824 */ /* 0x000fc800000e0603 */
[----:B------:R-:W-:Y:S01]  /*11870*/  IMAD.HI.U32 R14, R5, R18, RZ ;  /* 0x00000012050e7227 */ /* 0x000fe200078e00ff */
[----:B------:R-:W-:-:S03]  /*11880*/  IADD3.X R3, PT, PT, RZ, RZ, R3, P3, P2 ;  /* 0x000000ffff037210 */ /* 0x000fc60001fe4403 */
[----:B------:R-:W-:-:S04]  /*11890*/  IMAD.WIDE.U32 R14, R5, R22, R14 ;  /* 0x00000016050e7225 */ /* 0x000fc800078e000e */
[C---:B------:R-:W-:Y:S02]  /*118a0*/  IMAD R16, R3.reuse, R22, RZ ;  /* 0x0000001603107224 */ /* 0x040fe400078e02ff */
[----:B------:R-:W-:-:S04]  /*118b0*/  IMAD.HI.U32 R5, P0, R3, R18, R14 ;  /* 0x0000001203057227 */ /* 0x000fc8000780000e */
[----:B------:R-:W-:Y:S01]  /*118c0*/  IMAD.HI.U32 R3, R3, R22, RZ ;  /* 0x0000001603037227 */ /* 0x000fe200078e00ff */
[----:B------:R-:W-:-:S03]  /*118d0*/  IADD3 R5, P2, PT, R16, R5, RZ ;  /* 0x0000000510057210 */ /* 0x000fc60007f5e0ff */
[----:B------:R-:W-:Y:S02]  /*118e0*/  IMAD.X R3, RZ, RZ, R3, P0 ;  /* 0x000000ffff037224 */ /* 0x000fe400000e0603 */
[----:B------:R-:W-:-:S03]  /*118f0*/  IMAD.WIDE.U32 R14, R5, UR4, RZ ;  /* 0x00000004050e7c25 */ /* 0x000fc6000f8e00ff */
[----:B------:R-:W-:Y:S01]  /*11900*/  IADD3.X R3, PT, PT, RZ, R3, RZ, P2, !PT ;  /* 0x00000003ff037210 */ /* 0x000fe200017fe4ff */
[----:B------:R-:W-:Y:S01]  /*11910*/  IMAD R16, R5, UR5, R15 ;  /* 0x0000000505107c24 */ /* 0x000fe2000f8e020f */
[----:B------:R-:W-:-:S03]  /*11920*/  IADD3 R15, P2, PT, -R14, R18, RZ ;  /* 0x000000120e0f7210 */ /* 0x000fc60007f5e1ff */
[----:B------:R-:W-:Y:S01]  /*11930*/  IMAD R3, R3, UR4, R16 ;  /* 0x0000000403037c24 */ /* 0x000fe2000f8e0210 */
[----:B------:R-:W-:-:S03]  /*11940*/  ISETP.GE.U32.AND P0, PT, R15, UR4, PT ;  /* 0x000000040f007c0c */ /* 0x000fc6000bf06070 */
[----:B------:R-:W-:Y:S01]  /*11950*/  IMAD.X R14, R22, 0x1, ~R3, P2 ;  /* 0x00000001160e7824 */ /* 0x000fe200010e0e03 */
[----:B------:R-:W-:-:S04]  /*11960*/  IADD3 R16, P2, PT, R15, -UR4, RZ ;  /* 0x800000040f107c10 */ /* 0x000fc8000ff5e0ff */
[C---:B------:R-:W-:Y:S02]  /*11970*/  ISETP.GE.U32.AND.EX P0, PT, R14.reuse, UR5, PT, P0 ;  /* 0x000000050e007c0c */ /* 0x040fe4000bf06100 */
[----:B------:R-:W-:Y:S02]  /*11980*/  IADD3.X R5, PT, PT, R14, ~UR5, RZ, P2, !PT ;  /* 0x800000050e057c10 */ /* 0x000fe400097fe4ff */
[----:B------:R-:W-:Y:S02]  /*11990*/  SEL R16, R16, R15, P0 ;  /* 0x0000000f10107207 */ /* 0x000fe40000000000 */
[----:B------:R-:W-:Y:S02]  /*119a0*/  SEL R5, R5, R14, P0 ;  /* 0x0000000e05057207 */ /* 0x000fe40000000000 */
[C---:B------:R-:W-:Y:S02]  /*119b0*/  ISETP.GE.U32.AND P0, PT, R16.reuse, UR4, PT ;  /* 0x0000000410007c0c */ /* 0x040fe4000bf06070 */
[----:B------:R-:W-:-:S02]  /*119c0*/  IADD3 R3, P2, PT, R16, -UR4, RZ ;  /* 0x8000000410037c10 */ /* 0x000fc4000ff5e0ff */
[C---:B------:R-:W-:Y:S02]  /*119d0*/  ISETP.GE.U32.AND.EX P0, PT, R5.reuse, UR5, PT, P0 ;  /* 0x0000000505007c0c */ /* 0x040fe4000bf06100 */
[----:B------:R-:W-:Y:S02]  /*119e0*/  IADD3.X R14, PT, PT, R5, ~UR5, RZ, P2, !PT ;  /* 0x80000005050e7c10 */ /* 0x000fe400097fe4ff */
[----:B------:R-:W-:Y:S02]  /*119f0*/  SEL R3, R3, R16, P0 ;  /* 0x0000001003037207 */ /* 0x000fe40000000000 */
[----:B------:R-:W-:Y:S02]  /*11a00*/  SEL R14, R14, R5, P0 ;  /* 0x000000050e0e7207 */ /* 0x000fe40000000000 */
[----:B------:R-:W-:Y:S02]  /*11a10*/  IADD3 R16, P2, PT, RZ, -R3, RZ ;  /* 0x80000003ff107210 */ /* 0x000fe40007f5e0ff */
[----:B------:R-:W-:-:S02]  /*11a20*/  ISETP.NE.U32.AND P0, PT, RZ, UR10, PT ;  /* 0x0000000aff007c0c */ /* 0x000fc4000bf05070 */
[----:B------:R-:W-:Y:S01]  /*11a30*/  SEL R3, R16, R3, !P1 ;  /* 0x0000000310037207 */ /* 0x000fe20004800000 */
[----:B------:R-:W-:Y:S01]  /*11a40*/  IMAD.X R5, RZ, RZ, ~R14, P2 ;  /* 0x000000ffff057224 */ /* 0x000fe200010e0e0e */
[----:B------:R-:W-:-:S04]  /*11a50*/  ISETP.NE.AND.EX P0, PT, RZ, UR8, PT, P0 ;  /* 0x00000008ff007c0c */ /* 0x000fc8000bf05300 */
[----:B------:R-:W-:Y:S01]  /*11a60*/  SEL R14, R5, R14, !P1 ;  /* 0x0000000e050e7207 */ /* 0x000fe20004800000 */
[----:B------:R-:W-:Y:S01]  /*11a70*/  IMAD.MOV.U32 R5, RZ, RZ, 0x0 ;  /* 0x00000000ff057424 */ /* 0x000fe200078e00ff */
[----:B------:R-:W-:Y:S02]  /*11a80*/  SEL R3, R3, 0xffffffff, P0 ;  /* 0xffffffff03037807 */ /* 0x000fe40000000000 */
[----:B------:R-:W-:Y:S01]  /*11a90*/  SEL R14, R14, 0xffffffff, P0 ;  /* 0xffffffff0e0e7807 */ /* 0x000fe20000000000 */
[----:B------:R-:W-:Y:S06]  /*11aa0*/  RET.REL.NODEC R4 `(_Z7run_simPdS_S_PiS0_S0_P17curandStateXORWOW) ;  /* 0xfffffee404547950 */ /* 0x000fec0003c3ffff */
        .type           $_Z7run_simPdS_S_PiS0_S0_P17curandStateXORWOW$__internal_trig_reduction_slowpathd,@function
        .size           $_Z7run_simPdS_S_PiS0_S0_P17curandStateXORWOW$__internal_trig_reduction_slowpathd,(.L_x_261 - $_Z7run_simPdS_S_PiS0_S0_P17curandStateXORWOW$__internal_trig_reduction_slowpathd)
$_Z7run_simPdS_S_PiS0_S0_P17curandStateXORWOW$__internal_trig_reduction_slowpathd:
[--C-:B------:R-:W-:Y:S01]  /*11ab0*/  SHF.R.U32.HI R32, RZ, 0x14, R38.reuse ;  /* 0x00000014ff207819 */ /* 0x100fe20000011626 */
[----:B------:R-:W-:Y:S01]  /*11ac0*/  IMAD.MOV.U32 R34, RZ, RZ, R38 ;  /* 0x000000ffff227224 */ /* 0x000fe200078e0026 */
[----:B------:R-:W-:Y:S01]  /*11ad0*/  MOV R30, R29 ;  /* 0x0000001d001e7202 */ /* 0x000fe20000000f00 */
[----:B------:R-:W-:Y:S01]  /*11ae0*/  IMAD.MOV.U32 R31, RZ, RZ, RZ ;  /* 0x000000ffff1f7224 */ /* 0x000fe200078e00ff */
[----:B------:R-:W-:-:S04]  /*11af0*/  LOP3.LUT R28, R32, 0x7ff, RZ, 0xc0, !PT ;  /* 0x000007ff201c7812 */ /* 0x000fc800078ec0ff */
[----:B------:R-:W-:-:S13]  /*11b00*/  ISETP.NE.AND P1, PT, R28, 0x7ff, PT ;  /* 0x000007ff1c00780c */ /* 0x000fda0003f25270 */
[----:B------:R-:W-:Y:S05]  /*11b10*/  @!P1 BRA `(.L_x_239) ;  /* 0x0000000800549947 */ /* 0x000fea0003800000 */
[----:B------:R-:W-:Y:S01]  /*11b20*/  VIADD R29, R28, 0xfffffc00 ;  /* 0xfffffc001c1d7836 */ /* 0x000fe20000000000 */
[----:B------:R-:W-:Y:S01]  /*11b30*/  BSSY.RECONVERGENT B0, `(.L_x_240) ;  /* 0x0000032000007945 */ /* 0x000fe20003800200 */
[----:B------:R-:W-:-:S03]  /*11b40*/  CS2R R36, SRZ ;  /* 0x0000000000247805 */ /* 0x000fc6000001ff00 */
[----:B------:R-:W-:Y:S02]  /*11b50*/  SHF.R.U32.HI R28, RZ, 0x6, R29 ;  /* 0x00000006ff1c7819 */ /* 0x000fe4000001161d */
[----:B------:R-:W-:Y:S02]  /*11b60*/  ISETP.GE.U32.AND P1, PT, R29, 0x80, PT ;  /* 0x000000801d00780c */ /* 0x000fe40003f26070 */
[C---:B------:R-:W-:Y:S02]  /*11b70*/  IADD3 R33, PT, PT, -R28.reuse, 0x13, RZ ;  /* 0x000000131c217810 */ /* 0x040fe40007ffe1ff */
[----:B------:R-:W-:Y:S02]  /*11b80*/  IADD3 R29, PT, PT, -R28, 0xf, RZ ;  /* 0x0000000f1c1d7810 */ /* 0x000fe40007ffe1ff */
[----:B------:R-:W-:-:S04]  /*11b90*/  SEL R33, R33, 0x12, P1 ;  /* 0x0000001221217807 */ /* 0x000fc80000800000 */
[----:B------:R-:W-:-:S13]  /*11ba0*/  ISETP.GE.AND P1, PT, R29, R33, PT ;  /* 0x000000211d00720c */ /* 0x000fda0003f26270 */
[----:B------:R-:W-:Y:S05]  /*11bb0*/  @P1 BRA `(.L_x_241) ;  /* 0x0000000000a41947 */ /* 0x000fea0003800000 */
[----:B------:R-:W0:Y:S01]  /*11bc0*/  LDC.64 R78, c[0x0][0x358] ;  /* 0x0000d600ff4e7b82 */ /* 0x000e220000000a00 */
[C---:B------:R-:W-:Y:S01]  /*11bd0*/  SHF.L.U64.HI R35, R30.reuse, 0xb, R34 ;  /* 0x0000000b1e237819 */ /* 0x040fe20000010222 */
[----:B------:R-:W-:Y:S01]  /*11be0*/  BSSY.RECONVERGENT B2, `(.L_x_242) ;  /* 0x0000025000027945 */ /* 0x000fe20003800200 */
[----:B------:R-:W-:Y:S01]  /*11bf0*/  SHF.L.U32 R34, R30, 0xb, RZ ;  /* 0x0000000b1e227819 */ /* 0x000fe200000006ff */
[----:B------:R-:W-:Y:S01]  /*11c00*/  IMAD.MOV.U32 R30, RZ, RZ, RZ ;  /* 0x000000ffff1e7224 */ /* 0x000fe200078e00ff */
[----:B------:R-:W-:Y:S02]  /*11c10*/  LOP3.LUT R35, R35, 0x80000000, RZ, 0xfc, !PT ;  /* 0x8000000023237812 */ /* 0x000fe400078efcff */
[----:B------:R-:W-:Y:S02]  /*11c20*/  CS2R R36, SRZ ;  /* 0x0000000000247805 */ /* 0x000fe4000001ff00 */
[----:B------:R-:W-:-:S07]  /*11c30*/  IADD3 R31, PT, PT, RZ, -R28, -R33 ;  /* 0x8000001cff1f7210 */ /* 0x000fce0007ffe821 */
.L_x_243:
[----:B------:R-:W1:Y:S01]  /*11c40*/  LDC.64 R80, c[0x4][0x40] ;  /* 0x01001000ff507b82 */ /* 0x000e620000000a00 */
[----:B0-----:R-:W-:Y:S02]  /*11c50*/  R2UR UR8, R78 ;  /* 0x000000004e0872ca */ /* 0x001fe400000e0000 */
[----:B------:R-:W-:Y:S01]  /*11c60*/  R2UR UR9, R79 ;  /* 0x000000004f0972ca */ /* 0x000fe200000e0000 */
[----:B-1----:R-:W-:-:S12]  /*11c70*/  IMAD.WIDE R80, R29, 0x8, R80 ;  /* 0x000000081d507825 */ /* 0x002fd800078e0250 */
[----:B------:R-:W2:Y:S01]  /*11c80*/  LDG.E.64.CONSTANT R80, desc[UR8][R80.64] ;  /* 0x0000000850507981 */ /* 0x000ea2000c1e9b00 */
[----:B------:R-:W-:Y:S02]  /*11c90*/  IMAD.MOV.U32 R82, RZ, RZ, R36 ;  /* 0x000000ffff527224 */ /* 0x000fe400078e0024 */
[----:B------:R-:W-:Y:S02]  /*11ca0*/  IMAD.MOV.U32 R83, RZ, RZ, R37 ;  /* 0x000000ffff537224 */ /* 0x000fe400078e0025 */
[----:B------:R-:W-:Y:S02]  /*11cb0*/  VIADD R31, R31, 0x1 ;  /* 0x000000011f1f7836 */ /* 0x000fe40000000000 */
[----:B------:R-:W-:Y:S02]  /*11cc0*/  VIADD R29, R29, 0x1 ;  /* 0x000000011d1d7836 */ /* 0x000fe40000000000 */
[----:B--2---:R-:W-:-:S04]  /*11cd0*/  IMAD.WIDE.U32 R82, P4, R80, R34, R82 ;  /* 0x0000002250527225 */ /* 0x004fc80007880052 */
[-C--:B------:R-:W-:Y:S02]  /*11ce0*/  IMAD R36, R80, R35.reuse, RZ ;  /* 0x0000002350247224 */ /* 0x080fe400078e02ff */
[C---:B------:R-:W-:Y:S02]  /*11cf0*/  IMAD R37, R81.reuse, R34, RZ ;  /* 0x0000002251257224 */ /* 0x040fe400078e02ff */
[----:B------:R-:W-:Y:S01]  /*11d00*/  IMAD R71, R81, R35, RZ ;  /* 0x0000002351477224 */ /* 0x000fe200078e02ff */
[----:B------:R-:W-:-:S04]  /*11d10*/  IADD3 R36, P1, PT, R36, R83, RZ ;  /* 0x0000005324247210 */ /* 0x000fc80007f3e0ff */
[----:B------:R-:W-:Y:S01]  /*11d20*/  IADD3 R83, P2, PT, R37, R36, RZ ;  /* 0x0000002425537210 */ /* 0x000fe20007f5e0ff */
[----:B------:R-:W-:Y:S01]  /*11d30*/  IMAD.HI.U32 R37, R80, R35, RZ ;  /* 0x0000002350257227 */ /* 0x000fe200078e00ff */
[----:B------:R-:W-:-:S03]  /*11d40*/  LEA R36, R30, R1, 0x3 ;  /* 0x000000011e247211 */ /* 0x000fc600078e18ff */
[----:B------:R-:W-:Y:S02]  /*11d50*/  IMAD.X R37, RZ, RZ, R37, P4 ;  /* 0x000000ffff257224 */ /* 0x000fe400020e0625 */
[----:B------:R0:W-:Y:S01]  /*11d60*/  STL.64 [R36], R82 ;  /* 0x0000005224007387 */ /* 0x0001e20000100a00 */
[----:B------:R-:W-:Y:S02]  /*11d70*/  VIADD R30, R30, 0x1 ;  /* 0x000000011e1e7836 */ /* 0x000fe40000000000 */
[----:B0-----:R-:W-:-:S05]  /*11d80*/  IMAD.HI.U32 R36, R81, R34, RZ ;  /* 0x0000002251247227 */ /* 0x001fca00078e00ff */
[----:B------:R-:W-:Y:S01]  /*11d90*/  IADD3.X R37, P1, PT, R36, R37, RZ, P1, !PT ;  /* 0x0000002524257210 */ /* 0x000fe20000f3e4ff */
[----:B------:R-:W-:-:S03]  /*11da0*/  IMAD.HI.U32 R36, R81, R35, RZ ;  /* 0x0000002351247227 */ /* 0x000fc600078e00ff */
[----:B------:R-:W-:Y:S01]  /*11db0*/  IADD3.X R37, P2, PT, R71, R37, RZ, P2, !PT ;  /* 0x0000002547257210 */ /* 0x000fe2000175e4ff */
[----:B------:R-:W-:Y:S01]  /*11dc0*/  IMAD.X R36, RZ, RZ, R36, P1 ;  /* 0x000000ffff247224 */ /* 0x000fe200008e0624 */
[----:B------:R-:W-:-:S04]  /*11dd0*/  ISETP.NE.AND P1, PT, R31, -0xf, PT ;  /* 0xfffffff11f00780c */ /* 0x000fc80003f25270 */
[----:B------:R-:W-:-:S04]  /*11de0*/  IADD3.X R36, PT, PT, RZ, R36, RZ, P2, !PT ;  /* 0x00000024ff247210 */ /* 0x000fc800017fe4ff */
[----:B------:R-:W-:-:S04]  /*11df0*/  LOP3.LUT R37, R37, R36, RZ, 0x3c, !PT ;  /* 0x0000002425257212 */ /* 0x000fc800078e3cff */
[----:B------:R-:W-:-:S04]  /*11e00*/  LOP3.LUT R36, R37, R36, RZ, 0x3c, !PT ;  /* 0x0000002425247212 */ /* 0x000fc800078e3cff */
[----:B------:R-:W-:Y:S01]  /*11e10*/  LOP3.LUT R37, R37, R36, RZ, 0x3c, !PT ;  /* 0x0000002425257212 */ /* 0x000fe200078e3cff */
[----:B------:R-:W-:Y:S06]  /*11e20*/  @P1 BRA `(.L_x_243) ;  /* 0xfffffffc00841947 */ /* 0x000fec000383ffff */
[----:B------:R-:W-:Y:S05]  /*11e30*/  BSYNC.RECONVERGENT B2 ;  /* 0x0000000000027941 */ /* 0x000fea0003800200 */
.L_x_242:
[----:B------:R-:W-:-:S07]  /*11e40*/  IMAD.MOV.U32 R29, RZ, RZ, R33 ;  /* 0x000000ffff1d7224 */ /* 0x000fce00078e0021 */
.L_x_241:
[----:B------:R-:W-:Y:S05]  /*11e50*/  BSYNC.RECONVERGENT B0 ;  /* 0x0000000000007941 */ /* 0x000fea0003800200 */
.L_x_240:
[----:B------:R-:W-:Y:S02]  /*11e60*/  LOP3.LUT P1, R71, R32, 0x3f, RZ, 0xc0, !PT ;  /* 0x0000003f20477812 */ /* 0x000fe4000782c0ff */
[----:B------:R-:W-:-:S05]  /*11e70*/  IADD3 R28, PT, PT, R28, R29, RZ ;  /* 0x0000001d1c1c7210 */ /* 0x000fca0007ffe0ff */
[----:B------:R-:W-:-:S05]  /*11e80*/  IMAD.U32 R28, R28, 0x8, R1 ;  /* 0x000000081c1c7824 */ /* 0x000fca00078e0001 */
[----:B------:R0:W-:Y:S04]  /*11e90*/  STL.64 [R28+-0x78], R36 ;  /* 0xffff88241c007387 */ /* 0x0001e80000100a00 */
[----:B------:R-:W2:Y:S04]  /*11ea0*/  @P1 LDL.64 R32, [R1+0x8] ;  /* 0x0000080001201983 */ /* 0x000ea80000100a00 */
[----:B------:R-:W3:Y:S04]  /*11eb0*/  LDL.64 R30, [R1+0x18] ;  /* 0x00001800011e7983 */ /* 0x000ee80000100a00 */
[----:B0-----:R-:W4:Y:S01]  /*11ec0*/  LDL.64 R28, [R1+0x10] ;  /* 0x00001000011c7983 */ /* 0x001f220000100a00 */
[----:B------:R-:W-:Y:S01]  /*11ed0*/  BSSY.RECONVERGENT B0, `(.L_x_244) ;  /* 0x0000035000007945 */ /* 0x000fe20003800200 */
[----:B--2---:R-:W-:-:S02]  /*11ee0*/  @P1 SHF.R.U64 R34, R32, 0x1, R33 ;  /* 0x0000000120221819 */ /* 0x004fc40000001221 */
[----:B------:R-:W-:Y:S02]  /*11ef0*/  @P1 SHF.R.U32.HI R32, RZ, 0x1, R33 ;  /* 0x00000001ff201819 */ /* 0x000fe40000011621 */
[----:B------:R-:W-:-:S04]  /*11f00*/  @P1 LOP3.LUT R33, R71, 0x3f, RZ, 0x3c, !PT ;  /* 0x0000003f47211812 */ /* 0x000fc800078e3cff */
[--C-:B------:R-:W-:Y:S02]  /*11f10*/  @P1 SHF.R.U64 R34, R34, R33, R32.reuse ;  /* 0x0000002122221219 */ /* 0x100fe40000001220 */
[CC--:B----4-:R-:W-:Y:S02]  /*11f20*/  @P1 SHF.L.U32 R35, R28.reuse, R71.reuse, RZ ;  /* 0x000000471c231219 */ /* 0x0d0fe400000006ff */
[C-C-:B------:R-:W-:Y:S02]  /*11f30*/  @P1 SHF.R.U64 R36, R28.reuse, 0x1, R29.reuse ;  /* 0x000000011c241819 */ /* 0x140fe4000000121d */
[----:B------:R-:W-:Y:S02]  /*11f40*/  @P1 SHF.L.U64.HI R37, R28, R71, R29 ;  /* 0x000000471c251219 */ /* 0x000fe4000001021d */
[----:B------:R-:W-:Y:S02]  /*11f50*/  @P1 LOP3.LUT R28, R35, R34, RZ, 0xfc, !PT ;  /* 0x00000022231c1212 */ /* 0x000fe400078efcff */
[----:B------:R-:W-:-:S02]  /*11f60*/  @P1 SHF.R.U32.HI R32, RZ, R33, R32 ;  /* 0x00000021ff201219 */ /* 0x000fc40000011620 */
[----:B------:R-:W-:Y:S02]  /*11f70*/  @P1 SHF.R.U32.HI R34, RZ, 0x1, R29 ;  /* 0x00000001ff221819 */ /* 0x000fe4000001161d */
[----:B------:R-:W-:Y:S02]  /*11f80*/  @P1 LOP3.LUT R29, R37, R32, RZ, 0xfc, !PT ;  /* 0x00000020251d1212 */ /* 0x000fe400078efcff */
[--C-:B------:R-:W-:Y:S02]  /*11f90*/  @P1 SHF.R.U64 R36, R36, R33, R34.reuse ;  /* 0x0000002124241219 */ /* 0x100fe40000001222 */
[CC--:B---3--:R-:W-:Y:S02]  /*11fa0*/  @P1 SHF.L.U32 R32, R30.reuse, R71.reuse, RZ ;  /* 0x000000471e201219 */ /* 0x0c8fe400000006ff */
[----:B------:R-:W-:Y:S02]  /*11fb0*/  @P1 SHF.L.U64.HI R71, R30, R71, R31 ;  /* 0x000000471e471219 */ /* 0x000fe4000001021f */
[----:B------:R-:W-:Y:S01]  /*11fc0*/  @P1 LOP3.LUT R30, R32, R36, RZ, 0xfc, !PT ;  /* 0x00000024201e1212 */ /* 0x000fe200078efcff */
[----:B------:R-:W-:Y:S01]  /*11fd0*/  IMAD.SHL.U32 R32, R28, 0x4, RZ ;  /* 0x000000041c207824 */ /* 0x000fe200078e00ff */
[----:B------:R-:W-:-:S02]  /*11fe0*/  @P1 SHF.R.U32.HI R33, RZ, R33, R34 ;  /* 0x00000021ff211219 */ /* 0x000fc40000011622 */
[----:B------:R-:W-:Y:S02]  /*11ff0*/  SHF.L.U64.HI R28, R28, 0x2, R29 ;  /* 0x000000021c1c7819 */ /* 0x000fe4000001021d */
[----:B------:R-:W-:Y:S02]  /*12000*/  @P1 LOP3.LUT R31, R71, R33, RZ, 0xfc, !PT ;  /* 0x00000021471f1212 */ /* 0x000fe400078efcff */
[----:B------:R-:W-:Y:S02]  /*12010*/  SHF.L.W.U32.HI R29, R29, 0x2, R30 ;  /* 0x000000021d1d7819 */ /* 0x000fe40000010e1e */
[----:B------:R-:W-:Y:S02]  /*12020*/  IADD3 RZ, P1, PT, RZ, -R32, RZ ;  /* 0x80000020ffff7210 */ /* 0x000fe40007f3e0ff */
[----:B------:R-:W-:Y:S02]  /*12030*/  LOP3.LUT R33, RZ, R28, RZ, 0x33, !PT ;  /* 0x0000001cff217212 */ /* 0x000fe400078e33ff */
[----:B------:R-:W-:-:S02]  /*12040*/  SHF.L.W.U32.HI R34, R30, 0x2, R31 ;  /* 0x000000021e227819 */ /* 0x000fc40000010e1f */
[----:B------:R-:W-:Y:S02]  /*12050*/  LOP3.LUT R35, RZ, R29, RZ, 0x33, !PT ;  /* 0x0000001dff237212 */ /* 0x000fe400078e33ff */
[----:B------:R-:W-:Y:S02]  /*12060*/  IADD3.X R33, P1, PT, RZ, R33, RZ, P1, !PT ;  /* 0x00000021ff217210 */ /* 0x000fe40000f3e4ff */
[----:B------:R-:W-:Y:S02]  /*12070*/  LOP3.LUT R30, RZ, R34, RZ, 0x33, !PT ;  /* 0x00000022ff1e7212 */ /* 0x000fe400078e33ff */
[----:B------:R-:W-:Y:S02]  /*12080*/  IADD3.X R35, P2, PT, RZ, R35, RZ, P1, !PT ;  /* 0x00000023ff237210 */ /* 0x000fe40000f5e4ff */
[----:B------:R-:W-:-:S03]  /*12090*/  ISETP.GT.U32.AND P4, PT, R29, -0x1, PT ;  /* 0xffffffff1d00780c */ /* 0x000fc60003f84070 */
[----:B------:R-:W-:Y:S01]  /*120a0*/  IMAD.X R30, RZ, RZ, R30, P2 ;  /* 0x000000ffff1e7224 */ /* 0x000fe200010e061e */
[----:B------:R-:W-:-:S04]  /*120b0*/  ISETP.GT.AND.EX P1, PT, R34, -0x1, PT, P4 ;  /* 0xffffffff2200780c */ /* 0x000fc80003f24340 */
[----:B------:R-:W-:Y:S02]  /*120c0*/  SEL R30, R34, R30, P1 ;  /* 0x0000001e221e7207 */ /* 0x000fe40000800000 */
[----:B------:R-:W-:Y:S02]  /*120d0*/  SEL R29, R29, R35, P1 ;  /* 0x000000231d1d7207 */ /* 0x000fe40000800000 */
[----:B------:R-:W-:-:S04]  /*120e0*/  ISETP.NE.U32.AND P2, PT, R30, RZ, PT ;  /* 0x000000ff1e00720c */ /* 0x000fc80003f45070 */
[----:B------:R-:W-:-:S06]  /*120f0*/  SEL R35, R29, R30, !P2 ;  /* 0x0000001e1d237207 */ /* 0x000fcc0005000000 */
[----:B------:R-:W0:Y:S02]  /*12100*/  FLO.U32 R35, R35 ;  /* 0x0000002300237300 */ /* 0x000e2400000e0000 */
[C---:B0-----:R-:W-:Y:S02]  /*12110*/  IADD3 R36, PT, PT, -R35.reuse, 0x1f, RZ ;  /* 0x0000001f23247810 */ /* 0x041fe40007ffe1ff */
[----:B------:R-:W-:Y:S02]  /*12120*/  IADD3 R35, PT, PT, -R35, 0x3f, RZ ;  /* 0x0000003f23237810 */ /* 0x000fe40007ffe1ff */
[----:B------:R-:W-:-:S04]  /*12130*/  @P2 IADD3 R35, PT, PT, R36, RZ, RZ ;  /* 0x000000ff24232210 */ /* 0x000fc80007ffe0ff */
[----:B------:R-:W-:Y:S01]  /*12140*/  ISETP.NE.AND P2, PT, R35, RZ, PT ;  /* 0x000000ff2300720c */ /* 0x000fe20003f45270 */
[----:B------:R-:W-:Y:S01]  /*12150*/  @!P1 IMAD.MOV R32, RZ, RZ, -R32 ;  /* 0x000000ffff209224 */ /* 0x000fe200078e0a20 */
[----:B------:R-:W-:-:S11]  /*12160*/  SEL R33, R28, R33, P1 ;  /* 0x000000211c217207 */ /* 0x000fd60000800000 */
[----:B------:R-:W-:Y:S05]  /*12170*/  @!P2 BRA `(.L_x_245) ;  /* 0x000000000028a947 */ /* 0x000fea0003800000 */
[----:B------:R-:W-:Y:S02]  /*12180*/  LOP3.LUT R28, R35, 0x3f, RZ, 0xc0, !PT ;  /* 0x0000003f231c7812 */ /* 0x000fe400078ec0ff */
[--C-:B------:R-:W-:Y:S02]  /*12190*/  SHF.R.U64 R32, R32, 0x1, R33.reuse ;  /* 0x0000000120207819 */ /* 0x100fe40000001221 */
[CC--:B------:R-:W-:Y:S02]  /*121a0*/  SHF.L.U64.HI R30, R29.reuse, R28.reuse, R30 ;  /* 0x0000001c1d1e7219 */ /* 0x0c0fe4000001021e */
[----:B------:R-:W-:Y:S02]  /*121b0*/  SHF.L.U32 R29, R29, R28, RZ ;  /* 0x0000001c1d1d7219 */ /* 0x000fe400000006ff */
[----:B------:R-:W-:Y:S02]  /*121c0*/  SHF.R.U32.HI R33, RZ, 0x1, R33 ;  /* 0x00000001ff217819 */ /* 0x000fe40000011621 */
[----:B------:R-:W-:-:S04]  /*121d0*/  LOP3.LUT R28, R35, 0x3f, RZ, 0xc, !PT ;  /* 0x0000003f231c7812 */ /* 0x000fc800078e0cff */
[-CC-:B------:R-:W-:Y:S02]  /*121e0*/  SHF.R.U64 R32, R32, R28.reuse, R33.reuse ;  /* 0x0000001c20207219 */ /* 0x180fe40000001221 */
[----:B------:R-:W-:Y:S02]  /*121f0*/  SHF.R.U32.HI R28, RZ, R28, R33 ;  /* 0x0000001cff1c7219 */ /* 0x000fe40000011621 */
[----:B------:R-:W-:Y:S02]  /*12200*/  LOP3.LUT R29, R29, R32, RZ, 0xfc, !PT ;  /* 0x000000201d1d7212 */ /* 0x000fe400078efcff */
[----:B------:R-:W-:-:S07]  /*12210*/  LOP3.LUT R30, R30, R28, RZ, 0xfc, !PT ;  /* 0x0000001c1e1e7212 */ /* 0x000fce00078efcff */
.L_x_245:
[----:B------:R-:W-:Y:S05]  /*12220*/  BSYNC.RECONVERGENT B0 ;  /* 0x0000000000007941 */ /* 0x000fea0003800200 */
.L_x_244:
[----:B------:R-:W-:Y:S01]  /*12230*/  IMAD.WIDE.U32 R78, R29, 0x2168c235, RZ ;  /* 0x2168c2351d4e7825 */ /* 0x000fe200078e00ff */
[----:B------:R-:W-:-:S03]  /*12240*/  SHF.R.U32.HI R31, RZ, 0x1e, R31 ;  /* 0x0000001eff1f7819 */ /* 0x000fc6000001161f */
[----:B------:R-:W-:Y:S01]  /*12250*/  IMAD.MOV.U32 R32, RZ, RZ, R79 ;  /* 0x000000ffff207224 */ /* 0x000fe200078e004f */
[----:B------:R-:W-:Y:S01]  /*12260*/  IADD3 RZ, P2, PT, R78, R78, RZ ;  /* 0x0000004e4eff7210 */ /* 0x000fe20007f5e0ff */
[----:B------:R-:W-:Y:S01]  /*12270*/  IMAD.MOV.U32 R33, RZ, RZ, RZ ;  /* 0x000000ffff217224 */ /* 0x000fe200078e00ff */
[----:B------:R-:W-:Y:S01]  /*12280*/  LEA.HI R31, R34, R31, RZ, 0x1 ;  /* 0x0000001f221f7211 */ /* 0x000fe200078f08ff */
[----:B------:R-:W-:-:S04]  /*12290*/  IMAD.HI.U32 R28, R30, -0x36f0255e, RZ ;  /* 0xc90fdaa21e1c7827 */ /* 0x000fc800078e00ff */
[----:B------:R-:W-:-:S04]  /*122a0*/  IMAD.WIDE.U32 R32, R29, -0x36f0255e, R32 ;  /* 0xc90fdaa21d207825 */ /* 0x000fc800078e0020 */
[----:B------:R-:W-:-:S04]  /*122b0*/  IMAD.WIDE.U32 R36, P4, R30, 0x2168c235, R32 ;  /* 0x2168c2351e247825 */ /* 0x000fc80007880020 */
[----:B------:R-:W-:Y:S01]  /*122c0*/  IMAD R32, R30, -0x36f0255e, RZ ;  /* 0xc90fdaa21e207824 */ /* 0x000fe200078e02ff */
[----:B------:R-:W-:Y:S02]  /*122d0*/  IADD3.X R28, PT, PT, R28, RZ, RZ, P4, !PT ;  /* 0x000000ff1c1c7210 */ /* 0x000fe400027fe4ff */
[----:B------:R-:W-:Y:S02]  /*122e0*/  IADD3.X RZ, P2, PT, R36, R36, RZ, P2, !PT ;  /* 0x0000002424ff7210 */ /* 0x000fe4000175e4ff */
[----:B------:R-:W-:-:S04]  /*122f0*/  IADD3 R32, P4, PT, R32, R37, RZ ;  /* 0x0000002520207210 */ /* 0x000fc80007f9e0ff */
[C---:B------:R-:W-:Y:S01]  /*12300*/  ISETP.GT.U32.AND P5, PT, R32.reuse, RZ, PT ;  /* 0x000000ff2000720c */ /* 0x040fe20003fa4070 */
[----:B------:R-:W-:Y:S01]  /*12310*/  IMAD.X R30, RZ, RZ, R28, P4 ;  /* 0x000000ffff1e7224 */ /* 0x000fe200020e061c */
[----:B------:R-:W-:-:S04]  /*12320*/  IADD3.X R29, P4, PT, R32, R32, RZ, P2, !PT ;  /* 0x00000020201d7210 */ /* 0x000fc8000179e4ff */
[C---:B------:R-:W-:Y:S01]  /*12330*/  ISETP.GT.AND.EX P2, PT, R30.reuse, RZ, PT, P5 ;  /* 0x000000ff1e00720c */ /* 0x040fe20003f44350 */
[----:B------:R-:W-:-:S03]  /*12340*/  IMAD.X R28, R30, 0x1, R30, P4 ;  /* 0x000000011e1c7824 */ /* 0x000fc600020e061e */
[----:B------:R-:W-:Y:S02]  /*12350*/  SEL R29, R29, R32, P2 ;  /* 0x000000201d1d7207 */ /* 0x000fe40001000000 */
[----:B------:R-:W-:Y:S02]  /*12360*/  SEL R28, R28, R30, P2 ;  /* 0x0000001e1c1c7207 */ /* 0x000fe40001000000 */
[----:B------:R-:W-:-:S05]  /*12370*/  IADD3 R30, P4, PT, R29, 0x1, RZ ;  /* 0x000000011d1e7810 */ /* 0x000fca0007f9e0ff */
[----:B------:R-:W-:Y:S01]  /*12380*/  IMAD.X R29, RZ, RZ, R28, P4 ;  /* 0x000000ffff1d7224 */ /* 0x000fe200020e061c */
[----:B------:R-:W-:Y:S02]  /*12390*/  SEL R28, RZ, 0xffffffff, !P2 ;  /* 0xffffffffff1c7807 */ /* 0x000fe40005000000 */
[----:B------:R-:W-:Y:S02]  /*123a0*/  LOP3.LUT P2, R32, R38, 0x80000000, RZ, 0xc0, !PT ;  /* 0x8000000026207812 */ /* 0x000fe4000784c0ff */
[----:B------:R-:W-:Y:S02]  /*123b0*/  SHF.R.U64 R30, R30, 0xa, R29 ;  /* 0x0000000a1e1e7819 */ /* 0x000fe4000000121d */
[----:B------:R-:W-:Y:S02]  /*123c0*/  IADD3 R28, PT, PT, R28, -R35, RZ ;  /* 0x800000231c1c7210 */ /* 0x000fe40007ffe0ff */
[----:B------:R-:W-:Y:S02]  /*123d0*/  IADD3 R30, P4, PT, R30, 0x1, RZ ;  /* 0x000000011e1e7810 */ /* 0x000fe40007f9e0ff */
[----:B------:R-:W-:Y:S01]  /*123e0*/  @!P1 LOP3.LUT R32, R32, 0x80000000, RZ, 0x3c, !PT ;  /* 0x8000000020209812 */ /* 0x000fe200078e3cff */
[----:B------:R-:W-:Y:S01]  /*123f0*/  IMAD.SHL.U32 R28, R28, 0x100000, RZ ;  /* 0x001000001c1c7824 */ /* 0x000fe200078e00ff */
[----:B------:R-:W-:-:S03]  /*12400*/  LEA.HI.X R29, R29, RZ, RZ, 0x16, P4 ;  /* 0x000000ff1d1d7211 */ /* 0x000fc600020fb4ff */
[----:B------:R-:W-:Y:S01]  /*12410*/  @P2 IMAD.MOV R31, RZ, RZ, -R31 ;  /* 0x000000ffff1f2224 */ /* 0x000fe200078e0a1f */
[--C-:B------:R-:W-:Y:S02]  /*12420*/  SHF.R.U64 R30, R30, 0x1, R29.reuse ;  /* 0x000000011e1e7819 */ /* 0x100fe4000000121d */
[----:B------:R-:W-:Y:S02]  /*12430*/  SHF.R.U32.HI R29, RZ, 0x1, R29 ;  /* 0x00000001ff1d7819 */ /* 0x000fe4000001161d */
[----:B------:R-:W-:-:S04]  /*12440*/  IADD3 R30, P4, P5, RZ, RZ, R30 ;  /* 0x000000ffff1e7210 */ /* 0x000fc80007d9e01e */
[----:B------:R-:W-:-:S04]  /*12450*/  IADD3.X R28, PT, PT, R28, 0x3fe00000, R29, P4, P5 ;  /* 0x3fe000001c1c7810 */ /* 0x000fc800027ea41d */
[----:B------:R-:W-:-:S07]  /*12460*/  LOP3.LUT R34, R28, R32, RZ, 0xfc, !PT ;  /* 0x000000201c227212 */ /* 0x000fce00078efcff */
.L_x_239:
[----:B------:R-:W-:Y:S02]  /*12470*/  IMAD.MOV.U32 R28, RZ, RZ, R39 ;  /* 0x000000ffff1c7224 */ /* 0x000fe400078e0027 */
[----:B------:R-:W-:Y:S02]  /*12480*/  IMAD.MOV.U32 R29, RZ, RZ, 0x0 ;  /* 0x00000000ff1d7424 */ /* 0x000fe400078e00ff */
[----:B------:R-:W-:Y:S01]  /*12490*/  IMAD.MOV.U32 R35, RZ, RZ, R34 ;  /* 0x000000ffff237224 */ /* 0x000fe200078e0022 */
[----:B------:R-:W-:Y:S01]  /*124a0*/  MOV R34, R30 ;  /* 0x0000001e00227202 */ /* 0x000fe20000000f00 */
[----:B------:R-:W-:Y:S06]  /*124b0*/  RET.REL.NODEC R28 `(_Z7run_simPdS_S_PiS0_S0_P17curandStateXORWOW) ;  /* 0xfffffed81cd07950 */ /* 0x000fec0003c3ffff */
.L_x_246:
[----:B------:R-:W-:-:S00]  /*124c0*/  BRA `(.L_x_246) ;  /* 0xfffffffc00fc7947 */ /* 0x000fc0000383ffff */
[----:B------:R-:W-:-:S00]  /*124d0*/  NOP ;  /* 0x0000000000007918 */ /* 0x000fc00000000000 */
        /* <DEDUP_REMOVED lines=10> */
.L_x_261:


//--------------------- .text._Z4foldPdS_d        --------------------------
	.section	.text._Z4foldPdS_d,"ax",@progbits
	.align	128
        .global         _Z4foldPdS_d
        .type           _Z4foldPdS_d,@function
        .size           _Z4foldPdS_d,(.L_x_262 - _Z4foldPdS_d)
        .other          _Z4foldPdS_d,@"STO_CUDA_ENTRY STV_DEFAULT"
_Z4foldPdS_d:
.text._Z4foldPdS_d:
[----:B------:R-:W-:Y:S01]  /*0000*/  LDC R1, c[0x0][0x37c] ;  /* 0x0000df00ff017b82 */ /* 0x000fe20000000800 */
[----:B------:R-:W0:Y:S07]  /*0010*/  S2R R0, SR_TID.X ;  /* 0x0000000000007919 */ /* 0x000e2e0000002100 */
[----:B------:R-:W0:Y:S01]  /*0020*/  S2UR UR6, SR_CTAID.X ;  /* 0x00000000000679c3 */ /* 0x000e220000002500 */
[----:B------:R-:W1:Y:S07]  /*0030*/  LDCU.64 UR4, c[0x0][0x358] ;  /* 0x00006b00ff0477ac */ /* 0x000e6e0008000a00 */
[----:B------:R-:W0:Y:S08]  /*0040*/  LDC R3, c[0x0][0x360] ;  /* 0x0000d800ff037b82 */ /* 0x000e300000000800 */
[----:B------:R-:W2:Y:S08]  /*0050*/  LDC.64 R12, c[0x0][0x380] ;  /* 0x0000e000ff0c7b82 */ /* 0x000eb00000000a00 */
[----:B------:R-:W3:Y:S01]  /*0060*/  LDC.64 R10, c[0x0][0x388] ;  /* 0x0000e200ff0a7b82 */ /* 0x000ee20000000a00 */
[----:B0-----:R-:W-:Y:S01]  /*0070*/  IMAD R3, R3, UR6, R0 ;  /* 0x0000000603037c24 */ /* 0x001fe2000f8e0200 */
[----:B------:R-:W0:Y:S06]  /*0080*/  LDCU UR6, c[0x0][0x394] ;  /* 0x00007280ff0677ac */ /* 0x000e2c0008000800 */
[----:B------:R-:W4:Y:S01]  /*0090*/  LDC.64 R6, c[0x0][0x390] ;  /* 0x0000e400ff067b82 */ /* 0x000f220000000a00 */
[----:B--2---:R-:W-:-:S05]  /*00a0*/  IMAD.WIDE.U32 R12, R3, 0x8, R12 ;  /* 0x00000008030c7825 */ /* 0x004fca00078e000c */
[----:B-1----:R-:W2:Y:S01]  /*00b0*/  LDG.E.64 R16, desc[UR4][R12.64] ;  /* 0x000000040c107981 */ /* 0x002ea2000c1e1b00 */
[----:B---3--:R-:W-:-:S05]  /*00c0*/  IMAD.WIDE.U32 R10, R3, 0x8, R10 ;  /* 0x00000008030a7825 */ /* 0x008fca00078e000a */
[----:B------:R1:W5:Y:S01]  /*00d0*/  LDG.E.64 R8, desc[UR4][R10.64] ;  /* 0x000000040a087981 */ /* 0x000362000c1e1b00 */
[----:B0-----:R-:W4:Y:S01]  /*00e0*/  MUFU.RCP64H R3, UR6 ;  /* 0x0000000600037d08 */ /* 0x001f220008001800 */
[----:B------:R-:W-:Y:S01]  /*00f0*/  IMAD.MOV.U32 R2, RZ, RZ, 0x1 ;  /* 0x00000001ff027424 */ /* 0x000fe200078e00ff */
[----:B------:R-:W-:Y:S05]  /*0100*/  BSSY.RECONVERGENT B0, `(.L_x_247) ;  /* 0x0000011000007945 */ /* 0x000fea0003800200 */
[----:B----4-:R-:W-:-:S08]  /*0110*/  DFMA R4, R2, -R6, 1 ;  /* 0x3ff000000204742b */ /* 0x010fd00000000806 */
[----:B------:R-:W-:-:S08]  /*0120*/  DFMA R4, R4, R4, R4 ;  /* 0x000000040404722b */ /* 0x000fd00000000004 */
[----:B------:R-:W-:-:S08]  /*0130*/  DFMA R4, R2, R4, R2 ;  /* 0x000000040204722b */ /* 0x000fd00000000002 */
[----:B------:R-:W-:-:S08]  /*0140*/  DFMA R2, R4, -R6, 1 ;  /* 0x3ff000000402742b */ /* 0x000fd00000000806 */
[----:B------:R-:W-:-:S08]  /*0150*/  DFMA R2, R4, R2, R4 ;  /* 0x000000020402722b */ /* 0x000fd00000000004 */
[----:B--2---:R-:W-:Y:S01]  /*0160*/  DMUL R4, R16, R2 ;  /* 0x0000000210047228 */ /* 0x004fe20000000000 */
[----:B------:R-:W-:-:S07]  /*0170*/  FSETP.GEU.AND P1, PT, |R17|, 6.5827683646048100446e-37, PT ;  /* 0x036000001100780b */ /* 0x000fce0003f2e200 */
[----:B------:R-:W-:-:S08]  /*0180*/  DFMA R6, R4, -R6, R16 ;  /* 0x800000060406722b */ /* 0x000fd00000000010 */
[----:B------:R-:W-:-:S10]  /*0190*/  DFMA R2, R2, R6, R4 ;  /* 0x000000060202722b */ /* 0x000fd40000000004 */
[----:B------:R-:W-:-:S05]  /*01a0*/  FFMA R0, RZ, UR6, R3 ;  /* 0x00000006ff007c23 */ /* 0x000fca0008000003 */
[----:B------:R-:W-:-:S13]  /*01b0*/  FSETP.GT.AND P0, PT, |R0|, 1.469367938527859385e-39, PT ;  /* 0x001000000000780b */ /* 0x000fda0003f04200 */
[----:B-1----:R-:W-:Y:S05]  /*01c0*/  @P0 BRA P1, `(.L_x_248) ;  /* 0x0000000000100947 */ /* 0x002fea0000800000 */
[----:B------:R-:W-:-:S07]  /*01d0*/  MOV R0, 0x1f0 ;  /* 0x000001f000007802 */ /* 0x000fce0000000f00 */
[----:B-----5:R-:W-:Y:S05]  /*01e0*/  CALL.REL.NOINC `($__internal_5_$__cuda_sm20_div_rn_f64_full) ;  /* 0x0000000000287944 */ /* 0x020fea0003c00000 */
[----:B------:R-:W-:Y:S02]  /*01f0*/  IMAD.MOV.U32 R2, RZ, RZ, R4 ;  /* 0x000000ffff027224 */ /* 0x000fe400078e0004 */
[----:B------:R-:W-:-:S07]  /*0200*/  IMAD.MOV.U32 R3, RZ, RZ, R5 ;  /* 0x000000ffff037224 */ /* 0x000fce00078e0005 */
.L_x_248:
[----:B------:R-:W-:Y:S05]  /*0210*/  BSYNC.RECONVERGENT B0 ;  /* 0x0000000000007941 */ /* 0x000fea0003800200 */
.L_x_247:
[----:B------:R-:W0:Y:S01]  /*0220*/  LDCU.64 UR6, c[0x0][0x390] ;  /* 0x00007200ff0677ac */ /* 0x000e220008000a00 */
[----:B------:R-:W0:Y:S02]  /*0230*/  FRND.F64.FLOOR R2, R2 ;  /* 0x0000000200027313 */ /* 0x000e240000305800 */
[C---:B0-----:R-:W-:Y:S02]  /*0240*/  DFMA R16, -R2.reuse, UR6, R16 ;  /* 0x0000000602107c2b */ /* 0x041fe40008000110 */
[----:B-----5:R-:W-:-:S05]  /*0250*/  DFMA R8, R2, UR6, R8 ;  /* 0x0000000602087c2b */ /* 0x020fca0008000008 */
[----:B------:R-:W-:Y:S04]  /*0260*/  STG.E.64 desc[UR4][R12.64], R16 ;  /* 0x000000100c007986 */ /* 0x000fe8000c101b04 */
[----:B------:R-:W-:Y:S01]  /*0270*/  STG.E.64 desc[UR4][R10.64], R8 ;  /* 0x000000080a007986 */ /* 0x000fe2000c101b04 */
[----:B------:R-:W-:Y:S05]  /*0280*/  EXIT ;  /* 0x000000000000794d */ /* 0x000fea0003800000 */
        .weak           $__internal_5_$__cuda_sm20_div_rn_f64_full
        .type           $__internal_5_$__cuda_sm20_div_rn_f64_full,@function
        .size           $__internal_5_$__cuda_sm20_div_rn_f64_full,(.L_x_262 - $__internal_5_$__cuda_sm20_div_rn_f64_full)
$__internal_5_$__cuda_sm20_div_rn_f64_full:
[----:B------:R-:W0:Y:S01]  /*0290*/  LDC.64 R6, c[0x0][0x390] ;  /* 0x0000e400ff067b82 */ /* 0x000e220000000a00 */
[C---:B------:R-:W-:Y:S01]  /*02a0*/  FSETP.GEU.AND P2, PT, |R17|.reuse, 1.469367938527859385e-39, PT ;  /* 0x001000001100780b */ /* 0x040fe20003f4e200 */
[----:B------:R-:W-:Y:S01]  /*02b0*/  IMAD.MOV.U32 R25, RZ, RZ, 0x1ca00000 ;  /* 0x1ca00000ff197424 */ /* 0x000fe200078e00ff */
[----:B------:R-:W-:Y:S01]  /*02c0*/  LOP3.LUT R22, R17, 0x7ff00000, RZ, 0xc0, !PT ;  /* 0x7ff0000011167812 */ /* 0x000fe200078ec0ff */
[----:B------:R-:W-:Y:S01]  /*02d0*/  BSSY.RECONVERGENT B1, `(.L_x_249) ;  /* 0x0000051000017945 */ /* 0x000fe20003800200 */
[C---:B0-----:R-:W-:Y:S02]  /*02e0*/  FSETP.GEU.AND P0, PT, |R7|.reuse, 1.469367938527859385e-39, PT ;  /* 0x001000000700780b */ /* 0x041fe40003f0e200 */
[C---:B------:R-:W-:Y:S02]  /*02f0*/  LOP3.LUT R4, R7.reuse, 0x800fffff, RZ, 0xc0, !PT ;  /* 0x800fffff07047812 */ /* 0x040fe400078ec0ff */
[----:B------:R-:W-:Y:S02]  /*0300*/  LOP3.LUT R23, R7, 0x7ff00000, RZ, 0xc0, !PT ;  /* 0x7ff0000007177812 */ /* 0x000fe400078ec0ff */
[----:B------:R-:W-:Y:S01]  /*0310*/  LOP3.LUT R5, R4, 0x3ff00000, RZ, 0xfc, !PT ;  /* 0x3ff0000004057812 */ /* 0x000fe200078efcff */
[----:B------:R-:W-:Y:S01]  /*0320*/  IMAD.MOV.U32 R4, RZ, RZ, R6 ;  /* 0x000000ffff047224 */ /* 0x000fe200078e0006 */
[----:B------:R-:W-:-:S04]  /*0330*/  ISETP.GE.U32.AND P1, PT, R22, R23, PT ;  /* 0x000000171600720c */ /* 0x000fc80003f26070 */
[----:B------:R-:W-:Y:S01]  /*0340*/  SEL R25, R25, 0x63400000, !P1 ;  /* 0x6340000019197807 */ /* 0x000fe20004800000 */
[----:B------:R-:W0:Y:S03]  /*0350*/  @!P0 LDC.64 R2, c[0x0][0x390] ;  /* 0x0000e400ff028b82 */ /* 0x000e260000000a00 */
[----:B------:R-:W-:-:S04]  /*0360*/  @!P2 LOP3.LUT R20, R25, 0x80000000, R17, 0xf8, !PT ;  /* 0x800000001914a812 */ /* 0x000fc800078ef811 */
[----:B------:R-:W-:Y:S01]  /*0370*/  @!P2 LOP3.LUT R21, R20, 0x100000, RZ, 0xfc, !PT ;  /* 0x001000001415a812 */ /* 0x000fe200078efcff */
[----:B------:R-:W-:Y:S01]  /*0380*/  @!P2 IMAD.MOV.U32 R20, RZ, RZ, RZ ;  /* 0x000000ffff14a224 */ /* 0x000fe200078e00ff */
[----:B0-----:R-:W-:Y:S01]  /*0390*/  @!P0 DMUL R4, R2, 8.98846567431157953865e+307 ;  /* 0x7fe0000002048828 */ /* 0x001fe20000000000 */
[----:B------:R-:W-:-:S05]  /*03a0*/  IMAD.MOV.U32 R2, RZ, RZ, 0x1 ;  /* 0x00000001ff027424 */ /* 0x000fca00078e00ff */
[----:B------:R-:W0:Y:S02]  /*03b0*/  MUFU.RCP64H R3, R5 ;  /* 0x0000000500037308 */ /* 0x000e240000001800 */
[----:B0-----:R-:W-:-:S08]  /*03c0*/  DFMA R14, R2, -R4, 1 ;  /* 0x3ff00000020e742b */ /* 0x001fd00000000804 */
[----:B------:R-:W-:-:S08]  /*03d0*/  DFMA R14, R14, R14, R14 ;  /* 0x0000000e0e0e722b */ /* 0x000fd0000000000e */
[----:B------:R-:W-:Y:S01]  /*03e0*/  DFMA R2, R2, R14, R2 ;  /* 0x0000000e0202722b */ /* 0x000fe20000000002 */
[----:B------:R-:W-:Y:S01]  /*03f0*/  LOP3.LUT R15, R25, 0x800fffff, R17, 0xf8, !PT ;  /* 0x800fffff190f7812 */ /* 0x000fe200078ef811 */
[----:B------:R-:W-:-:S06]  /*0400*/  IMAD.MOV.U32 R14, RZ, RZ, R16 ;  /* 0x000000ffff0e7224 */ /* 0x000fcc00078e0010 */
[----:B------:R-:W-:Y:S02]  /*0410*/  DFMA R18, R2, -R4, 1 ;  /* 0x3ff000000212742b */ /* 0x000fe40000000804 */
[----:B------:R-:W-:-:S06]  /*0420*/  @!P2 DFMA R14, R14, 2, -R20 ;  /* 0x400000000e0ea82b */ /* 0x000fcc0000000814 */
[----:B------:R-:W-:-:S08]  /*0430*/  DFMA R2, R2, R18, R2 ;  /* 0x000000120202722b */ /* 0x000fd00000000002 */
[----:B------:R-:W-:-:S08]  /*0440*/  DMUL R18, R2, R14 ;  /* 0x0000000e02127228 */ /* 0x000fd00000000000 */
[----:B------:R-:W-:-:S08]  /*0450*/  DFMA R20, R18, -R4, R14 ;  /* 0x800000041214722b */ /* 0x000fd0000000000e */
[----:B------:R-:W-:Y:S01]  /*0460*/  DFMA R20, R2, R20, R18 ;  /* 0x000000140214722b */ /* 0x000fe20000000012 */
[----:B------:R-:W-:Y:S01]  /*0470*/  IMAD.MOV.U32 R18, RZ, RZ, R22 ;  /* 0x000000ffff127224 */ /* 0x000fe200078e0016 */
[----:B------:R-:W-:Y:S01]  /*0480*/  @!P2 LOP3.LUT R18, R15, 0x7ff00000, RZ, 0xc0, !PT ;  /* 0x7ff000000f12a812 */ /* 0x000fe200078ec0ff */
[----:B------:R-:W-:Y:S01]  /*0490*/  IMAD.MOV.U32 R19, RZ, RZ, R23 ;  /* 0x000000ffff137224 */ /* 0x000fe200078e0017 */
[----:B------:R-:W-:-:S03]  /*04a0*/  @!P0 LOP3.LUT R19, R5, 0x7ff00000, RZ, 0xc0, !PT ;  /* 0x7ff0000005138812 */ /* 0x000fc600078ec0ff */
[----:B------:R-:W-:-:S05]  /*04b0*/  VIADD R2, R18, 0xffffffff ;  /* 0xffffffff12027836 */ /* 0x000fca0000000000 */
[----:B------:R-:W-:Y:S01]  /*04c0*/  ISETP.GT.U32.AND P0, PT, R2, 0x7feffffe, PT ;  /* 0x7feffffe0200780c */ /* 0x000fe20003f04070 */
[----:B------:R-:W-:-:S05]  /*04d0*/  VIADD R2, R19, 0xffffffff ;  /* 0xffffffff13027836 */ /* 0x000fca0000000000 */
[----:B------:R-:W-:-:S13]  /*04e0*/  ISETP.GT.U32.OR P0, PT, R2, 0x7feffffe, P0 ;  /* 0x7feffffe0200780c */ /* 0x000fda0000704470 */
[----:B------:R-:W-:Y:S05]  /*04f0*/  @P0 BRA `(.L_x_250) ;  /* 0x0000000000600947 */ /* 0x000fea0003800000 */
[----:B------:R-:W-:Y:S01]  /*0500*/  VIADDMNMX R22, R22, -R23, 0xb9600000, !PT ;  /* 0xb960000016167446 */ /* 0x000fe20007800917 */
[----:B------:R-:W-:-:S03]  /*0510*/  IMAD.MOV.U32 R18, RZ, RZ, RZ ;  /* 0x000000ffff127224 */ /* 0x000fc600078e00ff */
[----:B------:R-:W-:-:S05]  /*0520*/  VIMNMX R22, PT, PT, R22, 0x46a00000, PT ;  /* 0x46a0000016167848 */ /* 0x000fca0003fe0100 */
[----:B------:R-:W-:-:S04]  /*0530*/  IMAD.IADD R25, R22, 0x1, -R25 ;  /* 0x0000000116197824 */ /* 0x000fc800078e0a19 */
        /* <DEDUP_REMOVED lines=10> */
[----:B------:R-:W-:Y:S01]  /*05e0*/  IMAD.MOV R5, RZ, RZ, -R25 ;  /* 0x000000ffff057224 */ /* 0x000fe200078e0a19 */
[----:B------:R-:W-:Y:S01]  /*05f0*/  DMUL.RP R18, R20, R18 ;  /* 0x0000001214127228 */ /* 0x000fe20000008000 */
[----:B------:R-:W-:Y:S01]  /*0600*/  IMAD.MOV.U32 R4, RZ, RZ, RZ ;  /* 0x000000ffff047224 */ /* 0x000fe200078e00ff */
[----:B------:R-:W-:-:S05]  /*0610*/  IADD3 R25, PT, PT, -R25, -0x43300000, RZ ;  /* 0xbcd0000019197810 */ /* 0x000fca0007ffe1ff */
[----:B------:R-:W-:-:S03]  /*0620*/  DFMA R4, R2, -R4, R20 ;  /* 0x800000040204722b */ /* 0x000fc60000000014 */
[----:B------:R-:W-:-:S07]  /*0630*/  LOP3.LUT R7, R19, R7, RZ, 0x3c, !PT ;  /* 0x0000000713077212 */ /* 0x000fce00078e3cff */
[----:B------:R-:W-:-:S04]  /*0640*/  FSETP.NEU.AND P0, PT, |R5|, R25, PT ;  /* 0x000000190500720b */ /* 0x000fc80003f0d200 */
[----:B------:R-:W-:Y:S02]  /*0650*/  FSEL R2, R18, R2, !P0 ;  /* 0x0000000212027208 */ /* 0x000fe40004000000 */
[----:B------:R-:W-:Y:S01]  /*0660*/  FSEL R3, R7, R3, !P0 ;  /* 0x0000000307037208 */ /* 0x000fe20004000000 */
[----:B------:R-:W-:Y:S06]  /*0670*/  BRA `(.L_x_251) ;  /* 0x0000000000587947 */ /* 0x000fec0003800000 */
.L_x_250:
[----:B------:R-:W-:-:S14]  /*0680*/  DSETP.NAN.AND P0, PT, R16, R16, PT ;  /* 0x000000101000722a */ /* 0x000fdc0003f08000 */
[----:B------:R-:W-:Y:S05]  /*0690*/  @P0 BRA `(.L_x_252) ;  /* 0x0000000000480947 */ /* 0x000fea0003800000 */
[----:B------:R-:W0:Y:S02]  /*06a0*/  LDC.64 R2, c[0x0][0x390] ;  /* 0x0000e400ff027b82 */ /* 0x000e240000000a00 */
[----:B0-----:R-:W-:-:S14]  /*06b0*/  DSETP.NAN.AND P0, PT, R2, R2, PT ;  /* 0x000000020200722a */ /* 0x001fdc0003f08000 */
[----:B------:R-:W-:Y:S05]  /*06c0*/  @P0 BRA `(.L_x_253) ;  /* 0x0000000000300947 */ /* 0x000fea0003800000 */
[----:B------:R-:W-:Y:S01]  /*06d0*/  ISETP.NE.AND P0, PT, R18, R19, PT ;  /* 0x000000131200720c */ /* 0x000fe20003f05270 */
[----:B------:R-:W-:Y:S02]  /*06e0*/  IMAD.MOV.U32 R2, RZ, RZ, 0x0 ;  /* 0x00000000ff027424 */ /* 0x000fe400078e00ff */
[----:B------:R-:W-:-:S10]  /*06f0*/  IMAD.MOV.U32 R3, RZ, RZ, -0x80000 ;  /* 0xfff80000ff037424 */ /* 0x000fd400078e00ff */
[----:B------:R-:W-:Y:S05]  /*0700*/  @!P0 BRA `(.L_x_251) ;  /* 0x0000000000348947 */ /* 0x000fea0003800000 */
[----:B------:R-:W-:Y:S02]  /*0710*/  ISETP.NE.AND P0, PT, R18, 0x7ff00000, PT ;  /* 0x7ff000001200780c */ /* 0x000fe40003f05270 */
[----:B------:R-:W-:Y:S02]  /*0720*/  LOP3.LUT R3, R17, 0x80000000, R7, 0x48, !PT ;  /* 0x8000000011037812 */ /* 0x000fe400078e4807 */
[----:B------:R-:W-:-:S13]  /*0730*/  ISETP.EQ.OR P0, PT, R19, RZ, !P0 ;  /* 0x000000ff1300720c */ /* 0x000fda0004702670 */
[----:B------:R-:W-:Y:S01]  /*0740*/  @P0 LOP3.LUT R4, R3, 0x7ff00000, RZ, 0xfc, !PT ;  /* 0x7ff0000003040812 */ /* 0x000fe200078efcff */
[----:B------:R-:W-:Y:S02]  /*0750*/  @!P0 IMAD.MOV.U32 R2, RZ, RZ, RZ ;  /* 0x000000ffff028224 */ /* 0x000fe400078e00ff */
[----:B------:R-:W-:Y:S02]  /*0760*/  @P0 IMAD.MOV.U32 R2, RZ, RZ, RZ ;  /* 0x000000ffff020224 */ /* 0x000fe400078e00ff */
[----:B------:R-:W-:Y:S01]  /*0770*/  @P0 IMAD.MOV.U32 R3, RZ, RZ, R4 ;  /* 0x000000ffff030224 */ /* 0x000fe200078e0004 */
[----:B------:R-:W-:Y:S06]  /*0780*/  BRA `(.L_x_251) ;  /* 0x0000000000147947 */ /* 0x000fec0003800000 */
.L_x_253:
[----:B------:R-:W-:Y:S01]  /*0790*/  LOP3.LUT R3, R7, 0x80000, RZ, 0xfc, !PT ;  /* 0x0008000007037812 */ /* 0x000fe200078efcff */
[----:B------:R-:W-:Y:S01]  /*07a0*/  IMAD.MOV.U32 R2, RZ, RZ, R6 ;  /* 0x000000ffff027224 */ /* 0x000fe200078e0006 */
[----:B------:R-:W-:Y:S06]  /*07b0*/  BRA `(.L_x_251) ;  /* 0x0000000000087947 */ /* 0x000fec0003800000 */
.L_x_252:
[----:B------:R-:W-:Y:S01]  /*07c0*/  LOP3.LUT R3, R17, 0x80000, RZ, 0xfc, !PT ;  /* 0x0008000011037812 */ /* 0x000fe200078efcff */
[----:B------:R-:W-:-:S07]  /*07d0*/  IMAD.MOV.U32 R2, RZ, RZ, R16 ;  /* 0x000000ffff027224 */ /* 0x000fce00078e0010 */
.L_x_251:
[----:B------:R-:W-:Y:S05]  /*07e0*/  BSYNC.RECONVERGENT B1 ;  /* 0x0000000000017941 */ /* 0x000fea0003800200 */
.L_x_249:
[----:B------:R-:W-:Y:S02]  /*07f0*/  IMAD.MOV.U32 R4, RZ, RZ, R2 ;  /* 0x000000ffff047224 */ /* 0x000fe400078e0002 */
[----:B------:R-:W-:Y:S02]  /*0800*/  IMAD.MOV.U32 R5, RZ, RZ, R3 ;  /* 0x000000ffff057224 */ /* 0x000fe400078e0003 */
[----:B------:R-:W-:Y:S02]  /*0810*/  IMAD.MOV.U32 R2, RZ, RZ, R0 ;  /* 0x000000ffff027224 */ /* 0x000fe400078e0000 */
[----:B------:R-:W-:-:S04]  /*0820*/  IMAD.MOV.U32 R3, RZ, RZ, 0x0 ;  /* 0x00000000ff037424 */ /* 0x000fc800078e00ff */
[----:B------:R-:W-:Y:S05]  /*0830*/  RET.REL.NODEC R2 `(_Z4foldPdS_d) ;  /* 0xfffffff402f07950 */ /* 0x000fea0003c3ffff */
.L_x_254:
        /* <DEDUP_REMOVED lines=12> */
.L_x_262:


//--------------------- .text._Z12init_dev_rngPjP17curandStateXORWOW --------------------------
	.section	.text._Z12init_dev_rngPjP17curandStateXORWOW,"ax",@progbits
	.align	128
        .global         _Z12init_dev_rngPjP17curandStateXORWOW
        .type           _Z12init_dev_rngPjP17curandStateXORWOW,@function
        .size           _Z12init_dev_rngPjP17curandStateXORWOW,(.L_x_265 - _Z12init_dev_rngPjP17curandStateXORWOW)
        .other          _Z12init_dev_rngPjP17curandStateXORWOW,@"STO_CUDA_ENTRY STV_DEFAULT"
_Z12init_dev_rngPjP17curandStateXORWOW:
.text._Z12init_dev_rngPjP17curandStateXORWOW:
[----:B------:R-:W-:Y:S01]  /*0000*/  LDC R1, c[0x0][0x37c] ;  /* 0x0000df00ff017b82 */ /* 0x000fe20000000800 */
[----:B------:R-:W0:Y:S07]  /*0010*/  S2R R0, SR_TID.X ;  /* 0x0000000000007919 */ /* 0x000e2e0000002100 */
[----:B------:R-:W0:Y:S01]  /*0020*/  S2UR UR6, SR_CTAID.X ;  /* 0x00000000000679c3 */ /* 0x000e220000002500 */
[----:B------:R-:W1:Y:S07]  /*0030*/  LDCU.64 UR4, c[0x0][0x358] ;  /* 0x00006b00ff0477ac */ /* 0x000e6e0008000a00 */
[----:B------:R-:W0:Y:S08]  /*0040*/  LDC R7, c[0x0][0x360] ;  /* 0x0000d800ff077b82 */ /* 0x000e300000000800 */
[----:B------:R-:W2:Y:S08]  /*0050*/  LDC.64 R2, c[0x0][0x380] ;  /* 0x0000e000ff027b82 */ /* 0x000eb00000000a00 */
[----:B------:R-:W3:Y:S01]  /*0060*/  LDC.64 R4, c[0x0][0x388] ;  /* 0x0000e200ff047b82 */ /* 0x000ee20000000a00 */
[----:B0-----:R-:W-:-:S04]  /*0070*/  IMAD R7, R7, UR6, R0 ;  /* 0x0000000607077c24 */ /* 0x001fc8000f8e0200 */
[----:B--2---:R-:W-:-:S06]  /*0080*/  IMAD.WIDE.U32 R2, R7, 0x4, R2 ;  /* 0x0000000407027825 */ /* 0x004fcc00078e0002 */
[----:B-1----:R-:W2:Y:S01]  /*0090*/  LDG.E R2, desc[UR4][R2.64] ;  /* 0x0000000402027981 */ /* 0x002ea2000c1e1900 */
[----:B------:R-:W-:Y:S02]  /*00a0*/  HFMA2 R9, -RZ, RZ, -38016, 0.02740478515625 ;  /* 0xf8a42704ff097431 */ /* 0x000fe400000001ff */
[----:B---3--:R-:W-:Y:S01]  /*00b0*/  IMAD.WIDE.U32 R4, R7, 0x30, R4 ;  /* 0x0000003007047825 */ /* 0x008fe200078e0004 */
[----:B------:R-:W-:-:S04]  /*00c0*/  MOV R10, 0xdcd8f87c ;  /* 0xdcd8f87c000a7802 */ /* 0x000fc80000000f00 */
[----:B------:R-:W-:Y:S04]  /*00d0*/  STG.E.64 desc[UR4][R4.64+0x18], RZ ;  /* 0x000018ff04007986 */ /* 0x000fe8000c101b04 */
[----:B------:R-:W-:Y:S04]  /*00e0*/  STG.E desc[UR4][R4.64+0x20], RZ ;  /* 0x000020ff04007986 */ /* 0x000fe8000c101904 */
[----:B------:R-:W-:Y:S01]  /*00f0*/  STG.E.64 desc[UR4][R4.64+0x28], RZ ;  /* 0x000028ff04007986 */ /* 0x000fe2000c101b04 */
[----:B--2---:R-:W-:-:S05]  /*0100*/  LOP3.LUT R0, R2, 0xaad26b49, RZ, 0x3c, !PT ;  /* 0xaad26b4902007812 */ /* 0x004fca00078e3cff */
[----:B------:R-:W-:-:S05]  /*0110*/  IMAD R0, R0, 0x4182bed5, RZ ;  /* 0x4182bed500007824 */ /* 0x000fca00078e02ff */
[C---:B------:R-:W-:Y:S02]  /*0120*/  IADD3 R6, PT, PT, R0.reuse, -0x260923e8, RZ ;  /* 0xd9f6dc1800067810 */ /* 0x040fe40007ffe0ff */
[C---:B------:R-:W-:Y:S02]  /*0130*/  IADD3 R7, PT, PT, R0.reuse, 0x75bcd15, RZ ;  /* 0x075bcd1500077810 */ /* 0x040fe40007ffe0ff */
[C---:B------:R-:W-:Y:S02]  /*0140*/  LOP3.LUT R8, R0.reuse, 0x159a55e5, RZ, 0x3c, !PT ;  /* 0x159a55e500087812 */ /* 0x040fe400078e3cff */
[----:B------:R-:W-:Y:S01]  /*0150*/  IADD3 R11, PT, PT, R0, 0x583f19, RZ ;  /* 0x00583f19000b7810 */ /* 0x000fe20007ffe0ff */
[----:B------:R-:W-:Y:S04]  /*0160*/  STG.E.64 desc[UR4][R4.64], R6 ;  /* 0x0000000604007986 */ /* 0x000fe8000c101b04 */
[----:B------:R-:W-:Y:S04]  /*0170*/  STG.E.64 desc[UR4][R4.64+0x8], R8 ;  /* 0x0000080804007986 */ /* 0x000fe8000c101b04 */
[----:B------:R-:W-:Y:S01]  /*0180*/  STG.E.64 desc[UR4][R4.64+0x10], R10 ;  /* 0x0000100a04007986 */ /* 0x000fe2000c101b04 */
[----:B------:R-:W-:Y:S05]  /*0190*/  EXIT ;  /* 0x000000000000794d */ /* 0x000fea0003800000 */
.L_x_255:
        /* <DEDUP_REMOVED lines=14> */
.L_x_265:


//--------------------- .nv.global.init           --------------------------
	.section	.nv.global.init,"aw",@progbits
	.align	16
.nv.global.init:
	.type		__cudart_sin_cos_coeffs,@object
	.size		__cudart_sin_cos_coeffs,(__cudart_i2opi_d - __cudart_sin_cos_coeffs)
__cudart_sin_cos_coeffs:
        /*0000*/ 	.byte	0x46, 0xd2, 0xb0, 0x2c, 0xf1, 0xe5, 0x5a, 0xbe, 0x92, 0xe3, 0xac, 0x69, 0xe3, 0x1d, 0xc7, 0x3e
        /*0010*/ 	.byte	0xa1, 0x62, 0xdb, 0x19, 0xa0, 0x01, 0x2a, 0xbf, 0x18, 0x08, 0x11, 0x11, 0x11, 0x11, 0x81, 0x3f
        /*0020*/ 	.byte	0x54, 0x55, 0x55, 0x55, 0x55, 0x55, 0xc5, 0xbf, 0x00, 0x00, 0x00, 0x00, 0x00, 0x00, 0x00, 0x00
        /*0030*/ 	.byte	0x00, 0x00, 0x00, 0x00, 0x00, 0x00, 0x00, 0x00, 0x64, 0x81, 0xfd, 0x20, 0x83, 0xff, 0xa8, 0xbd
        /*0040*/ 	.byte	0x28, 0x85, 0xef, 0xc1, 0xa7, 0xee, 0x21, 0x3e, 0xd9, 0xe6, 0x06, 0x8e, 0x4f, 0x7e, 0x92, 0xbe
        /*0050*/ 	.byte	0xe9, 0xbc, 0xdd, 0x19, 0xa0, 0x01, 0xfa, 0x3e, 0x47, 0x5d, 0xc1, 0x16, 0x6c, 0xc1, 0x56, 0xbf
        /*0060*/ 	.byte	0x51, 0x55, 0x55, 0x55, 0x55, 0x55, 0xa5, 0x3f, 0x00, 0x00, 0x00, 0x00, 0x00, 0x00, 0xe0, 0xbf
        /*0070*/ 	.byte	0x00, 0x00, 0x00, 0x00, 0x00, 0x00, 0xf0, 0x3f, 0x00, 0x00, 0x00, 0x00, 0x00, 0x00, 0x00, 0x00
	.type		__cudart_i2opi_d,@object
	.size		__cudart_i2opi_d,(mrg32k3aM1SubSeq - __cudart_i2opi_d)
__cudart_i2opi_d:
        /* <DEDUP_REMOVED lines=9> */
	.type		mrg32k3aM1SubSeq,@object
	.size		mrg32k3aM1SubSeq,(mrg32k3aM2SubSeq - mrg32k3aM1SubSeq)
mrg32k3aM1SubSeq:
        /* <DEDUP_REMOVED lines=126> */
	.type		mrg32k3aM2SubSeq,@object
	.size		mrg32k3aM2SubSeq,(mrg32k3aM1 - mrg32k3aM2SubSeq)
mrg32k3aM2SubSeq:
        /* <DEDUP_REMOVED lines=126> */
	.type		mrg32k3aM1,@object
	.size		mrg32k3aM1,(mrg32k3aM1Seq - mrg32k3aM1)
mrg32k3aM1:
        /* <DEDUP_REMOVED lines=144> */
	.type		mrg32k3aM1Seq,@object
	.size		mrg32k3aM1Seq,(mrg32k3aM2 - mrg32k3aM1Seq)
mrg32k3aM1Seq:
        /* <DEDUP_REMOVED lines=144> */
	.type		mrg32k3aM2,@object
	.size		mrg32k3aM2,(mrg32k3aM2Seq - mrg32k3aM2)
mrg32k3aM2:
        /* <DEDUP_REMOVED lines=144> */
	.type		mrg32k3aM2Seq,@object
	.size		mrg32k3aM2Seq,(precalc_xorwow_matrix - mrg32k3aM2Seq)
mrg32k3aM2Seq:
        /* <DEDUP_REMOVED lines=144> */
	.type		precalc_xorwow_matrix,@object
	.size		precalc_xorwow_matrix,(precalc_xorwow_offset_matrix - precalc_xorwow_matrix)
precalc_xorwow_matrix:
        /* <DEDUP_REMOVED lines=6400> */
	.type		precalc_xorwow_offset_matrix,@object
	.size		precalc_xorwow_offset_matrix,(.L_1 - precalc_xorwow_offset_matrix)
precalc_xorwow_offset_matrix:
        /* <DEDUP_REMOVED lines=6400> */
.L_1:


//--------------------- .nv.shared.reserved.0     --------------------------
	.section	.nv.shared.reserved.0,"aw",@nobits
	.weak		__nv_reservedSMEM_offset_0_alias
	.size		__nv_reservedSMEM_offset_0_alias, 0, 64
	.other		__nv_reservedSMEM_offset_0_alias,@"STO_CUDA_RESERVED_SHARED STV_DEFAULT"
__nv_reservedSMEM_offset_0_alias:
	.zero		0
	.zero		64


//--------------------- .nv.constant0._Z7run_simPdS_S_PiS0_S0_P17curandStateXORWOW --------------------------
	.section	.nv.constant0._Z7run_simPdS_S_PiS0_S0_P17curandStateXORWOW,"a",@progbits
	.sectionflags	@""
	.align	4
.nv.constant0._Z7run_simPdS_S_PiS0_S0_P17curandStateXORWOW:
	.zero		952


//--------------------- .nv.constant0._Z4foldPdS_d --------------------------
	.section	.nv.constant0._Z4foldPdS_d,"a",@progbits
	.sectionflags	@""
	.align	4
.nv.constant0._Z4foldPdS_d:
	.zero		920


//--------------------- .nv.constant0._Z12init_dev_rngPjP17curandStateXORWOW --------------------------
	.section	.nv.constant0._Z12init_dev_rngPjP17curandStateXORWOW,"a",@progbits
	.sectionflags	@""
	.align	4
.nv.constant0._Z12init_dev_rngPjP17curandStateXORWOW:
	.zero		912


//--------------------- SYMBOLS --------------------------

	.type		.nv.reservedSmem.offset0,@object
	.size		.nv.reservedSmem.offset0,0x4
